//
// Generated by NVIDIA NVVM Compiler
//
// Compiler Build ID: CL-36424714
// Cuda compilation tools, release 13.0, V13.0.88
// Based on NVVM 20.0.0
//

.version 9.0
.target sm_100
.address_size 64

	// .globl	_Z13cudadecomposePyS_iiS_
.extern .func  (.param .b32 func_retval0) vprintf
(
	.param .b64 vprintf_param_0,
	.param .b64 vprintf_param_1
)
;
.global .align 1 .b8 $str[7] = {64, 37, 108, 108, 117, 9};
.global .align 1 .b8 $str$1[2] = {10};
.global .align 1 .b8 $str$2[8] = {94, 94, 94, 37, 108, 102, 10};
.global .align 1 .b8 $str$3[8] = {102, 102, 102, 37, 108, 102, 10};
.global .align 1 .b8 $str$4[9] = {117, 117, 117, 37, 108, 108, 117, 10};
.global .align 1 .b8 $str$5[6] = {37, 108, 108, 117, 9};
.global .align 1 .b8 $str$6[8] = {49, 49, 52, 53, 49, 52, 10};
.global .align 1 .b8 $str$7[16] = {37, 108, 108, 117, 44, 37, 108, 108, 117, 44, 37, 108, 108, 117, 10};
.global .align 1 .b8 $str$8[21] = {37, 108, 108, 117, 38, 38, 38, 38, 38, 38, 38, 38, 38, 38, 38, 38, 38, 38, 38, 10};

.visible .entry _Z13cudadecomposePyS_iiS_(
	.param .u64 .ptr .align 1 _Z13cudadecomposePyS_iiS__param_0,
	.param .u64 .ptr .align 1 _Z13cudadecomposePyS_iiS__param_1,
	.param .u32 _Z13cudadecomposePyS_iiS__param_2,
	.param .u32 _Z13cudadecomposePyS_iiS__param_3,
	.param .u64 .ptr .align 1 _Z13cudadecomposePyS_iiS__param_4
)
{
	.reg .pred 	%p<25>;
	.reg .b32 	%r<76>;
	.reg .b64 	%rd<161>;

	ld.param.u64 	%rd97, [_Z13cudadecomposePyS_iiS__param_0];
	ld.param.u64 	%rd98, [_Z13cudadecomposePyS_iiS__param_1];
	ld.param.u32 	%r16, [_Z13cudadecomposePyS_iiS__param_2];
	ld.param.u32 	%r17, [_Z13cudadecomposePyS_iiS__param_3];
	ld.param.u64 	%rd99, [_Z13cudadecomposePyS_iiS__param_4];
	cvta.to.global.u64 	%rd1, %rd99;
	cvta.to.global.u64 	%rd2, %rd98;
	mov.u32 	%r18, %ntid.x;
	mov.u32 	%r19, %ctaid.x;
	mov.u32 	%r20, %tid.x;
	mad.lo.s32 	%r1, %r18, %r19, %r20;
	setp.lt.s32 	%p1, %r17, 1;
	@%p1 bra 	$L__BB0_57;
	cvta.to.global.u64 	%rd100, %rd97;
	mul.wide.s32 	%rd101, %r1, 8;
	add.s64 	%rd3, %rd100, %rd101;
	and.b32  	%r2, %r17, 7;
	setp.lt.u32 	%p2, %r17, 8;
	mov.b32 	%r74, 0;
	@%p2 bra 	$L__BB0_28;
	and.b32  	%r74, %r17, 2147483640;
	neg.s32 	%r72, %r74;
	shl.b32 	%r5, %r16, 3;
	add.s64 	%rd145, %rd2, 32;
	mov.u32 	%r71, %r1;
$L__BB0_3:
	.pragma "nounroll";
	ld.global.u64 	%rd6, [%rd3];
	ld.global.u64 	%rd7, [%rd145+-32];
	or.b64  	%rd102, %rd6, %rd7;
	and.b64  	%rd103, %rd102, -4294967296;
	setp.ne.s64 	%p3, %rd103, 0;
	@%p3 bra 	$L__BB0_5;
	cvt.u32.u64 	%r22, %rd7;
	cvt.u32.u64 	%r23, %rd6;
	rem.u32 	%r24, %r23, %r22;
	cvt.u64.u32 	%rd146, %r24;
	bra.uni 	$L__BB0_6;
$L__BB0_5:
	rem.u64 	%rd146, %rd6, %rd7;
$L__BB0_6:
	mul.wide.s32 	%rd104, %r71, 8;
	add.s64 	%rd11, %rd1, %rd104;
	st.global.u64 	[%rd11], %rd146;
	ld.global.u64 	%rd12, [%rd3];
	ld.global.u64 	%rd13, [%rd145+-24];
	or.b64  	%rd105, %rd12, %rd13;
	and.b64  	%rd106, %rd105, -4294967296;
	setp.ne.s64 	%p4, %rd106, 0;
	@%p4 bra 	$L__BB0_8;
	cvt.u32.u64 	%r25, %rd13;
	cvt.u32.u64 	%r26, %rd12;
	rem.u32 	%r27, %r26, %r25;
	cvt.u64.u32 	%rd147, %r27;
	bra.uni 	$L__BB0_9;
$L__BB0_8:
	rem.u64 	%rd147, %rd12, %rd13;
$L__BB0_9:
	mul.wide.s32 	%rd17, %r16, 8;
	add.s64 	%rd18, %rd11, %rd17;
	st.global.u64 	[%rd18], %rd147;
	ld.global.u64 	%rd19, [%rd3];
	ld.global.u64 	%rd20, [%rd145+-16];
	or.b64  	%rd107, %rd19, %rd20;
	and.b64  	%rd108, %rd107, -4294967296;
	setp.ne.s64 	%p5, %rd108, 0;
	@%p5 bra 	$L__BB0_11;
	cvt.u32.u64 	%r28, %rd20;
	cvt.u32.u64 	%r29, %rd19;
	rem.u32 	%r30, %r29, %r28;
	cvt.u64.u32 	%rd148, %r30;
	bra.uni 	$L__BB0_12;
$L__BB0_11:
	rem.u64 	%rd148, %rd19, %rd20;
$L__BB0_12:
	add.s64 	%rd24, %rd18, %rd17;
	st.global.u64 	[%rd24], %rd148;
	ld.global.u64 	%rd25, [%rd3];
	ld.global.u64 	%rd26, [%rd145+-8];
	or.b64  	%rd109, %rd25, %rd26;
	and.b64  	%rd110, %rd109, -4294967296;
	setp.ne.s64 	%p6, %rd110, 0;
	@%p6 bra 	$L__BB0_14;
	cvt.u32.u64 	%r31, %rd26;
	cvt.u32.u64 	%r32, %rd25;
	rem.u32 	%r33, %r32, %r31;
	cvt.u64.u32 	%rd149, %r33;
	bra.uni 	$L__BB0_15;
$L__BB0_14:
	rem.u64 	%rd149, %rd25, %rd26;
$L__BB0_15:
	add.s64 	%rd30, %rd24, %rd17;
	st.global.u64 	[%rd30], %rd149;
	ld.global.u64 	%rd31, [%rd3];
	ld.global.u64 	%rd32, [%rd145];
	or.b64  	%rd111, %rd31, %rd32;
	and.b64  	%rd112, %rd111, -4294967296;
	setp.ne.s64 	%p7, %rd112, 0;
	@%p7 bra 	$L__BB0_17;
	cvt.u32.u64 	%r34, %rd32;
	cvt.u32.u64 	%r35, %rd31;
	rem.u32 	%r36, %r35, %r34;
	cvt.u64.u32 	%rd150, %r36;
	bra.uni 	$L__BB0_18;
$L__BB0_17:
	rem.u64 	%rd150, %rd31, %rd32;
$L__BB0_18:
	add.s64 	%rd36, %rd30, %rd17;
	st.global.u64 	[%rd36], %rd150;
	ld.global.u64 	%rd37, [%rd3];
	ld.global.u64 	%rd38, [%rd145+8];
	or.b64  	%rd113, %rd37, %rd38;
	and.b64  	%rd114, %rd113, -4294967296;
	setp.ne.s64 	%p8, %rd114, 0;
	@%p8 bra 	$L__BB0_20;
	cvt.u32.u64 	%r37, %rd38;
	cvt.u32.u64 	%r38, %rd37;
	rem.u32 	%r39, %r38, %r37;
	cvt.u64.u32 	%rd151, %r39;
	bra.uni 	$L__BB0_21;
$L__BB0_20:
	rem.u64 	%rd151, %rd37, %rd38;
$L__BB0_21:
	add.s64 	%rd42, %rd36, %rd17;
	st.global.u64 	[%rd42], %rd151;
	ld.global.u64 	%rd43, [%rd3];
	ld.global.u64 	%rd44, [%rd145+16];
	or.b64  	%rd115, %rd43, %rd44;
	and.b64  	%rd116, %rd115, -4294967296;
	setp.ne.s64 	%p9, %rd116, 0;
	@%p9 bra 	$L__BB0_23;
	cvt.u32.u64 	%r40, %rd44;
	cvt.u32.u64 	%r41, %rd43;
	rem.u32 	%r42, %r41, %r40;
	cvt.u64.u32 	%rd152, %r42;
	bra.uni 	$L__BB0_24;
$L__BB0_23:
	rem.u64 	%rd152, %rd43, %rd44;
$L__BB0_24:
	add.s64 	%rd48, %rd42, %rd17;
	st.global.u64 	[%rd48], %rd152;
	ld.global.u64 	%rd49, [%rd3];
	ld.global.u64 	%rd50, [%rd145+24];
	or.b64  	%rd117, %rd49, %rd50;
	and.b64  	%rd118, %rd117, -4294967296;
	setp.ne.s64 	%p10, %rd118, 0;
	@%p10 bra 	$L__BB0_26;
	cvt.u32.u64 	%r43, %rd50;
	cvt.u32.u64 	%r44, %rd49;
	rem.u32 	%r45, %r44, %r43;
	cvt.u64.u32 	%rd153, %r45;
	bra.uni 	$L__BB0_27;
$L__BB0_26:
	rem.u64 	%rd153, %rd49, %rd50;
$L__BB0_27:
	add.s64 	%rd119, %rd48, %rd17;
	st.global.u64 	[%rd119], %rd153;
	add.s32 	%r72, %r72, 8;
	add.s32 	%r71, %r71, %r5;
	add.s64 	%rd145, %rd145, 64;
	setp.ne.s32 	%p11, %r72, 0;
	@%p11 bra 	$L__BB0_3;
$L__BB0_28:
	setp.eq.s32 	%p12, %r2, 0;
	@%p12 bra 	$L__BB0_57;
	and.b32  	%r11, %r17, 3;
	setp.lt.u32 	%p13, %r2, 4;
	@%p13 bra 	$L__BB0_43;
	ld.global.u64 	%rd55, [%rd3];
	mul.wide.u32 	%rd120, %r74, 8;
	add.s64 	%rd56, %rd2, %rd120;
	ld.global.u64 	%rd57, [%rd56];
	or.b64  	%rd121, %rd55, %rd57;
	and.b64  	%rd122, %rd121, -4294967296;
	setp.ne.s64 	%p14, %rd122, 0;
	@%p14 bra 	$L__BB0_32;
	cvt.u32.u64 	%r46, %rd57;
	cvt.u32.u64 	%r47, %rd55;
	rem.u32 	%r48, %r47, %r46;
	cvt.u64.u32 	%rd154, %r48;
	bra.uni 	$L__BB0_33;
$L__BB0_32:
	rem.u64 	%rd154, %rd55, %rd57;
$L__BB0_33:
	mad.lo.s32 	%r49, %r74, %r16, %r1;
	mul.wide.s32 	%rd123, %r49, 8;
	add.s64 	%rd61, %rd1, %rd123;
	st.global.u64 	[%rd61], %rd154;
	ld.global.u64 	%rd62, [%rd3];
	ld.global.u64 	%rd63, [%rd56+8];
	or.b64  	%rd124, %rd62, %rd63;
	and.b64  	%rd125, %rd124, -4294967296;
	setp.ne.s64 	%p15, %rd125, 0;
	@%p15 bra 	$L__BB0_35;
	cvt.u32.u64 	%r50, %rd63;
	cvt.u32.u64 	%r51, %rd62;
	rem.u32 	%r52, %r51, %r50;
	cvt.u64.u32 	%rd155, %r52;
	bra.uni 	$L__BB0_36;
$L__BB0_35:
	rem.u64 	%rd155, %rd62, %rd63;
$L__BB0_36:
	mul.wide.s32 	%rd67, %r16, 8;
	add.s64 	%rd68, %rd61, %rd67;
	st.global.u64 	[%rd68], %rd155;
	ld.global.u64 	%rd69, [%rd3];
	ld.global.u64 	%rd70, [%rd56+16];
	or.b64  	%rd126, %rd69, %rd70;
	and.b64  	%rd127, %rd126, -4294967296;
	setp.ne.s64 	%p16, %rd127, 0;
	@%p16 bra 	$L__BB0_38;
	cvt.u32.u64 	%r53, %rd70;
	cvt.u32.u64 	%r54, %rd69;
	rem.u32 	%r55, %r54, %r53;
	cvt.u64.u32 	%rd156, %r55;
	bra.uni 	$L__BB0_39;
$L__BB0_38:
	rem.u64 	%rd156, %rd69, %rd70;
$L__BB0_39:
	add.s64 	%rd74, %rd68, %rd67;
	st.global.u64 	[%rd74], %rd156;
	ld.global.u64 	%rd75, [%rd3];
	ld.global.u64 	%rd76, [%rd56+24];
	or.b64  	%rd128, %rd75, %rd76;
	and.b64  	%rd129, %rd128, -4294967296;
	setp.ne.s64 	%p17, %rd129, 0;
	@%p17 bra 	$L__BB0_41;
	cvt.u32.u64 	%r56, %rd76;
	cvt.u32.u64 	%r57, %rd75;
	rem.u32 	%r58, %r57, %r56;
	cvt.u64.u32 	%rd157, %r58;
	bra.uni 	$L__BB0_42;
$L__BB0_41:
	rem.u64 	%rd157, %rd75, %rd76;
$L__BB0_42:
	add.s64 	%rd130, %rd74, %rd67;
	st.global.u64 	[%rd130], %rd157;
	add.s32 	%r74, %r74, 4;
$L__BB0_43:
	setp.eq.s32 	%p18, %r11, 0;
	@%p18 bra 	$L__BB0_57;
	setp.eq.s32 	%p19, %r11, 1;
	@%p19 bra 	$L__BB0_52;
	ld.global.u64 	%rd80, [%rd3];
	mul.wide.u32 	%rd131, %r74, 8;
	add.s64 	%rd81, %rd2, %rd131;
	ld.global.u64 	%rd82, [%rd81];
	or.b64  	%rd132, %rd80, %rd82;
	and.b64  	%rd133, %rd132, -4294967296;
	setp.ne.s64 	%p20, %rd133, 0;
	@%p20 bra 	$L__BB0_47;
	cvt.u32.u64 	%r59, %rd82;
	cvt.u32.u64 	%r60, %rd80;
	rem.u32 	%r61, %r60, %r59;
	cvt.u64.u32 	%rd158, %r61;
	bra.uni 	$L__BB0_48;
$L__BB0_47:
	rem.u64 	%rd158, %rd80, %rd82;
$L__BB0_48:
	mad.lo.s32 	%r62, %r74, %r16, %r1;
	mul.wide.s32 	%rd134, %r62, 8;
	add.s64 	%rd86, %rd1, %rd134;
	st.global.u64 	[%rd86], %rd158;
	ld.global.u64 	%rd87, [%rd3];
	ld.global.u64 	%rd88, [%rd81+8];
	or.b64  	%rd135, %rd87, %rd88;
	and.b64  	%rd136, %rd135, -4294967296;
	setp.ne.s64 	%p21, %rd136, 0;
	@%p21 bra 	$L__BB0_50;
	cvt.u32.u64 	%r63, %rd88;
	cvt.u32.u64 	%r64, %rd87;
	rem.u32 	%r65, %r64, %r63;
	cvt.u64.u32 	%rd159, %r65;
	bra.uni 	$L__BB0_51;
$L__BB0_50:
	rem.u64 	%rd159, %rd87, %rd88;
$L__BB0_51:
	mul.wide.s32 	%rd137, %r16, 8;
	add.s64 	%rd138, %rd86, %rd137;
	st.global.u64 	[%rd138], %rd159;
	add.s32 	%r74, %r74, 2;
$L__BB0_52:
	and.b32  	%r66, %r17, 1;
	setp.eq.b32 	%p22, %r66, 1;
	not.pred 	%p23, %p22;
	@%p23 bra 	$L__BB0_57;
	ld.global.u64 	%rd92, [%rd3];
	mul.wide.u32 	%rd139, %r74, 8;
	add.s64 	%rd140, %rd2, %rd139;
	ld.global.u64 	%rd93, [%rd140];
	or.b64  	%rd141, %rd92, %rd93;
	and.b64  	%rd142, %rd141, -4294967296;
	setp.ne.s64 	%p24, %rd142, 0;
	@%p24 bra 	$L__BB0_55;
	cvt.u32.u64 	%r67, %rd93;
	cvt.u32.u64 	%r68, %rd92;
	rem.u32 	%r69, %r68, %r67;
	cvt.u64.u32 	%rd160, %r69;
	bra.uni 	$L__BB0_56;
$L__BB0_55:
	rem.u64 	%rd160, %rd92, %rd93;
$L__BB0_56:
	mad.lo.s32 	%r70, %r74, %r16, %r1;
	mul.wide.s32 	%rd143, %r70, 8;
	add.s64 	%rd144, %rd1, %rd143;
	st.global.u64 	[%rd144], %rd160;
$L__BB0_57:
	ret;

}
	// .globl	_Z11cudacomposePyS_iiS_S_S_S_S_
.visible .entry _Z11cudacomposePyS_iiS_S_S_S_S_(
	.param .u64 .ptr .align 1 _Z11cudacomposePyS_iiS_S_S_S_S__param_0,
	.param .u64 .ptr .align 1 _Z11cudacomposePyS_iiS_S_S_S_S__param_1,
	.param .u32 _Z11cudacomposePyS_iiS_S_S_S_S__param_2,
	.param .u32 _Z11cudacomposePyS_iiS_S_S_S_S__param_3,
	.param .u64 .ptr .align 1 _Z11cudacomposePyS_iiS_S_S_S_S__param_4,
	.param .u64 .ptr .align 1 _Z11cudacomposePyS_iiS_S_S_S_S__param_5,
	.param .u64 .ptr .align 1 _Z11cudacomposePyS_iiS_S_S_S_S__param_6,
	.param .u64 .ptr .align 1 _Z11cudacomposePyS_iiS_S_S_S_S__param_7,
	.param .u64 .ptr .align 1 _Z11cudacomposePyS_iiS_S_S_S_S__param_8
)
{
	.local .align 16 .b8 	__local_depot1[544];
	.reg .b64 	%SP;
	.reg .b64 	%SPL;
	.reg .pred 	%p<244>;
	.reg .b32 	%r<413>;
	.reg .b64 	%rd<1130>;
	.reg .b64 	%fd<256>;

	mov.u64 	%SPL, __local_depot1;
	cvta.local.u64 	%SP, %SPL;
	ld.param.u64 	%rd193, [_Z11cudacomposePyS_iiS_S_S_S_S__param_0];
	ld.param.u64 	%rd194, [_Z11cudacomposePyS_iiS_S_S_S_S__param_1];
	ld.param.u32 	%r143, [_Z11cudacomposePyS_iiS_S_S_S_S__param_2];
	ld.param.u32 	%r144, [_Z11cudacomposePyS_iiS_S_S_S_S__param_3];
	ld.param.u64 	%rd197, [_Z11cudacomposePyS_iiS_S_S_S_S__param_4];
	ld.param.u64 	%rd198, [_Z11cudacomposePyS_iiS_S_S_S_S__param_5];
	ld.param.u64 	%rd195, [_Z11cudacomposePyS_iiS_S_S_S_S__param_6];
	ld.param.u64 	%rd196, [_Z11cudacomposePyS_iiS_S_S_S_S__param_7];
	ld.param.u64 	%rd199, [_Z11cudacomposePyS_iiS_S_S_S_S__param_8];
	cvta.to.global.u64 	%rd1, %rd197;
	cvta.to.global.u64 	%rd2, %rd198;
	cvta.to.global.u64 	%rd3, %rd199;
	add.u64 	%rd4, %SPL, 0;
	add.u64 	%rd5, %SPL, 512;
	add.u64 	%rd6, %SPL, 0;
	add.u64 	%rd7, %SPL, 520;
	mov.u32 	%r145, %ntid.x;
	mov.u32 	%r146, %ctaid.x;
	mov.u32 	%r147, %tid.x;
	mad.lo.s32 	%r1, %r145, %r146, %r147;
	setp.lt.s32 	%p13, %r144, 1;
	@%p13 bra 	$L__BB1_48;
	mul.lo.s32 	%r2, %r144, %r1;
	add.s32 	%r3, %r144, -1;
	and.b32  	%r4, %r144, 7;
	setp.lt.u32 	%p14, %r3, 7;
	mov.b32 	%r352, 0;
	@%p14 bra 	$L__BB1_4;
	and.b32  	%r352, %r144, 2147483640;
	mov.b32 	%r355, 0;
$L__BB1_3:
	.pragma "nounroll";
	add.s32 	%r150, %r355, %r2;
	mul.wide.s32 	%rd204, %r150, 8;
	add.s64 	%rd205, %rd3, %rd204;
	mov.b64 	%rd206, 0;
	st.global.u64 	[%rd205], %rd206;
	st.global.u64 	[%rd205+8], %rd206;
	st.global.u64 	[%rd205+16], %rd206;
	st.global.u64 	[%rd205+24], %rd206;
	st.global.u64 	[%rd205+32], %rd206;
	st.global.u64 	[%rd205+40], %rd206;
	st.global.u64 	[%rd205+48], %rd206;
	st.global.u64 	[%rd205+56], %rd206;
	add.s32 	%r355, %r355, 8;
	setp.eq.s32 	%p15, %r355, %r352;
	@%p15 bra 	$L__BB1_4;
	bra.uni 	$L__BB1_3;
$L__BB1_4:
	setp.eq.s32 	%p16, %r4, 0;
	@%p16 bra 	$L__BB1_12;
	and.b32  	%r7, %r144, 3;
	setp.lt.u32 	%p17, %r4, 4;
	@%p17 bra 	$L__BB1_7;
	add.s32 	%r151, %r352, %r2;
	mul.wide.s32 	%rd207, %r151, 8;
	add.s64 	%rd208, %rd3, %rd207;
	mov.b64 	%rd209, 0;
	st.global.u64 	[%rd208], %rd209;
	st.global.u64 	[%rd208+8], %rd209;
	st.global.u64 	[%rd208+16], %rd209;
	st.global.u64 	[%rd208+24], %rd209;
	add.s32 	%r352, %r352, 4;
$L__BB1_7:
	setp.eq.s32 	%p18, %r7, 0;
	@%p18 bra 	$L__BB1_12;
	setp.eq.s32 	%p19, %r7, 1;
	@%p19 bra 	$L__BB1_10;
	add.s32 	%r152, %r352, %r2;
	mul.wide.s32 	%rd210, %r152, 8;
	add.s64 	%rd211, %rd3, %rd210;
	mov.b64 	%rd212, 0;
	st.global.u64 	[%rd211], %rd212;
	st.global.u64 	[%rd211+8], %rd212;
	add.s32 	%r352, %r352, 2;
$L__BB1_10:
	and.b32  	%r153, %r144, 1;
	setp.eq.b32 	%p20, %r153, 1;
	not.pred 	%p21, %p20;
	@%p21 bra 	$L__BB1_12;
	add.s32 	%r154, %r352, %r2;
	mul.wide.s32 	%rd213, %r154, 8;
	add.s64 	%rd214, %rd3, %rd213;
	mov.b64 	%rd215, 0;
	st.global.u64 	[%rd214], %rd215;
$L__BB1_12:
	cvt.s64.s32 	%rd8, %r2;
	cvta.to.global.u64 	%rd216, %rd196;
	mul.wide.s32 	%rd217, %r2, 8;
	add.s64 	%rd9, %rd216, %rd217;
	and.b32  	%r12, %r144, 15;
	add.s32 	%r13, %r12, -1;
	add.s32 	%r14, %r4, -1;
	and.b32  	%r15, %r144, 3;
	and.b32  	%r16, %r144, 2147483632;
	and.b32  	%r17, %r144, 2147483640;
	and.b32  	%r18, %r144, 1;
	cvta.to.global.u64 	%rd10, %rd193;
	cvta.to.global.u64 	%rd11, %rd194;
	mov.b32 	%r356, 0;
$L__BB1_13:
	setp.lt.u32 	%p22, %r3, 15;
	mul.lo.s32 	%r22, %r356, %r144;
	mov.b32 	%r359, 0;
	@%p22 bra 	$L__BB1_16;
	mov.b32 	%r357, 0;
$L__BB1_15:
	.pragma "nounroll";
	add.s32 	%r158, %r357, %r22;
	mul.wide.u32 	%rd218, %r158, 8;
	add.s64 	%rd219, %rd1, %rd218;
	ld.global.u64 	%rd220, [%rd219];
	mul.wide.u32 	%rd221, %r357, 8;
	add.s64 	%rd222, %rd9, %rd221;
	st.global.u64 	[%rd222], %rd220;
	ld.global.u64 	%rd223, [%rd219+8];
	st.global.u64 	[%rd222+8], %rd223;
	ld.global.u64 	%rd224, [%rd219+16];
	st.global.u64 	[%rd222+16], %rd224;
	ld.global.u64 	%rd225, [%rd219+24];
	st.global.u64 	[%rd222+24], %rd225;
	ld.global.u64 	%rd226, [%rd219+32];
	st.global.u64 	[%rd222+32], %rd226;
	ld.global.u64 	%rd227, [%rd219+40];
	st.global.u64 	[%rd222+40], %rd227;
	ld.global.u64 	%rd228, [%rd219+48];
	st.global.u64 	[%rd222+48], %rd228;
	ld.global.u64 	%rd229, [%rd219+56];
	st.global.u64 	[%rd222+56], %rd229;
	ld.global.u64 	%rd230, [%rd219+64];
	st.global.u64 	[%rd222+64], %rd230;
	ld.global.u64 	%rd231, [%rd219+72];
	st.global.u64 	[%rd222+72], %rd231;
	ld.global.u64 	%rd232, [%rd219+80];
	st.global.u64 	[%rd222+80], %rd232;
	ld.global.u64 	%rd233, [%rd219+88];
	st.global.u64 	[%rd222+88], %rd233;
	ld.global.u64 	%rd234, [%rd219+96];
	st.global.u64 	[%rd222+96], %rd234;
	ld.global.u64 	%rd235, [%rd219+104];
	st.global.u64 	[%rd222+104], %rd235;
	ld.global.u64 	%rd236, [%rd219+112];
	st.global.u64 	[%rd222+112], %rd236;
	ld.global.u64 	%rd237, [%rd219+120];
	st.global.u64 	[%rd222+120], %rd237;
	add.s32 	%r357, %r357, 16;
	setp.ne.s32 	%p23, %r357, %r16;
	mov.u32 	%r359, %r16;
	@%p23 bra 	$L__BB1_15;
$L__BB1_16:
	setp.eq.s32 	%p24, %r12, 0;
	@%p24 bra 	$L__BB1_26;
	setp.lt.u32 	%p25, %r13, 7;
	@%p25 bra 	$L__BB1_19;
	add.s32 	%r159, %r359, %r22;
	mul.wide.u32 	%rd238, %r159, 8;
	add.s64 	%rd239, %rd1, %rd238;
	ld.global.u64 	%rd240, [%rd239];
	mul.wide.u32 	%rd241, %r359, 8;
	add.s64 	%rd242, %rd9, %rd241;
	st.global.u64 	[%rd242], %rd240;
	cvt.u64.u32 	%rd243, %r22;
	cvt.u64.u32 	%rd244, %r359;
	add.s64 	%rd245, %rd244, %rd243;
	shl.b64 	%rd246, %rd245, 3;
	add.s64 	%rd247, %rd1, %rd246;
	ld.global.u64 	%rd248, [%rd247+8];
	st.global.u64 	[%rd242+8], %rd248;
	ld.global.u64 	%rd249, [%rd247+16];
	st.global.u64 	[%rd242+16], %rd249;
	ld.global.u64 	%rd250, [%rd247+24];
	st.global.u64 	[%rd242+24], %rd250;
	ld.global.u64 	%rd251, [%rd247+32];
	st.global.u64 	[%rd242+32], %rd251;
	ld.global.u64 	%rd252, [%rd247+40];
	st.global.u64 	[%rd242+40], %rd252;
	ld.global.u64 	%rd253, [%rd247+48];
	st.global.u64 	[%rd242+48], %rd253;
	ld.global.u64 	%rd254, [%rd247+56];
	st.global.u64 	[%rd242+56], %rd254;
	add.s32 	%r359, %r359, 8;
$L__BB1_19:
	setp.eq.s32 	%p26, %r4, 0;
	@%p26 bra 	$L__BB1_26;
	setp.lt.u32 	%p27, %r14, 3;
	@%p27 bra 	$L__BB1_22;
	add.s32 	%r160, %r359, %r22;
	mul.wide.u32 	%rd255, %r160, 8;
	add.s64 	%rd256, %rd1, %rd255;
	ld.global.u64 	%rd257, [%rd256];
	mul.wide.u32 	%rd258, %r359, 8;
	add.s64 	%rd259, %rd9, %rd258;
	st.global.u64 	[%rd259], %rd257;
	cvt.u64.u32 	%rd260, %r22;
	cvt.u64.u32 	%rd261, %r359;
	add.s64 	%rd262, %rd261, %rd260;
	shl.b64 	%rd263, %rd262, 3;
	add.s64 	%rd264, %rd1, %rd263;
	ld.global.u64 	%rd265, [%rd264+8];
	st.global.u64 	[%rd259+8], %rd265;
	ld.global.u64 	%rd266, [%rd264+16];
	st.global.u64 	[%rd259+16], %rd266;
	ld.global.u64 	%rd267, [%rd264+24];
	st.global.u64 	[%rd259+24], %rd267;
	add.s32 	%r359, %r359, 4;
$L__BB1_22:
	setp.eq.s32 	%p28, %r15, 0;
	@%p28 bra 	$L__BB1_26;
	setp.eq.s32 	%p29, %r15, 1;
	add.s32 	%r161, %r359, %r22;
	mul.wide.u32 	%rd268, %r161, 8;
	add.s64 	%rd269, %rd1, %rd268;
	ld.global.u64 	%rd270, [%rd269];
	mul.wide.u32 	%rd271, %r359, 8;
	add.s64 	%rd12, %rd9, %rd271;
	st.global.u64 	[%rd12], %rd270;
	@%p29 bra 	$L__BB1_26;
	setp.eq.s32 	%p30, %r15, 2;
	cvt.u64.u32 	%rd272, %r22;
	cvt.u64.u32 	%rd273, %r359;
	add.s64 	%rd274, %rd273, %rd272;
	shl.b64 	%rd275, %rd274, 3;
	add.s64 	%rd13, %rd1, %rd275;
	ld.global.u64 	%rd276, [%rd13+8];
	st.global.u64 	[%rd12+8], %rd276;
	@%p30 bra 	$L__BB1_26;
	ld.global.u64 	%rd277, [%rd13+16];
	st.global.u64 	[%rd12+16], %rd277;
$L__BB1_26:
	mad.lo.s32 	%r162, %r356, %r143, %r1;
	mul.wide.s32 	%rd278, %r162, 8;
	add.s64 	%rd279, %rd10, %rd278;
	ld.global.u64 	%rd14, [%rd279];
	mul.wide.u32 	%rd280, %r356, 8;
	add.s64 	%rd281, %rd11, %rd280;
	ld.global.u64 	%rd15, [%rd281];
	or.b64  	%rd282, %rd14, %rd15;
	and.b64  	%rd283, %rd282, -4294967296;
	setp.ne.s64 	%p31, %rd283, 0;
	@%p31 bra 	$L__BB1_28;
	cvt.u32.u64 	%r163, %rd15;
	cvt.u32.u64 	%r164, %rd14;
	rem.u32 	%r165, %r164, %r163;
	cvt.u64.u32 	%rd1068, %r165;
	bra.uni 	$L__BB1_29;
$L__BB1_28:
	rem.u64 	%rd1068, %rd14, %rd15;
$L__BB1_29:
	setp.eq.s32 	%p32, %r144, 1;
	ld.global.u64 	%rd284, [%rd9];
	and.b64  	%rd285, %rd284, 4294967295;
	shr.u64 	%rd286, %rd284, 32;
	and.b64  	%rd19, %rd1068, 4294967295;
	shr.u64 	%rd20, %rd1068, 32;
	mul.lo.s64 	%rd287, %rd285, %rd19;
	mul.lo.s64 	%rd288, %rd284, %rd20;
	shl.b64 	%rd289, %rd288, 32;
	not.b64 	%rd290, %rd287;
	setp.gt.u64 	%p33, %rd289, %rd290;
	selp.u64 	%rd291, 1, 0, %p33;
	add.s64 	%rd292, %rd287, %rd289;
	mul.lo.s64 	%rd293, %rd286, %rd1068;
	shl.b64 	%rd294, %rd293, 32;
	add.s64 	%rd295, %rd292, %rd294;
	setp.lt.u64 	%p34, %rd295, %rd292;
	selp.b64 	%rd296, 2, 1, %p33;
	selp.b64 	%rd297, %rd296, %rd291, %p34;
	mul.lo.s64 	%rd298, %rd285, %rd20;
	shr.u64 	%rd299, %rd298, 32;
	mad.lo.s64 	%rd300, %rd286, %rd20, %rd299;
	mul.lo.s64 	%rd301, %rd286, %rd19;
	shr.u64 	%rd302, %rd301, 32;
	add.s64 	%rd303, %rd300, %rd302;
	add.s64 	%rd1069, %rd303, %rd297;
	st.global.u64 	[%rd9], %rd295;
	@%p32 bra 	$L__BB1_36;
	mov.b32 	%r361, 1;
$L__BB1_31:
	mul.wide.u32 	%rd304, %r361, 8;
	add.s64 	%rd23, %rd9, %rd304;
	ld.global.u64 	%rd24, [%rd23];
	or.b64  	%rd305, %rd24, %rd1069;
	setp.eq.s64 	%p35, %rd305, 0;
	@%p35 bra 	$L__BB1_36;
	and.b64  	%rd306, %rd24, 4294967295;
	shr.u64 	%rd307, %rd24, 32;
	mul.lo.s64 	%rd308, %rd306, %rd19;
	mul.lo.s64 	%rd309, %rd24, %rd20;
	shl.b64 	%rd310, %rd309, 32;
	not.b64 	%rd311, %rd308;
	setp.gt.u64 	%p36, %rd310, %rd311;
	selp.u64 	%rd312, 1, 0, %p36;
	add.s64 	%rd313, %rd308, %rd310;
	mul.lo.s64 	%rd314, %rd307, %rd1068;
	shl.b64 	%rd315, %rd314, 32;
	add.s64 	%rd25, %rd313, %rd315;
	setp.lt.u64 	%p37, %rd25, %rd313;
	selp.b64 	%rd316, 2, 1, %p36;
	selp.b64 	%rd317, %rd316, %rd312, %p37;
	mul.lo.s64 	%rd318, %rd306, %rd20;
	shr.u64 	%rd319, %rd318, 32;
	mad.lo.s64 	%rd320, %rd307, %rd20, %rd319;
	mul.lo.s64 	%rd321, %rd307, %rd19;
	shr.u64 	%rd322, %rd321, 32;
	add.s64 	%rd323, %rd320, %rd322;
	add.s64 	%rd26, %rd323, %rd317;
	not.b64 	%rd324, %rd25;
	setp.le.u64 	%p38, %rd1069, %rd324;
	@%p38 bra 	$L__BB1_34;
	add.s64 	%rd326, %rd25, %rd1069;
	st.global.u64 	[%rd23], %rd326;
	add.s64 	%rd1069, %rd26, 1;
	bra.uni 	$L__BB1_35;
$L__BB1_34:
	add.s64 	%rd325, %rd25, %rd1069;
	st.global.u64 	[%rd23], %rd325;
	mov.u64 	%rd1069, %rd26;
$L__BB1_35:
	add.s32 	%r361, %r361, 1;
	setp.ne.s32 	%p39, %r361, %r144;
	@%p39 bra 	$L__BB1_31;
$L__BB1_36:
	setp.lt.u32 	%p40, %r3, 7;
	mov.b64 	%rd1072, 0;
	mov.b32 	%r364, 0;
	@%p40 bra 	$L__BB1_39;
	mov.b64 	%rd1072, 0;
	mov.b32 	%r362, 0;
$L__BB1_38:
	.pragma "nounroll";
	cvt.u64.u32 	%rd329, %r362;
	add.s64 	%rd330, %rd329, %rd8;
	shl.b64 	%rd331, %rd330, 3;
	add.s64 	%rd332, %rd3, %rd331;
	ld.global.u64 	%rd333, [%rd332];
	mul.wide.u32 	%rd334, %r362, 8;
	add.s64 	%rd335, %rd9, %rd334;
	ld.global.u64 	%rd336, [%rd335];
	add.s64 	%rd337, %rd333, %rd1072;
	add.s64 	%rd338, %rd337, %rd336;
	setp.lt.u64 	%p41, %rd338, %rd333;
	selp.u64 	%rd339, 1, 0, %p41;
	st.global.u64 	[%rd332], %rd338;
	ld.global.u64 	%rd340, [%rd332+8];
	ld.global.u64 	%rd341, [%rd335+8];
	add.s64 	%rd342, %rd340, %rd339;
	add.s64 	%rd343, %rd342, %rd341;
	setp.lt.u64 	%p42, %rd343, %rd340;
	selp.u64 	%rd344, 1, 0, %p42;
	st.global.u64 	[%rd332+8], %rd343;
	ld.global.u64 	%rd345, [%rd332+16];
	ld.global.u64 	%rd346, [%rd335+16];
	add.s64 	%rd347, %rd345, %rd344;
	add.s64 	%rd348, %rd347, %rd346;
	setp.lt.u64 	%p43, %rd348, %rd345;
	selp.u64 	%rd349, 1, 0, %p43;
	st.global.u64 	[%rd332+16], %rd348;
	ld.global.u64 	%rd350, [%rd332+24];
	ld.global.u64 	%rd351, [%rd335+24];
	add.s64 	%rd352, %rd350, %rd349;
	add.s64 	%rd353, %rd352, %rd351;
	setp.lt.u64 	%p44, %rd353, %rd350;
	selp.u64 	%rd354, 1, 0, %p44;
	st.global.u64 	[%rd332+24], %rd353;
	ld.global.u64 	%rd355, [%rd332+32];
	ld.global.u64 	%rd356, [%rd335+32];
	add.s64 	%rd357, %rd355, %rd354;
	add.s64 	%rd358, %rd357, %rd356;
	setp.lt.u64 	%p45, %rd358, %rd355;
	selp.u64 	%rd359, 1, 0, %p45;
	st.global.u64 	[%rd332+32], %rd358;
	ld.global.u64 	%rd360, [%rd332+40];
	ld.global.u64 	%rd361, [%rd335+40];
	add.s64 	%rd362, %rd360, %rd359;
	add.s64 	%rd363, %rd362, %rd361;
	setp.lt.u64 	%p46, %rd363, %rd360;
	selp.u64 	%rd364, 1, 0, %p46;
	st.global.u64 	[%rd332+40], %rd363;
	ld.global.u64 	%rd365, [%rd332+48];
	ld.global.u64 	%rd366, [%rd335+48];
	add.s64 	%rd367, %rd365, %rd364;
	add.s64 	%rd368, %rd367, %rd366;
	setp.lt.u64 	%p47, %rd368, %rd365;
	selp.u64 	%rd369, 1, 0, %p47;
	st.global.u64 	[%rd332+48], %rd368;
	ld.global.u64 	%rd370, [%rd332+56];
	ld.global.u64 	%rd371, [%rd335+56];
	add.s64 	%rd372, %rd370, %rd369;
	add.s64 	%rd373, %rd372, %rd371;
	setp.lt.u64 	%p48, %rd373, %rd370;
	selp.u64 	%rd1072, 1, 0, %p48;
	st.global.u64 	[%rd332+56], %rd373;
	add.s32 	%r362, %r362, 8;
	setp.ne.s32 	%p49, %r362, %r17;
	mov.u32 	%r364, %r17;
	@%p49 bra 	$L__BB1_38;
$L__BB1_39:
	setp.eq.s32 	%p50, %r4, 0;
	@%p50 bra 	$L__BB1_47;
	setp.lt.u32 	%p51, %r14, 3;
	@%p51 bra 	$L__BB1_42;
	cvt.u64.u32 	%rd374, %r364;
	add.s64 	%rd375, %rd374, %rd8;
	shl.b64 	%rd376, %rd375, 3;
	add.s64 	%rd377, %rd3, %rd376;
	ld.global.u64 	%rd378, [%rd377];
	mul.wide.u32 	%rd379, %r364, 8;
	add.s64 	%rd380, %rd9, %rd379;
	ld.global.u64 	%rd381, [%rd380];
	add.s64 	%rd382, %rd378, %rd1072;
	add.s64 	%rd383, %rd382, %rd381;
	setp.lt.u64 	%p52, %rd383, %rd378;
	selp.u64 	%rd384, 1, 0, %p52;
	st.global.u64 	[%rd377], %rd383;
	ld.global.u64 	%rd385, [%rd377+8];
	ld.global.u64 	%rd386, [%rd380+8];
	add.s64 	%rd387, %rd385, %rd384;
	add.s64 	%rd388, %rd387, %rd386;
	setp.lt.u64 	%p53, %rd388, %rd385;
	selp.u64 	%rd389, 1, 0, %p53;
	st.global.u64 	[%rd377+8], %rd388;
	ld.global.u64 	%rd390, [%rd377+16];
	ld.global.u64 	%rd391, [%rd380+16];
	add.s64 	%rd392, %rd390, %rd389;
	add.s64 	%rd393, %rd392, %rd391;
	setp.lt.u64 	%p54, %rd393, %rd390;
	selp.u64 	%rd394, 1, 0, %p54;
	st.global.u64 	[%rd377+16], %rd393;
	ld.global.u64 	%rd395, [%rd377+24];
	ld.global.u64 	%rd396, [%rd380+24];
	add.s64 	%rd397, %rd395, %rd394;
	add.s64 	%rd398, %rd397, %rd396;
	setp.lt.u64 	%p55, %rd398, %rd395;
	st.global.u64 	[%rd377+24], %rd398;
	selp.u64 	%rd1072, 1, 0, %p55;
	add.s32 	%r364, %r364, 4;
$L__BB1_42:
	setp.eq.s32 	%p56, %r15, 0;
	@%p56 bra 	$L__BB1_47;
	setp.eq.s32 	%p57, %r15, 1;
	@%p57 bra 	$L__BB1_45;
	cvt.u64.u32 	%rd399, %r364;
	add.s64 	%rd400, %rd399, %rd8;
	shl.b64 	%rd401, %rd400, 3;
	add.s64 	%rd402, %rd3, %rd401;
	ld.global.u64 	%rd403, [%rd402];
	mul.wide.u32 	%rd404, %r364, 8;
	add.s64 	%rd405, %rd9, %rd404;
	ld.global.u64 	%rd406, [%rd405];
	add.s64 	%rd407, %rd403, %rd1072;
	add.s64 	%rd408, %rd407, %rd406;
	setp.lt.u64 	%p58, %rd408, %rd403;
	selp.u64 	%rd409, 1, 0, %p58;
	st.global.u64 	[%rd402], %rd408;
	ld.global.u64 	%rd410, [%rd402+8];
	ld.global.u64 	%rd411, [%rd405+8];
	add.s64 	%rd412, %rd410, %rd409;
	add.s64 	%rd413, %rd412, %rd411;
	setp.lt.u64 	%p59, %rd413, %rd410;
	st.global.u64 	[%rd402+8], %rd413;
	selp.u64 	%rd1072, 1, 0, %p59;
	add.s32 	%r364, %r364, 2;
$L__BB1_45:
	setp.eq.s32 	%p60, %r18, 0;
	@%p60 bra 	$L__BB1_47;
	cvt.u64.u32 	%rd414, %r364;
	add.s64 	%rd415, %rd414, %rd8;
	shl.b64 	%rd416, %rd415, 3;
	add.s64 	%rd417, %rd3, %rd416;
	mul.wide.u32 	%rd418, %r364, 8;
	add.s64 	%rd419, %rd9, %rd418;
	ld.global.u64 	%rd420, [%rd419];
	ld.global.u64 	%rd421, [%rd417];
	add.s64 	%rd422, %rd421, %rd1072;
	add.s64 	%rd423, %rd422, %rd420;
	st.global.u64 	[%rd417], %rd423;
$L__BB1_47:
	add.s32 	%r356, %r356, 1;
	setp.ne.s32 	%p61, %r356, %r144;
	@%p61 bra 	$L__BB1_13;
$L__BB1_48:
	mul.lo.s32 	%r40, %r144, %r1;
	mul.wide.s32 	%rd424, %r40, 8;
	add.s64 	%rd36, %rd3, %rd424;
	setp.ne.s32 	%p62, %r1, 0;
	@%p62 bra 	$L__BB1_50;
	ld.global.u64 	%rd425, [%rd36];
	st.local.u64 	[%rd7], %rd425;
	mov.u64 	%rd426, $str$5;
	cvta.global.u64 	%rd427, %rd426;
	add.u64 	%rd428, %SP, 520;
	{ // callseq 0, 0
	.param .b64 param0;
	st.param.b64 	[param0], %rd427;
	.param .b64 param1;
	st.param.b64 	[param1], %rd428;
	.param .b32 retval0;
	call.uni (retval0), 
	vprintf, 
	(
	param0, 
	param1
	);
	ld.param.b32 	%r169, [retval0];
	} // callseq 0
	ld.global.u64 	%rd429, [%rd36+8];
	st.local.u64 	[%rd7], %rd429;
	{ // callseq 1, 0
	.param .b64 param0;
	st.param.b64 	[param0], %rd427;
	.param .b64 param1;
	st.param.b64 	[param1], %rd428;
	.param .b32 retval0;
	call.uni (retval0), 
	vprintf, 
	(
	param0, 
	param1
	);
	ld.param.b32 	%r171, [retval0];
	} // callseq 1
	ld.global.u64 	%rd430, [%rd36+16];
	st.local.u64 	[%rd7], %rd430;
	{ // callseq 2, 0
	.param .b64 param0;
	st.param.b64 	[param0], %rd427;
	.param .b64 param1;
	st.param.b64 	[param1], %rd428;
	.param .b32 retval0;
	call.uni (retval0), 
	vprintf, 
	(
	param0, 
	param1
	);
	ld.param.b32 	%r173, [retval0];
	} // callseq 2
	ld.global.u64 	%rd431, [%rd36+24];
	st.local.u64 	[%rd7], %rd431;
	{ // callseq 3, 0
	.param .b64 param0;
	st.param.b64 	[param0], %rd427;
	.param .b64 param1;
	st.param.b64 	[param1], %rd428;
	.param .b32 retval0;
	call.uni (retval0), 
	vprintf, 
	(
	param0, 
	param1
	);
	ld.param.b32 	%r175, [retval0];
	} // callseq 3
	ld.global.u64 	%rd432, [%rd36+32];
	st.local.u64 	[%rd7], %rd432;
	{ // callseq 4, 0
	.param .b64 param0;
	st.param.b64 	[param0], %rd427;
	.param .b64 param1;
	st.param.b64 	[param1], %rd428;
	.param .b32 retval0;
	call.uni (retval0), 
	vprintf, 
	(
	param0, 
	param1
	);
	ld.param.b32 	%r177, [retval0];
	} // callseq 4
	ld.global.u64 	%rd433, [%rd36+40];
	st.local.u64 	[%rd7], %rd433;
	{ // callseq 5, 0
	.param .b64 param0;
	st.param.b64 	[param0], %rd427;
	.param .b64 param1;
	st.param.b64 	[param1], %rd428;
	.param .b32 retval0;
	call.uni (retval0), 
	vprintf, 
	(
	param0, 
	param1
	);
	ld.param.b32 	%r179, [retval0];
	} // callseq 5
	ld.global.u64 	%rd434, [%rd36+48];
	st.local.u64 	[%rd7], %rd434;
	{ // callseq 6, 0
	.param .b64 param0;
	st.param.b64 	[param0], %rd427;
	.param .b64 param1;
	st.param.b64 	[param1], %rd428;
	.param .b32 retval0;
	call.uni (retval0), 
	vprintf, 
	(
	param0, 
	param1
	);
	ld.param.b32 	%r181, [retval0];
	} // callseq 6
	ld.global.u64 	%rd435, [%rd36+56];
	st.local.u64 	[%rd7], %rd435;
	{ // callseq 7, 0
	.param .b64 param0;
	st.param.b64 	[param0], %rd427;
	.param .b64 param1;
	st.param.b64 	[param1], %rd428;
	.param .b32 retval0;
	call.uni (retval0), 
	vprintf, 
	(
	param0, 
	param1
	);
	ld.param.b32 	%r183, [retval0];
	} // callseq 7
	mov.u64 	%rd436, $str$1;
	cvta.global.u64 	%rd437, %rd436;
	{ // callseq 8, 0
	.param .b64 param0;
	st.param.b64 	[param0], %rd437;
	.param .b64 param1;
	st.param.b64 	[param1], 0;
	.param .b32 retval0;
	call.uni (retval0), 
	vprintf, 
	(
	param0, 
	param1
	);
	ld.param.b32 	%r185, [retval0];
	} // callseq 8
	ld.global.u64 	%rd438, [%rd2];
	st.local.u64 	[%rd7], %rd438;
	{ // callseq 9, 0
	.param .b64 param0;
	st.param.b64 	[param0], %rd427;
	.param .b64 param1;
	st.param.b64 	[param1], %rd428;
	.param .b32 retval0;
	call.uni (retval0), 
	vprintf, 
	(
	param0, 
	param1
	);
	ld.param.b32 	%r187, [retval0];
	} // callseq 9
	ld.global.u64 	%rd439, [%rd2+8];
	st.local.u64 	[%rd7], %rd439;
	{ // callseq 10, 0
	.param .b64 param0;
	st.param.b64 	[param0], %rd427;
	.param .b64 param1;
	st.param.b64 	[param1], %rd428;
	.param .b32 retval0;
	call.uni (retval0), 
	vprintf, 
	(
	param0, 
	param1
	);
	ld.param.b32 	%r189, [retval0];
	} // callseq 10
	ld.global.u64 	%rd440, [%rd2+16];
	st.local.u64 	[%rd7], %rd440;
	{ // callseq 11, 0
	.param .b64 param0;
	st.param.b64 	[param0], %rd427;
	.param .b64 param1;
	st.param.b64 	[param1], %rd428;
	.param .b32 retval0;
	call.uni (retval0), 
	vprintf, 
	(
	param0, 
	param1
	);
	ld.param.b32 	%r191, [retval0];
	} // callseq 11
	ld.global.u64 	%rd441, [%rd2+24];
	st.local.u64 	[%rd7], %rd441;
	{ // callseq 12, 0
	.param .b64 param0;
	st.param.b64 	[param0], %rd427;
	.param .b64 param1;
	st.param.b64 	[param1], %rd428;
	.param .b32 retval0;
	call.uni (retval0), 
	vprintf, 
	(
	param0, 
	param1
	);
	ld.param.b32 	%r193, [retval0];
	} // callseq 12
	ld.global.u64 	%rd442, [%rd2+32];
	st.local.u64 	[%rd7], %rd442;
	{ // callseq 13, 0
	.param .b64 param0;
	st.param.b64 	[param0], %rd427;
	.param .b64 param1;
	st.param.b64 	[param1], %rd428;
	.param .b32 retval0;
	call.uni (retval0), 
	vprintf, 
	(
	param0, 
	param1
	);
	ld.param.b32 	%r195, [retval0];
	} // callseq 13
	ld.global.u64 	%rd443, [%rd2+40];
	st.local.u64 	[%rd7], %rd443;
	{ // callseq 14, 0
	.param .b64 param0;
	st.param.b64 	[param0], %rd427;
	.param .b64 param1;
	st.param.b64 	[param1], %rd428;
	.param .b32 retval0;
	call.uni (retval0), 
	vprintf, 
	(
	param0, 
	param1
	);
	ld.param.b32 	%r197, [retval0];
	} // callseq 14
	ld.global.u64 	%rd444, [%rd2+48];
	st.local.u64 	[%rd7], %rd444;
	{ // callseq 15, 0
	.param .b64 param0;
	st.param.b64 	[param0], %rd427;
	.param .b64 param1;
	st.param.b64 	[param1], %rd428;
	.param .b32 retval0;
	call.uni (retval0), 
	vprintf, 
	(
	param0, 
	param1
	);
	ld.param.b32 	%r199, [retval0];
	} // callseq 15
	ld.global.u64 	%rd445, [%rd2+56];
	st.local.u64 	[%rd7], %rd445;
	{ // callseq 16, 0
	.param .b64 param0;
	st.param.b64 	[param0], %rd427;
	.param .b64 param1;
	st.param.b64 	[param1], %rd428;
	.param .b32 retval0;
	call.uni (retval0), 
	vprintf, 
	(
	param0, 
	param1
	);
	ld.param.b32 	%r201, [retval0];
	} // callseq 16
	{ // callseq 17, 0
	.param .b64 param0;
	st.param.b64 	[param0], %rd437;
	.param .b64 param1;
	st.param.b64 	[param1], 0;
	.param .b32 retval0;
	call.uni (retval0), 
	vprintf, 
	(
	param0, 
	param1
	);
	ld.param.b32 	%r203, [retval0];
	} // callseq 17
$L__BB1_50:
	add.s32 	%r41, %r144, -1;
	and.b32  	%r42, %r144, 15;
	add.s32 	%r43, %r42, -1;
	and.b32  	%r44, %r144, 7;
	add.s32 	%r45, %r44, -1;
	and.b32  	%r46, %r144, 2147483632;
	and.b32  	%r47, %r144, 3;
	and.b32  	%r48, %r144, 2147483644;
	neg.s32 	%r388, %r46;
	add.s64 	%rd1092, %rd2, 64;
	mov.b64 	%rd1076, -9223372036854775808;
	mov.b32 	%r366, 0;
	mov.b64 	%rd1075, 0;
	mov.u64 	%rd1077, %rd1075;
$L__BB1_51:
	setp.ne.s32 	%p63, %r366, 101;
	@%p63 bra 	$L__BB1_53;
	mov.u64 	%rd1063, $str$6;
	cvta.global.u64 	%rd1064, %rd1063;
	{ // callseq 83, 0
	.param .b64 param0;
	st.param.b64 	[param0], %rd1064;
	.param .b64 param1;
	st.param.b64 	[param1], 0;
	.param .b32 retval0;
	call.uni (retval0), 
	vprintf, 
	(
	param0, 
	param1
	);
	ld.param.b32 	%r350, [retval0];
	} // callseq 83
	mov.b64 	%rd1129, 114514;
	bra.uni 	$L__BB1_250;
$L__BB1_53:
	setp.ne.s32 	%p64, %r1, 0;
	@%p64 bra 	$L__BB1_55;
	add.s64 	%rd448, %rd1076, %rd1077;
	shr.u64 	%rd449, %rd448, 1;
	st.local.u64 	[%rd7], %rd1077;
	st.local.u64 	[%rd7+8], %rd1076;
	st.local.u64 	[%rd7+16], %rd449;
	mov.u64 	%rd450, $str$7;
	cvta.global.u64 	%rd451, %rd450;
	add.u64 	%rd452, %SP, 520;
	{ // callseq 18, 0
	.param .b64 param0;
	st.param.b64 	[param0], %rd451;
	.param .b64 param1;
	st.param.b64 	[param1], %rd452;
	.param .b32 retval0;
	call.uni (retval0), 
	vprintf, 
	(
	param0, 
	param1
	);
	ld.param.b32 	%r206, [retval0];
	} // callseq 18
$L__BB1_55:
	setp.lt.s32 	%p65, %r144, 1;
	add.s64 	%rd41, %rd1076, %rd1077;
	shr.u64 	%rd42, %rd41, 1;
	@%p65 bra 	$L__BB1_69;
	setp.lt.u32 	%p66, %r41, 15;
	mov.b32 	%r369, 0;
	@%p66 bra 	$L__BB1_59;
	add.s64 	%rd1078, %rd6, 64;
	mov.u64 	%rd1079, %rd1092;
	mov.u32 	%r367, %r388;
$L__BB1_58:
	.pragma "nounroll";
	ld.global.u64 	%rd453, [%rd1079+-64];
	ld.global.u64 	%rd454, [%rd1079+-56];
	st.local.v2.u64 	[%rd1078+-64], {%rd453, %rd454};
	ld.global.u64 	%rd455, [%rd1079+-48];
	ld.global.u64 	%rd456, [%rd1079+-40];
	st.local.v2.u64 	[%rd1078+-48], {%rd455, %rd456};
	ld.global.u64 	%rd457, [%rd1079+-32];
	ld.global.u64 	%rd458, [%rd1079+-24];
	st.local.v2.u64 	[%rd1078+-32], {%rd457, %rd458};
	ld.global.u64 	%rd459, [%rd1079+-16];
	ld.global.u64 	%rd460, [%rd1079+-8];
	st.local.v2.u64 	[%rd1078+-16], {%rd459, %rd460};
	ld.global.u64 	%rd461, [%rd1079];
	ld.global.u64 	%rd462, [%rd1079+8];
	st.local.v2.u64 	[%rd1078], {%rd461, %rd462};
	ld.global.u64 	%rd463, [%rd1079+16];
	ld.global.u64 	%rd464, [%rd1079+24];
	st.local.v2.u64 	[%rd1078+16], {%rd463, %rd464};
	ld.global.u64 	%rd465, [%rd1079+32];
	ld.global.u64 	%rd466, [%rd1079+40];
	st.local.v2.u64 	[%rd1078+32], {%rd465, %rd466};
	ld.global.u64 	%rd467, [%rd1079+48];
	ld.global.u64 	%rd468, [%rd1079+56];
	st.local.v2.u64 	[%rd1078+48], {%rd467, %rd468};
	add.s32 	%r367, %r367, 16;
	add.s64 	%rd1079, %rd1079, 128;
	add.s64 	%rd1078, %rd1078, 128;
	setp.ne.s32 	%p67, %r367, 0;
	mov.u32 	%r369, %r46;
	@%p67 bra 	$L__BB1_58;
$L__BB1_59:
	setp.eq.s32 	%p68, %r42, 0;
	@%p68 bra 	$L__BB1_69;
	setp.lt.u32 	%p69, %r43, 7;
	@%p69 bra 	$L__BB1_62;
	mul.wide.u32 	%rd469, %r369, 8;
	add.s64 	%rd470, %rd2, %rd469;
	ld.global.u64 	%rd471, [%rd470];
	add.s64 	%rd472, %rd6, %rd469;
	st.local.u64 	[%rd472], %rd471;
	ld.global.u64 	%rd473, [%rd470+8];
	st.local.u64 	[%rd472+8], %rd473;
	ld.global.u64 	%rd474, [%rd470+16];
	st.local.u64 	[%rd472+16], %rd474;
	ld.global.u64 	%rd475, [%rd470+24];
	st.local.u64 	[%rd472+24], %rd475;
	ld.global.u64 	%rd476, [%rd470+32];
	st.local.u64 	[%rd472+32], %rd476;
	ld.global.u64 	%rd477, [%rd470+40];
	st.local.u64 	[%rd472+40], %rd477;
	ld.global.u64 	%rd478, [%rd470+48];
	st.local.u64 	[%rd472+48], %rd478;
	ld.global.u64 	%rd479, [%rd470+56];
	st.local.u64 	[%rd472+56], %rd479;
	add.s32 	%r369, %r369, 8;
$L__BB1_62:
	setp.eq.s32 	%p70, %r44, 0;
	@%p70 bra 	$L__BB1_69;
	setp.lt.u32 	%p71, %r45, 3;
	@%p71 bra 	$L__BB1_65;
	mul.wide.u32 	%rd480, %r369, 8;
	add.s64 	%rd481, %rd2, %rd480;
	ld.global.u64 	%rd482, [%rd481];
	add.s64 	%rd483, %rd6, %rd480;
	st.local.u64 	[%rd483], %rd482;
	ld.global.u64 	%rd484, [%rd481+8];
	st.local.u64 	[%rd483+8], %rd484;
	ld.global.u64 	%rd485, [%rd481+16];
	st.local.u64 	[%rd483+16], %rd485;
	ld.global.u64 	%rd486, [%rd481+24];
	st.local.u64 	[%rd483+24], %rd486;
	add.s32 	%r369, %r369, 4;
$L__BB1_65:
	setp.eq.s32 	%p72, %r47, 0;
	@%p72 bra 	$L__BB1_69;
	setp.eq.s32 	%p73, %r47, 1;
	mul.wide.u32 	%rd487, %r369, 8;
	add.s64 	%rd48, %rd2, %rd487;
	ld.global.u64 	%rd488, [%rd48];
	add.s64 	%rd49, %rd6, %rd487;
	st.local.u64 	[%rd49], %rd488;
	@%p73 bra 	$L__BB1_69;
	setp.eq.s32 	%p74, %r47, 2;
	ld.global.u64 	%rd489, [%rd48+8];
	st.local.u64 	[%rd49+8], %rd489;
	@%p74 bra 	$L__BB1_69;
	ld.global.u64 	%rd490, [%rd48+16];
	st.local.u64 	[%rd49+16], %rd490;
$L__BB1_69:
	setp.lt.s32 	%p75, %r144, 2;
	ld.local.u64 	%rd491, [%rd6];
	and.b64  	%rd492, %rd491, 4294967295;
	shr.u64 	%rd493, %rd491, 32;
	and.b64  	%rd50, %rd42, 4294967295;
	shr.u64 	%rd51, %rd41, 33;
	mul.lo.s64 	%rd494, %rd492, %rd50;
	mul.lo.s64 	%rd495, %rd491, %rd51;
	shl.b64 	%rd496, %rd495, 32;
	not.b64 	%rd497, %rd494;
	setp.gt.u64 	%p76, %rd496, %rd497;
	selp.u64 	%rd498, 1, 0, %p76;
	add.s64 	%rd499, %rd494, %rd496;
	mul.lo.s64 	%rd500, %rd493, %rd42;
	shl.b64 	%rd501, %rd500, 32;
	add.s64 	%rd502, %rd499, %rd501;
	setp.lt.u64 	%p77, %rd502, %rd499;
	selp.b64 	%rd503, 2, 1, %p76;
	selp.b64 	%rd504, %rd503, %rd498, %p77;
	mul.lo.s64 	%rd505, %rd492, %rd51;
	shr.u64 	%rd506, %rd505, 32;
	mad.lo.s64 	%rd507, %rd493, %rd51, %rd506;
	mul.lo.s64 	%rd508, %rd493, %rd50;
	shr.u64 	%rd509, %rd508, 32;
	add.s64 	%rd510, %rd507, %rd509;
	add.s64 	%rd1080, %rd510, %rd504;
	st.local.u64 	[%rd6], %rd502;
	@%p75 bra 	$L__BB1_76;
	mov.b32 	%r371, 1;
$L__BB1_71:
	mul.wide.u32 	%rd511, %r371, 8;
	add.s64 	%rd54, %rd6, %rd511;
	ld.local.u64 	%rd55, [%rd54];
	or.b64  	%rd512, %rd55, %rd1080;
	setp.eq.s64 	%p78, %rd512, 0;
	@%p78 bra 	$L__BB1_76;
	and.b64  	%rd513, %rd55, 4294967295;
	shr.u64 	%rd514, %rd55, 32;
	mul.lo.s64 	%rd515, %rd513, %rd50;
	mul.lo.s64 	%rd516, %rd55, %rd51;
	shl.b64 	%rd517, %rd516, 32;
	not.b64 	%rd518, %rd515;
	setp.gt.u64 	%p79, %rd517, %rd518;
	selp.u64 	%rd519, 1, 0, %p79;
	add.s64 	%rd520, %rd515, %rd517;
	mul.lo.s64 	%rd521, %rd514, %rd42;
	shl.b64 	%rd522, %rd521, 32;
	add.s64 	%rd56, %rd520, %rd522;
	setp.lt.u64 	%p80, %rd56, %rd520;
	selp.b64 	%rd523, 2, 1, %p79;
	selp.b64 	%rd524, %rd523, %rd519, %p80;
	mul.lo.s64 	%rd525, %rd513, %rd51;
	shr.u64 	%rd526, %rd525, 32;
	mad.lo.s64 	%rd527, %rd514, %rd51, %rd526;
	mul.lo.s64 	%rd528, %rd514, %rd50;
	shr.u64 	%rd529, %rd528, 32;
	add.s64 	%rd530, %rd527, %rd529;
	add.s64 	%rd57, %rd530, %rd524;
	not.b64 	%rd531, %rd56;
	setp.le.u64 	%p81, %rd1080, %rd531;
	@%p81 bra 	$L__BB1_74;
	add.s64 	%rd533, %rd56, %rd1080;
	st.local.u64 	[%rd54], %rd533;
	add.s64 	%rd1080, %rd57, 1;
	bra.uni 	$L__BB1_75;
$L__BB1_74:
	add.s64 	%rd532, %rd56, %rd1080;
	st.local.u64 	[%rd54], %rd532;
	mov.u64 	%rd1080, %rd57;
$L__BB1_75:
	add.s32 	%r371, %r371, 1;
	setp.ne.s32 	%p82, %r371, %r144;
	@%p82 bra 	$L__BB1_71;
$L__BB1_76:
	mov.pred 	%p239, 0;
	@%p65 bra 	$L__BB1_109;
	setp.lt.u32 	%p86, %r41, 3;
	mov.b64 	%rd1087, 0;
	mov.b32 	%r373, 0;
	@%p86 bra 	$L__BB1_100;
	mov.b32 	%r372, 0;
	mov.b64 	%rd60, 0;
	mov.u64 	%rd1087, %rd60;
$L__BB1_79:
	mul.wide.u32 	%rd536, %r372, 8;
	add.s64 	%rd62, %rd36, %rd536;
	ld.global.u64 	%rd63, [%rd62];
	setp.ge.u64 	%p87, %rd63, %rd1087;
	add.s64 	%rd64, %rd6, %rd536;
	@%p87 bra 	$L__BB1_81;
	ld.local.u64 	%rd545, [%rd64];
	not.b64 	%rd546, %rd545;
	add.s64 	%rd547, %rd63, %rd546;
	st.local.u64 	[%rd64], %rd547;
	mov.b64 	%rd1084, 1;
	bra.uni 	$L__BB1_84;
$L__BB1_81:
	sub.s64 	%rd537, %rd63, %rd1087;
	ld.local.u64 	%rd65, [%rd64];
	setp.lt.u64 	%p88, %rd537, %rd65;
	@%p88 bra 	$L__BB1_83;
	add.s64 	%rd539, %rd63, %rd60;
	sub.s64 	%rd540, %rd539, %rd65;
	st.local.u64 	[%rd64], %rd540;
	mov.b64 	%rd1084, 0;
	bra.uni 	$L__BB1_84;
$L__BB1_83:
	add.s64 	%rd542, %rd63, %rd60;
	sub.s64 	%rd543, %rd542, %rd65;
	st.local.u64 	[%rd64], %rd543;
	mov.b64 	%rd1084, 1;
$L__BB1_84:
	ld.global.u64 	%rd67, [%rd62+8];
	setp.lt.u64 	%p89, %rd67, %rd1084;
	@%p89 bra 	$L__BB1_88;
	sub.s64 	%rd548, %rd67, %rd1084;
	ld.local.u64 	%rd68, [%rd64+8];
	setp.lt.u64 	%p90, %rd548, %rd68;
	@%p90 bra 	$L__BB1_87;
	add.s64 	%rd550, %rd1084, %rd68;
	sub.s64 	%rd551, %rd67, %rd550;
	st.local.u64 	[%rd64+8], %rd551;
	mov.b64 	%rd1085, 0;
	bra.uni 	$L__BB1_89;
$L__BB1_87:
	add.s64 	%rd553, %rd1084, %rd68;
	sub.s64 	%rd554, %rd67, %rd553;
	st.local.u64 	[%rd64+8], %rd554;
	mov.b64 	%rd1085, 1;
	bra.uni 	$L__BB1_89;
$L__BB1_88:
	ld.local.u64 	%rd556, [%rd64+8];
	not.b64 	%rd557, %rd556;
	add.s64 	%rd558, %rd67, %rd557;
	st.local.u64 	[%rd64+8], %rd558;
	mov.b64 	%rd1085, 1;
$L__BB1_89:
	ld.global.u64 	%rd70, [%rd62+16];
	setp.lt.u64 	%p91, %rd70, %rd1085;
	@%p91 bra 	$L__BB1_93;
	sub.s64 	%rd559, %rd70, %rd1085;
	ld.local.u64 	%rd71, [%rd64+16];
	setp.lt.u64 	%p92, %rd559, %rd71;
	@%p92 bra 	$L__BB1_92;
	add.s64 	%rd561, %rd1085, %rd71;
	sub.s64 	%rd562, %rd70, %rd561;
	st.local.u64 	[%rd64+16], %rd562;
	mov.b64 	%rd1086, 0;
	bra.uni 	$L__BB1_94;
$L__BB1_92:
	add.s64 	%rd564, %rd1085, %rd71;
	sub.s64 	%rd565, %rd70, %rd564;
	st.local.u64 	[%rd64+16], %rd565;
	mov.b64 	%rd1086, 1;
	bra.uni 	$L__BB1_94;
$L__BB1_93:
	ld.local.u64 	%rd567, [%rd64+16];
	not.b64 	%rd568, %rd567;
	add.s64 	%rd569, %rd70, %rd568;
	st.local.u64 	[%rd64+16], %rd569;
	mov.b64 	%rd1086, 1;
$L__BB1_94:
	ld.global.u64 	%rd73, [%rd62+24];
	setp.lt.u64 	%p93, %rd73, %rd1086;
	@%p93 bra 	$L__BB1_98;
	sub.s64 	%rd570, %rd73, %rd1086;
	ld.local.u64 	%rd74, [%rd64+24];
	setp.lt.u64 	%p94, %rd570, %rd74;
	@%p94 bra 	$L__BB1_97;
	add.s64 	%rd572, %rd1086, %rd74;
	sub.s64 	%rd573, %rd73, %rd572;
	st.local.u64 	[%rd64+24], %rd573;
	mov.b64 	%rd1087, 0;
	mov.pred 	%p239, 0;
	bra.uni 	$L__BB1_99;
$L__BB1_97:
	add.s64 	%rd575, %rd1086, %rd74;
	sub.s64 	%rd576, %rd73, %rd575;
	st.local.u64 	[%rd64+24], %rd576;
	mov.b64 	%rd1087, 1;
	mov.pred 	%p239, -1;
	bra.uni 	$L__BB1_99;
$L__BB1_98:
	ld.local.u64 	%rd578, [%rd64+24];
	not.b64 	%rd579, %rd578;
	add.s64 	%rd580, %rd73, %rd579;
	st.local.u64 	[%rd64+24], %rd580;
	mov.b64 	%rd1087, 1;
	mov.pred 	%p239, -1;
$L__BB1_99:
	add.s32 	%r372, %r372, 4;
	neg.s64 	%rd60, %rd1087;
	setp.ne.s32 	%p98, %r372, %r48;
	mov.u32 	%r373, %r48;
	@%p98 bra 	$L__BB1_79;
$L__BB1_100:
	setp.eq.s32 	%p99, %r47, 0;
	@%p99 bra 	$L__BB1_109;
	mul.wide.u32 	%rd582, %r373, 8;
	add.s64 	%rd78, %rd36, %rd582;
	ld.global.u64 	%rd79, [%rd78];
	setp.lt.u64 	%p101, %rd79, %rd1087;
	add.s64 	%rd80, %rd6, %rd582;
	mov.b64 	%rd1089, 1;
	mov.pred 	%p239, -1;
	@%p101 bra 	$L__BB1_103;
	sub.s64 	%rd583, %rd79, %rd1087;
	ld.local.u64 	%rd584, [%rd80];
	setp.lt.u64 	%p239, %rd583, %rd584;
	selp.u64 	%rd1089, 1, 0, %p239;
$L__BB1_103:
	setp.eq.s32 	%p102, %r47, 1;
	@%p102 bra 	$L__BB1_109;
	ld.global.u64 	%rd83, [%rd78+8];
	setp.lt.u64 	%p104, %rd83, %rd1089;
	mov.b64 	%rd1090, 1;
	mov.pred 	%p239, -1;
	@%p104 bra 	$L__BB1_106;
	sub.s64 	%rd586, %rd83, %rd1089;
	ld.local.u64 	%rd587, [%rd80+8];
	setp.lt.u64 	%p239, %rd586, %rd587;
	selp.u64 	%rd1090, 1, 0, %p239;
$L__BB1_106:
	setp.eq.s32 	%p105, %r47, 2;
	@%p105 bra 	$L__BB1_109;
	ld.global.u64 	%rd86, [%rd78+16];
	setp.lt.u64 	%p107, %rd86, %rd1090;
	mov.pred 	%p239, -1;
	@%p107 bra 	$L__BB1_109;
	sub.s64 	%rd588, %rd86, %rd1090;
	ld.local.u64 	%rd589, [%rd80+16];
	setp.lt.u64 	%p239, %rd588, %rd589;
$L__BB1_109:
	add.s64 	%rd590, %rd42, 1;
	selp.b64 	%rd1077, %rd1077, %rd590, %p239;
	selp.b64 	%rd1076, %rd42, %rd1076, %p239;
	selp.b64 	%rd1075, %rd1075, %rd42, %p239;
	setp.lt.u64 	%p108, %rd1077, %rd1076;
	add.s32 	%r366, %r366, 1;
	@%p108 bra 	$L__BB1_51;
	setp.ne.s32 	%p109, %r1, 0;
	@%p109 bra 	$L__BB1_112;
	st.local.u64 	[%rd7], %rd1075;
	mov.u64 	%rd591, $str$8;
	cvta.global.u64 	%rd592, %rd591;
	add.u64 	%rd593, %SP, 520;
	{ // callseq 19, 0
	.param .b64 param0;
	st.param.b64 	[param0], %rd592;
	.param .b64 param1;
	st.param.b64 	[param1], %rd593;
	.param .b32 retval0;
	call.uni (retval0), 
	vprintf, 
	(
	param0, 
	param1
	);
	ld.param.b32 	%r212, [retval0];
	} // callseq 19
$L__BB1_112:
	setp.lt.s32 	%p110, %r144, 1;
	@%p110 bra 	$L__BB1_125;
	setp.lt.u32 	%p111, %r41, 15;
	mov.b32 	%r376, 0;
	@%p111 bra 	$L__BB1_116;
	add.s64 	%rd1091, %rd4, 64;
	mov.u32 	%r374, %r388;
$L__BB1_115:
	.pragma "nounroll";
	ld.global.u64 	%rd594, [%rd1092+-64];
	ld.global.u64 	%rd595, [%rd1092+-56];
	st.local.v2.u64 	[%rd1091+-64], {%rd594, %rd595};
	ld.global.u64 	%rd596, [%rd1092+-48];
	ld.global.u64 	%rd597, [%rd1092+-40];
	st.local.v2.u64 	[%rd1091+-48], {%rd596, %rd597};
	ld.global.u64 	%rd598, [%rd1092+-32];
	ld.global.u64 	%rd599, [%rd1092+-24];
	st.local.v2.u64 	[%rd1091+-32], {%rd598, %rd599};
	ld.global.u64 	%rd600, [%rd1092+-16];
	ld.global.u64 	%rd601, [%rd1092+-8];
	st.local.v2.u64 	[%rd1091+-16], {%rd600, %rd601};
	ld.global.u64 	%rd602, [%rd1092];
	ld.global.u64 	%rd603, [%rd1092+8];
	st.local.v2.u64 	[%rd1091], {%rd602, %rd603};
	ld.global.u64 	%rd604, [%rd1092+16];
	ld.global.u64 	%rd605, [%rd1092+24];
	st.local.v2.u64 	[%rd1091+16], {%rd604, %rd605};
	ld.global.u64 	%rd606, [%rd1092+32];
	ld.global.u64 	%rd607, [%rd1092+40];
	st.local.v2.u64 	[%rd1091+32], {%rd606, %rd607};
	ld.global.u64 	%rd608, [%rd1092+48];
	ld.global.u64 	%rd609, [%rd1092+56];
	st.local.v2.u64 	[%rd1091+48], {%rd608, %rd609};
	add.s32 	%r374, %r374, 16;
	add.s64 	%rd1092, %rd1092, 128;
	add.s64 	%rd1091, %rd1091, 128;
	setp.ne.s32 	%p112, %r374, 0;
	mov.u32 	%r376, %r46;
	@%p112 bra 	$L__BB1_115;
$L__BB1_116:
	setp.eq.s32 	%p113, %r42, 0;
	@%p113 bra 	$L__BB1_125;
	setp.lt.u32 	%p114, %r42, 8;
	@%p114 bra 	$L__BB1_119;
	mul.wide.u32 	%rd610, %r376, 8;
	add.s64 	%rd611, %rd2, %rd610;
	ld.global.u64 	%rd612, [%rd611];
	add.s64 	%rd613, %rd4, %rd610;
	st.local.u64 	[%rd613], %rd612;
	ld.global.u64 	%rd614, [%rd611+8];
	st.local.u64 	[%rd613+8], %rd614;
	ld.global.u64 	%rd615, [%rd611+16];
	st.local.u64 	[%rd613+16], %rd615;
	ld.global.u64 	%rd616, [%rd611+24];
	st.local.u64 	[%rd613+24], %rd616;
	ld.global.u64 	%rd617, [%rd611+32];
	st.local.u64 	[%rd613+32], %rd617;
	ld.global.u64 	%rd618, [%rd611+40];
	st.local.u64 	[%rd613+40], %rd618;
	ld.global.u64 	%rd619, [%rd611+48];
	st.local.u64 	[%rd613+48], %rd619;
	ld.global.u64 	%rd620, [%rd611+56];
	st.local.u64 	[%rd613+56], %rd620;
	add.s32 	%r376, %r376, 8;
$L__BB1_119:
	setp.eq.s32 	%p115, %r44, 0;
	@%p115 bra 	$L__BB1_125;
	setp.lt.u32 	%p116, %r44, 4;
	@%p116 bra 	$L__BB1_122;
	mul.wide.u32 	%rd621, %r376, 8;
	add.s64 	%rd622, %rd2, %rd621;
	ld.global.u64 	%rd623, [%rd622];
	add.s64 	%rd624, %rd4, %rd621;
	st.local.u64 	[%rd624], %rd623;
	ld.global.u64 	%rd625, [%rd622+8];
	st.local.u64 	[%rd624+8], %rd625;
	ld.global.u64 	%rd626, [%rd622+16];
	st.local.u64 	[%rd624+16], %rd626;
	ld.global.u64 	%rd627, [%rd622+24];
	st.local.u64 	[%rd624+24], %rd627;
	add.s32 	%r376, %r376, 4;
$L__BB1_122:
	setp.eq.s32 	%p117, %r47, 0;
	@%p117 bra 	$L__BB1_125;
	mul.wide.u32 	%rd628, %r376, 8;
	add.s64 	%rd1094, %rd4, %rd628;
	add.s64 	%rd1093, %rd2, %rd628;
	neg.s32 	%r378, %r47;
$L__BB1_124:
	.pragma "nounroll";
	ld.global.u64 	%rd629, [%rd1093];
	st.local.u64 	[%rd1094], %rd629;
	add.s64 	%rd1094, %rd1094, 8;
	add.s64 	%rd1093, %rd1093, 8;
	add.s32 	%r378, %r378, 1;
	setp.ne.s32 	%p118, %r378, 0;
	@%p118 bra 	$L__BB1_124;
$L__BB1_125:
	setp.lt.s32 	%p119, %r144, 2;
	ld.local.u64 	%rd630, [%rd4];
	and.b64  	%rd631, %rd630, 4294967295;
	shr.u64 	%rd632, %rd630, 32;
	and.b64  	%rd101, %rd1075, 4294967295;
	shr.u64 	%rd102, %rd1075, 32;
	mul.lo.s64 	%rd633, %rd631, %rd101;
	mul.lo.s64 	%rd634, %rd630, %rd102;
	shl.b64 	%rd635, %rd634, 32;
	not.b64 	%rd636, %rd633;
	setp.gt.u64 	%p120, %rd635, %rd636;
	selp.u64 	%rd637, 1, 0, %p120;
	add.s64 	%rd638, %rd633, %rd635;
	mul.lo.s64 	%rd639, %rd632, %rd1075;
	shl.b64 	%rd640, %rd639, 32;
	add.s64 	%rd641, %rd638, %rd640;
	setp.lt.u64 	%p121, %rd641, %rd638;
	selp.b64 	%rd642, 2, 1, %p120;
	selp.b64 	%rd643, %rd642, %rd637, %p121;
	mul.lo.s64 	%rd644, %rd631, %rd102;
	shr.u64 	%rd645, %rd644, 32;
	mad.lo.s64 	%rd646, %rd632, %rd102, %rd645;
	mul.lo.s64 	%rd647, %rd632, %rd101;
	shr.u64 	%rd648, %rd647, 32;
	add.s64 	%rd649, %rd646, %rd648;
	add.s64 	%rd1095, %rd649, %rd643;
	st.local.u64 	[%rd4], %rd641;
	@%p119 bra 	$L__BB1_132;
	mov.b32 	%r379, 1;
$L__BB1_127:
	mul.wide.u32 	%rd650, %r379, 8;
	add.s64 	%rd105, %rd4, %rd650;
	ld.local.u64 	%rd106, [%rd105];
	or.b64  	%rd651, %rd106, %rd1095;
	setp.eq.s64 	%p122, %rd651, 0;
	@%p122 bra 	$L__BB1_132;
	and.b64  	%rd652, %rd106, 4294967295;
	shr.u64 	%rd653, %rd106, 32;
	mul.lo.s64 	%rd654, %rd652, %rd101;
	mul.lo.s64 	%rd655, %rd106, %rd102;
	shl.b64 	%rd656, %rd655, 32;
	not.b64 	%rd657, %rd654;
	setp.gt.u64 	%p123, %rd656, %rd657;
	selp.u64 	%rd658, 1, 0, %p123;
	add.s64 	%rd659, %rd654, %rd656;
	mul.lo.s64 	%rd660, %rd653, %rd1075;
	shl.b64 	%rd661, %rd660, 32;
	add.s64 	%rd107, %rd659, %rd661;
	setp.lt.u64 	%p124, %rd107, %rd659;
	selp.b64 	%rd662, 2, 1, %p123;
	selp.b64 	%rd663, %rd662, %rd658, %p124;
	mul.lo.s64 	%rd664, %rd652, %rd102;
	shr.u64 	%rd665, %rd664, 32;
	mad.lo.s64 	%rd666, %rd653, %rd102, %rd665;
	mul.lo.s64 	%rd667, %rd653, %rd101;
	shr.u64 	%rd668, %rd667, 32;
	add.s64 	%rd669, %rd666, %rd668;
	add.s64 	%rd108, %rd669, %rd663;
	not.b64 	%rd670, %rd107;
	setp.le.u64 	%p125, %rd1095, %rd670;
	@%p125 bra 	$L__BB1_130;
	add.s64 	%rd672, %rd107, %rd1095;
	st.local.u64 	[%rd105], %rd672;
	add.s64 	%rd1095, %rd108, 1;
	bra.uni 	$L__BB1_131;
$L__BB1_130:
	add.s64 	%rd671, %rd107, %rd1095;
	st.local.u64 	[%rd105], %rd671;
	mov.u64 	%rd1095, %rd108;
$L__BB1_131:
	add.s32 	%r379, %r379, 1;
	setp.ne.s32 	%p126, %r379, %r144;
	@%p126 bra 	$L__BB1_127;
$L__BB1_132:
	setp.lt.s32 	%p128, %r144, 1;
	mov.pred 	%p243, -1;
	@%p128 bra 	$L__BB1_164;
	setp.lt.u32 	%p130, %r41, 3;
	mov.b32 	%r381, 0;
	mov.b64 	%rd1105, 0;
	mov.u64 	%rd1104, %rd1105;
	@%p130 bra 	$L__BB1_156;
	and.b32  	%r217, %r144, 2147483644;
	neg.s32 	%r380, %r217;
	mul.wide.s32 	%rd675, %r40, 8;
	add.s64 	%rd676, %rd675, %rd3;
	add.s64 	%rd1098, %rd676, 16;
	add.s64 	%rd1097, %rd4, 16;
	mov.b64 	%rd1105, 0;
$L__BB1_135:
	ld.global.u64 	%rd117, [%rd1098+-16];
	setp.ge.u64 	%p131, %rd117, %rd1104;
	@%p131 bra 	$L__BB1_137;
	ld.local.u64 	%rd685, [%rd1097+-16];
	not.b64 	%rd686, %rd685;
	add.s64 	%rd687, %rd117, %rd686;
	st.local.u64 	[%rd1097+-16], %rd687;
	mov.b64 	%rd1101, 1;
	bra.uni 	$L__BB1_140;
$L__BB1_137:
	sub.s64 	%rd677, %rd117, %rd1104;
	ld.local.u64 	%rd118, [%rd1097+-16];
	setp.lt.u64 	%p132, %rd677, %rd118;
	@%p132 bra 	$L__BB1_139;
	add.s64 	%rd679, %rd117, %rd1105;
	sub.s64 	%rd680, %rd679, %rd118;
	st.local.u64 	[%rd1097+-16], %rd680;
	mov.b64 	%rd1101, 0;
	bra.uni 	$L__BB1_140;
$L__BB1_139:
	add.s64 	%rd682, %rd117, %rd1105;
	sub.s64 	%rd683, %rd682, %rd118;
	st.local.u64 	[%rd1097+-16], %rd683;
	mov.b64 	%rd1101, 1;
$L__BB1_140:
	ld.global.u64 	%rd120, [%rd1098+-8];
	setp.lt.u64 	%p133, %rd120, %rd1101;
	@%p133 bra 	$L__BB1_144;
	sub.s64 	%rd688, %rd120, %rd1101;
	ld.local.u64 	%rd121, [%rd1097+-8];
	setp.lt.u64 	%p134, %rd688, %rd121;
	@%p134 bra 	$L__BB1_143;
	add.s64 	%rd690, %rd1101, %rd121;
	sub.s64 	%rd691, %rd120, %rd690;
	st.local.u64 	[%rd1097+-8], %rd691;
	mov.b64 	%rd1102, 0;
	bra.uni 	$L__BB1_145;
$L__BB1_143:
	add.s64 	%rd693, %rd1101, %rd121;
	sub.s64 	%rd694, %rd120, %rd693;
	st.local.u64 	[%rd1097+-8], %rd694;
	mov.b64 	%rd1102, 1;
	bra.uni 	$L__BB1_145;
$L__BB1_144:
	ld.local.u64 	%rd696, [%rd1097+-8];
	not.b64 	%rd697, %rd696;
	add.s64 	%rd698, %rd120, %rd697;
	st.local.u64 	[%rd1097+-8], %rd698;
	mov.b64 	%rd1102, 1;
$L__BB1_145:
	ld.global.u64 	%rd123, [%rd1098];
	setp.lt.u64 	%p135, %rd123, %rd1102;
	@%p135 bra 	$L__BB1_149;
	sub.s64 	%rd699, %rd123, %rd1102;
	ld.local.u64 	%rd124, [%rd1097];
	setp.lt.u64 	%p136, %rd699, %rd124;
	@%p136 bra 	$L__BB1_148;
	add.s64 	%rd701, %rd1102, %rd124;
	sub.s64 	%rd702, %rd123, %rd701;
	st.local.u64 	[%rd1097], %rd702;
	mov.b64 	%rd1103, 0;
	bra.uni 	$L__BB1_150;
$L__BB1_148:
	add.s64 	%rd704, %rd1102, %rd124;
	sub.s64 	%rd705, %rd123, %rd704;
	st.local.u64 	[%rd1097], %rd705;
	mov.b64 	%rd1103, 1;
	bra.uni 	$L__BB1_150;
$L__BB1_149:
	ld.local.u64 	%rd707, [%rd1097];
	not.b64 	%rd708, %rd707;
	add.s64 	%rd709, %rd123, %rd708;
	st.local.u64 	[%rd1097], %rd709;
	mov.b64 	%rd1103, 1;
$L__BB1_150:
	ld.global.u64 	%rd126, [%rd1098+8];
	setp.lt.u64 	%p137, %rd126, %rd1103;
	@%p137 bra 	$L__BB1_154;
	sub.s64 	%rd710, %rd126, %rd1103;
	ld.local.u64 	%rd127, [%rd1097+8];
	setp.lt.u64 	%p138, %rd710, %rd127;
	@%p138 bra 	$L__BB1_153;
	add.s64 	%rd712, %rd1103, %rd127;
	sub.s64 	%rd713, %rd126, %rd712;
	st.local.u64 	[%rd1097+8], %rd713;
	mov.b64 	%rd1104, 0;
	mov.pred 	%p243, -1;
	bra.uni 	$L__BB1_155;
$L__BB1_153:
	add.s64 	%rd715, %rd1103, %rd127;
	sub.s64 	%rd716, %rd126, %rd715;
	st.local.u64 	[%rd1097+8], %rd716;
	mov.b64 	%rd1104, 1;
	mov.pred 	%p243, 0;
	bra.uni 	$L__BB1_155;
$L__BB1_154:
	ld.local.u64 	%rd718, [%rd1097+8];
	not.b64 	%rd719, %rd718;
	add.s64 	%rd720, %rd126, %rd719;
	st.local.u64 	[%rd1097+8], %rd720;
	mov.b64 	%rd1104, 1;
	mov.pred 	%p243, 0;
$L__BB1_155:
	neg.s64 	%rd1105, %rd1104;
	add.s32 	%r380, %r380, 4;
	add.s64 	%rd1098, %rd1098, 32;
	add.s64 	%rd1097, %rd1097, 32;
	setp.ne.s32 	%p142, %r380, 0;
	mov.u32 	%r381, %r48;
	@%p142 bra 	$L__BB1_135;
$L__BB1_156:
	setp.eq.s32 	%p143, %r47, 0;
	@%p143 bra 	$L__BB1_164;
	mul.wide.u32 	%rd721, %r381, 8;
	add.s64 	%rd1108, %rd4, %rd721;
	mul.wide.s32 	%rd722, %r40, 8;
	add.s64 	%rd723, %rd722, %rd721;
	add.s64 	%rd1107, %rd3, %rd723;
	neg.s32 	%r382, %r47;
$L__BB1_158:
	.pragma "nounroll";
	ld.global.u64 	%rd140, [%rd1107];
	setp.lt.u64 	%p144, %rd140, %rd1104;
	@%p144 bra 	$L__BB1_162;
	sub.s64 	%rd724, %rd140, %rd1104;
	ld.local.u64 	%rd141, [%rd1108];
	setp.lt.u64 	%p145, %rd724, %rd141;
	@%p145 bra 	$L__BB1_161;
	add.s64 	%rd726, %rd140, %rd1105;
	sub.s64 	%rd727, %rd726, %rd141;
	st.local.u64 	[%rd1108], %rd727;
	mov.b64 	%rd1104, 0;
	mov.pred 	%p243, -1;
	bra.uni 	$L__BB1_163;
$L__BB1_161:
	add.s64 	%rd729, %rd140, %rd1105;
	sub.s64 	%rd730, %rd729, %rd141;
	st.local.u64 	[%rd1108], %rd730;
	mov.b64 	%rd1104, 1;
	mov.pred 	%p243, 0;
	bra.uni 	$L__BB1_163;
$L__BB1_162:
	ld.local.u64 	%rd732, [%rd1108];
	not.b64 	%rd733, %rd732;
	add.s64 	%rd734, %rd140, %rd733;
	st.local.u64 	[%rd1108], %rd734;
	mov.b64 	%rd1104, 1;
	mov.pred 	%p243, 0;
$L__BB1_163:
	neg.s64 	%rd1105, %rd1104;
	add.s64 	%rd1108, %rd1108, 8;
	add.s64 	%rd1107, %rd1107, 8;
	add.s32 	%r382, %r382, 1;
	setp.ne.s32 	%p149, %r382, 0;
	@%p149 bra 	$L__BB1_158;
$L__BB1_164:
	setp.ne.s32 	%p150, %r1, 0;
	@%p150 bra 	$L__BB1_179;
	setp.lt.s32 	%p151, %r144, 1;
	@%p151 bra 	$L__BB1_178;
	setp.lt.u32 	%p152, %r41, 15;
	mov.b32 	%r385, 0;
	@%p152 bra 	$L__BB1_169;
	add.s64 	%rd1112, %rd4, 64;
	mov.u64 	%rd736, $str;
	add.u64 	%rd738, %SP, 512;
	mov.u32 	%r383, %r388;
$L__BB1_168:
	.pragma "nounroll";
	ld.local.u64 	%rd735, [%rd1112+-64];
	st.local.u64 	[%rd5], %rd735;
	cvta.global.u64 	%rd737, %rd736;
	{ // callseq 20, 0
	.param .b64 param0;
	st.param.b64 	[param0], %rd737;
	.param .b64 param1;
	st.param.b64 	[param1], %rd738;
	.param .b32 retval0;
	call.uni (retval0), 
	vprintf, 
	(
	param0, 
	param1
	);
	ld.param.b32 	%r219, [retval0];
	} // callseq 20
	ld.local.u64 	%rd739, [%rd1112+-56];
	st.local.u64 	[%rd5], %rd739;
	{ // callseq 21, 0
	.param .b64 param0;
	st.param.b64 	[param0], %rd737;
	.param .b64 param1;
	st.param.b64 	[param1], %rd738;
	.param .b32 retval0;
	call.uni (retval0), 
	vprintf, 
	(
	param0, 
	param1
	);
	ld.param.b32 	%r221, [retval0];
	} // callseq 21
	ld.local.u64 	%rd740, [%rd1112+-48];
	st.local.u64 	[%rd5], %rd740;
	{ // callseq 22, 0
	.param .b64 param0;
	st.param.b64 	[param0], %rd737;
	.param .b64 param1;
	st.param.b64 	[param1], %rd738;
	.param .b32 retval0;
	call.uni (retval0), 
	vprintf, 
	(
	param0, 
	param1
	);
	ld.param.b32 	%r223, [retval0];
	} // callseq 22
	ld.local.u64 	%rd741, [%rd1112+-40];
	st.local.u64 	[%rd5], %rd741;
	{ // callseq 23, 0
	.param .b64 param0;
	st.param.b64 	[param0], %rd737;
	.param .b64 param1;
	st.param.b64 	[param1], %rd738;
	.param .b32 retval0;
	call.uni (retval0), 
	vprintf, 
	(
	param0, 
	param1
	);
	ld.param.b32 	%r225, [retval0];
	} // callseq 23
	ld.local.u64 	%rd742, [%rd1112+-32];
	st.local.u64 	[%rd5], %rd742;
	{ // callseq 24, 0
	.param .b64 param0;
	st.param.b64 	[param0], %rd737;
	.param .b64 param1;
	st.param.b64 	[param1], %rd738;
	.param .b32 retval0;
	call.uni (retval0), 
	vprintf, 
	(
	param0, 
	param1
	);
	ld.param.b32 	%r227, [retval0];
	} // callseq 24
	ld.local.u64 	%rd743, [%rd1112+-24];
	st.local.u64 	[%rd5], %rd743;
	{ // callseq 25, 0
	.param .b64 param0;
	st.param.b64 	[param0], %rd737;
	.param .b64 param1;
	st.param.b64 	[param1], %rd738;
	.param .b32 retval0;
	call.uni (retval0), 
	vprintf, 
	(
	param0, 
	param1
	);
	ld.param.b32 	%r229, [retval0];
	} // callseq 25
	ld.local.u64 	%rd744, [%rd1112+-16];
	st.local.u64 	[%rd5], %rd744;
	{ // callseq 26, 0
	.param .b64 param0;
	st.param.b64 	[param0], %rd737;
	.param .b64 param1;
	st.param.b64 	[param1], %rd738;
	.param .b32 retval0;
	call.uni (retval0), 
	vprintf, 
	(
	param0, 
	param1
	);
	ld.param.b32 	%r231, [retval0];
	} // callseq 26
	ld.local.u64 	%rd745, [%rd1112+-8];
	st.local.u64 	[%rd5], %rd745;
	{ // callseq 27, 0
	.param .b64 param0;
	st.param.b64 	[param0], %rd737;
	.param .b64 param1;
	st.param.b64 	[param1], %rd738;
	.param .b32 retval0;
	call.uni (retval0), 
	vprintf, 
	(
	param0, 
	param1
	);
	ld.param.b32 	%r233, [retval0];
	} // callseq 27
	ld.local.u64 	%rd746, [%rd1112];
	st.local.u64 	[%rd5], %rd746;
	{ // callseq 28, 0
	.param .b64 param0;
	st.param.b64 	[param0], %rd737;
	.param .b64 param1;
	st.param.b64 	[param1], %rd738;
	.param .b32 retval0;
	call.uni (retval0), 
	vprintf, 
	(
	param0, 
	param1
	);
	ld.param.b32 	%r235, [retval0];
	} // callseq 28
	ld.local.u64 	%rd747, [%rd1112+8];
	st.local.u64 	[%rd5], %rd747;
	{ // callseq 29, 0
	.param .b64 param0;
	st.param.b64 	[param0], %rd737;
	.param .b64 param1;
	st.param.b64 	[param1], %rd738;
	.param .b32 retval0;
	call.uni (retval0), 
	vprintf, 
	(
	param0, 
	param1
	);
	ld.param.b32 	%r237, [retval0];
	} // callseq 29
	ld.local.u64 	%rd748, [%rd1112+16];
	st.local.u64 	[%rd5], %rd748;
	{ // callseq 30, 0
	.param .b64 param0;
	st.param.b64 	[param0], %rd737;
	.param .b64 param1;
	st.param.b64 	[param1], %rd738;
	.param .b32 retval0;
	call.uni (retval0), 
	vprintf, 
	(
	param0, 
	param1
	);
	ld.param.b32 	%r239, [retval0];
	} // callseq 30
	ld.local.u64 	%rd749, [%rd1112+24];
	st.local.u64 	[%rd5], %rd749;
	{ // callseq 31, 0
	.param .b64 param0;
	st.param.b64 	[param0], %rd737;
	.param .b64 param1;
	st.param.b64 	[param1], %rd738;
	.param .b32 retval0;
	call.uni (retval0), 
	vprintf, 
	(
	param0, 
	param1
	);
	ld.param.b32 	%r241, [retval0];
	} // callseq 31
	ld.local.u64 	%rd750, [%rd1112+32];
	st.local.u64 	[%rd5], %rd750;
	{ // callseq 32, 0
	.param .b64 param0;
	st.param.b64 	[param0], %rd737;
	.param .b64 param1;
	st.param.b64 	[param1], %rd738;
	.param .b32 retval0;
	call.uni (retval0), 
	vprintf, 
	(
	param0, 
	param1
	);
	ld.param.b32 	%r243, [retval0];
	} // callseq 32
	ld.local.u64 	%rd751, [%rd1112+40];
	st.local.u64 	[%rd5], %rd751;
	{ // callseq 33, 0
	.param .b64 param0;
	st.param.b64 	[param0], %rd737;
	.param .b64 param1;
	st.param.b64 	[param1], %rd738;
	.param .b32 retval0;
	call.uni (retval0), 
	vprintf, 
	(
	param0, 
	param1
	);
	ld.param.b32 	%r245, [retval0];
	} // callseq 33
	ld.local.u64 	%rd752, [%rd1112+48];
	st.local.u64 	[%rd5], %rd752;
	{ // callseq 34, 0
	.param .b64 param0;
	st.param.b64 	[param0], %rd737;
	.param .b64 param1;
	st.param.b64 	[param1], %rd738;
	.param .b32 retval0;
	call.uni (retval0), 
	vprintf, 
	(
	param0, 
	param1
	);
	ld.param.b32 	%r247, [retval0];
	} // callseq 34
	ld.local.u64 	%rd753, [%rd1112+56];
	st.local.u64 	[%rd5], %rd753;
	{ // callseq 35, 0
	.param .b64 param0;
	st.param.b64 	[param0], %rd737;
	.param .b64 param1;
	st.param.b64 	[param1], %rd738;
	.param .b32 retval0;
	call.uni (retval0), 
	vprintf, 
	(
	param0, 
	param1
	);
	ld.param.b32 	%r249, [retval0];
	} // callseq 35
	add.s32 	%r383, %r383, 16;
	add.s64 	%rd1112, %rd1112, 128;
	setp.ne.s32 	%p153, %r383, 0;
	mov.u32 	%r385, %r46;
	@%p153 bra 	$L__BB1_168;
$L__BB1_169:
	setp.eq.s32 	%p154, %r42, 0;
	@%p154 bra 	$L__BB1_178;
	setp.lt.u32 	%p155, %r42, 8;
	@%p155 bra 	$L__BB1_172;
	mul.wide.u32 	%rd754, %r385, 8;
	add.s64 	%rd755, %rd4, %rd754;
	ld.local.u64 	%rd756, [%rd755];
	st.local.u64 	[%rd5], %rd756;
	mov.u64 	%rd757, $str;
	cvta.global.u64 	%rd758, %rd757;
	add.u64 	%rd759, %SP, 512;
	{ // callseq 36, 0
	.param .b64 param0;
	st.param.b64 	[param0], %rd758;
	.param .b64 param1;
	st.param.b64 	[param1], %rd759;
	.param .b32 retval0;
	call.uni (retval0), 
	vprintf, 
	(
	param0, 
	param1
	);
	ld.param.b32 	%r251, [retval0];
	} // callseq 36
	ld.local.u64 	%rd760, [%rd755+8];
	st.local.u64 	[%rd5], %rd760;
	{ // callseq 37, 0
	.param .b64 param0;
	st.param.b64 	[param0], %rd758;
	.param .b64 param1;
	st.param.b64 	[param1], %rd759;
	.param .b32 retval0;
	call.uni (retval0), 
	vprintf, 
	(
	param0, 
	param1
	);
	ld.param.b32 	%r253, [retval0];
	} // callseq 37
	ld.local.u64 	%rd761, [%rd755+16];
	st.local.u64 	[%rd5], %rd761;
	{ // callseq 38, 0
	.param .b64 param0;
	st.param.b64 	[param0], %rd758;
	.param .b64 param1;
	st.param.b64 	[param1], %rd759;
	.param .b32 retval0;
	call.uni (retval0), 
	vprintf, 
	(
	param0, 
	param1
	);
	ld.param.b32 	%r255, [retval0];
	} // callseq 38
	ld.local.u64 	%rd762, [%rd755+24];
	st.local.u64 	[%rd5], %rd762;
	{ // callseq 39, 0
	.param .b64 param0;
	st.param.b64 	[param0], %rd758;
	.param .b64 param1;
	st.param.b64 	[param1], %rd759;
	.param .b32 retval0;
	call.uni (retval0), 
	vprintf, 
	(
	param0, 
	param1
	);
	ld.param.b32 	%r257, [retval0];
	} // callseq 39
	ld.local.u64 	%rd763, [%rd755+32];
	st.local.u64 	[%rd5], %rd763;
	{ // callseq 40, 0
	.param .b64 param0;
	st.param.b64 	[param0], %rd758;
	.param .b64 param1;
	st.param.b64 	[param1], %rd759;
	.param .b32 retval0;
	call.uni (retval0), 
	vprintf, 
	(
	param0, 
	param1
	);
	ld.param.b32 	%r259, [retval0];
	} // callseq 40
	ld.local.u64 	%rd764, [%rd755+40];
	st.local.u64 	[%rd5], %rd764;
	{ // callseq 41, 0
	.param .b64 param0;
	st.param.b64 	[param0], %rd758;
	.param .b64 param1;
	st.param.b64 	[param1], %rd759;
	.param .b32 retval0;
	call.uni (retval0), 
	vprintf, 
	(
	param0, 
	param1
	);
	ld.param.b32 	%r261, [retval0];
	} // callseq 41
	ld.local.u64 	%rd765, [%rd755+48];
	st.local.u64 	[%rd5], %rd765;
	{ // callseq 42, 0
	.param .b64 param0;
	st.param.b64 	[param0], %rd758;
	.param .b64 param1;
	st.param.b64 	[param1], %rd759;
	.param .b32 retval0;
	call.uni (retval0), 
	vprintf, 
	(
	param0, 
	param1
	);
	ld.param.b32 	%r263, [retval0];
	} // callseq 42
	ld.local.u64 	%rd766, [%rd755+56];
	st.local.u64 	[%rd5], %rd766;
	{ // callseq 43, 0
	.param .b64 param0;
	st.param.b64 	[param0], %rd758;
	.param .b64 param1;
	st.param.b64 	[param1], %rd759;
	.param .b32 retval0;
	call.uni (retval0), 
	vprintf, 
	(
	param0, 
	param1
	);
	ld.param.b32 	%r265, [retval0];
	} // callseq 43
	add.s32 	%r385, %r385, 8;
$L__BB1_172:
	setp.eq.s32 	%p156, %r44, 0;
	@%p156 bra 	$L__BB1_178;
	setp.lt.u32 	%p157, %r44, 4;
	@%p157 bra 	$L__BB1_175;
	mul.wide.u32 	%rd767, %r385, 8;
	add.s64 	%rd768, %rd4, %rd767;
	ld.local.u64 	%rd769, [%rd768];
	st.local.u64 	[%rd5], %rd769;
	mov.u64 	%rd770, $str;
	cvta.global.u64 	%rd771, %rd770;
	add.u64 	%rd772, %SP, 512;
	{ // callseq 44, 0
	.param .b64 param0;
	st.param.b64 	[param0], %rd771;
	.param .b64 param1;
	st.param.b64 	[param1], %rd772;
	.param .b32 retval0;
	call.uni (retval0), 
	vprintf, 
	(
	param0, 
	param1
	);
	ld.param.b32 	%r267, [retval0];
	} // callseq 44
	ld.local.u64 	%rd773, [%rd768+8];
	st.local.u64 	[%rd5], %rd773;
	{ // callseq 45, 0
	.param .b64 param0;
	st.param.b64 	[param0], %rd771;
	.param .b64 param1;
	st.param.b64 	[param1], %rd772;
	.param .b32 retval0;
	call.uni (retval0), 
	vprintf, 
	(
	param0, 
	param1
	);
	ld.param.b32 	%r269, [retval0];
	} // callseq 45
	ld.local.u64 	%rd774, [%rd768+16];
	st.local.u64 	[%rd5], %rd774;
	{ // callseq 46, 0
	.param .b64 param0;
	st.param.b64 	[param0], %rd771;
	.param .b64 param1;
	st.param.b64 	[param1], %rd772;
	.param .b32 retval0;
	call.uni (retval0), 
	vprintf, 
	(
	param0, 
	param1
	);
	ld.param.b32 	%r271, [retval0];
	} // callseq 46
	ld.local.u64 	%rd775, [%rd768+24];
	st.local.u64 	[%rd5], %rd775;
	{ // callseq 47, 0
	.param .b64 param0;
	st.param.b64 	[param0], %rd771;
	.param .b64 param1;
	st.param.b64 	[param1], %rd772;
	.param .b32 retval0;
	call.uni (retval0), 
	vprintf, 
	(
	param0, 
	param1
	);
	ld.param.b32 	%r273, [retval0];
	} // callseq 47
	add.s32 	%r385, %r385, 4;
$L__BB1_175:
	setp.eq.s32 	%p158, %r47, 0;
	@%p158 bra 	$L__BB1_178;
	mul.wide.u32 	%rd776, %r385, 8;
	add.s64 	%rd1113, %rd4, %rd776;
	neg.s32 	%r387, %r47;
	mov.u64 	%rd778, $str;
	add.u64 	%rd780, %SP, 512;
$L__BB1_177:
	.pragma "nounroll";
	ld.local.u64 	%rd777, [%rd1113];
	st.local.u64 	[%rd5], %rd777;
	cvta.global.u64 	%rd779, %rd778;
	{ // callseq 48, 0
	.param .b64 param0;
	st.param.b64 	[param0], %rd779;
	.param .b64 param1;
	st.param.b64 	[param1], %rd780;
	.param .b32 retval0;
	call.uni (retval0), 
	vprintf, 
	(
	param0, 
	param1
	);
	ld.param.b32 	%r275, [retval0];
	} // callseq 48
	add.s64 	%rd1113, %rd1113, 8;
	add.s32 	%r387, %r387, 1;
	setp.ne.s32 	%p159, %r387, 0;
	@%p159 bra 	$L__BB1_177;
$L__BB1_178:
	mov.u64 	%rd781, $str$1;
	cvta.global.u64 	%rd782, %rd781;
	{ // callseq 49, 0
	.param .b64 param0;
	st.param.b64 	[param0], %rd782;
	.param .b64 param1;
	st.param.b64 	[param1], 0;
	.param .b32 retval0;
	call.uni (retval0), 
	vprintf, 
	(
	param0, 
	param1
	);
	ld.param.b32 	%r277, [retval0];
	} // callseq 49
$L__BB1_179:
	@%p243 bra 	$L__BB1_234;
	setp.lt.s32 	%p160, %r144, 1;
	@%p160 bra 	$L__BB1_205;
	setp.lt.u32 	%p161, %r41, 15;
	mov.b32 	%r390, 0;
	@%p161 bra 	$L__BB1_184;
	add.s64 	%rd1116, %rd4, 64;
	mov.u32 	%r393, %r388;
$L__BB1_183:
	.pragma "nounroll";
	ld.local.v2.u64 	{%rd783, %rd784}, [%rd1116+-64];
	not.b64 	%rd785, %rd783;
	not.b64 	%rd786, %rd784;
	st.local.v2.u64 	[%rd1116+-64], {%rd785, %rd786};
	ld.local.v2.u64 	{%rd787, %rd788}, [%rd1116+-48];
	not.b64 	%rd789, %rd787;
	not.b64 	%rd790, %rd788;
	st.local.v2.u64 	[%rd1116+-48], {%rd789, %rd790};
	ld.local.v2.u64 	{%rd791, %rd792}, [%rd1116+-32];
	not.b64 	%rd793, %rd791;
	not.b64 	%rd794, %rd792;
	st.local.v2.u64 	[%rd1116+-32], {%rd793, %rd794};
	ld.local.v2.u64 	{%rd795, %rd796}, [%rd1116+-16];
	not.b64 	%rd797, %rd795;
	not.b64 	%rd798, %rd796;
	st.local.v2.u64 	[%rd1116+-16], {%rd797, %rd798};
	ld.local.v2.u64 	{%rd799, %rd800}, [%rd1116];
	not.b64 	%rd801, %rd799;
	not.b64 	%rd802, %rd800;
	st.local.v2.u64 	[%rd1116], {%rd801, %rd802};
	ld.local.v2.u64 	{%rd803, %rd804}, [%rd1116+16];
	not.b64 	%rd805, %rd803;
	not.b64 	%rd806, %rd804;
	st.local.v2.u64 	[%rd1116+16], {%rd805, %rd806};
	ld.local.v2.u64 	{%rd807, %rd808}, [%rd1116+32];
	not.b64 	%rd809, %rd807;
	not.b64 	%rd810, %rd808;
	st.local.v2.u64 	[%rd1116+32], {%rd809, %rd810};
	ld.local.v2.u64 	{%rd811, %rd812}, [%rd1116+48];
	not.b64 	%rd813, %rd811;
	not.b64 	%rd814, %rd812;
	st.local.v2.u64 	[%rd1116+48], {%rd813, %rd814};
	add.s32 	%r393, %r393, 16;
	add.s64 	%rd1116, %rd1116, 128;
	setp.eq.s32 	%p162, %r393, 0;
	mov.u32 	%r390, %r46;
	@%p162 bra 	$L__BB1_184;
	bra.uni 	$L__BB1_183;
$L__BB1_184:
	setp.eq.s32 	%p163, %r42, 0;
	@%p163 bra 	$L__BB1_193;
	setp.lt.u32 	%p164, %r42, 8;
	@%p164 bra 	$L__BB1_187;
	mul.wide.u32 	%rd815, %r390, 8;
	add.s64 	%rd816, %rd4, %rd815;
	ld.local.u64 	%rd817, [%rd816];
	not.b64 	%rd818, %rd817;
	st.local.u64 	[%rd816], %rd818;
	ld.local.u64 	%rd819, [%rd816+8];
	not.b64 	%rd820, %rd819;
	st.local.u64 	[%rd816+8], %rd820;
	ld.local.u64 	%rd821, [%rd816+16];
	not.b64 	%rd822, %rd821;
	st.local.u64 	[%rd816+16], %rd822;
	ld.local.u64 	%rd823, [%rd816+24];
	not.b64 	%rd824, %rd823;
	st.local.u64 	[%rd816+24], %rd824;
	ld.local.u64 	%rd825, [%rd816+32];
	not.b64 	%rd826, %rd825;
	st.local.u64 	[%rd816+32], %rd826;
	ld.local.u64 	%rd827, [%rd816+40];
	not.b64 	%rd828, %rd827;
	st.local.u64 	[%rd816+40], %rd828;
	ld.local.u64 	%rd829, [%rd816+48];
	not.b64 	%rd830, %rd829;
	st.local.u64 	[%rd816+48], %rd830;
	ld.local.u64 	%rd831, [%rd816+56];
	not.b64 	%rd832, %rd831;
	st.local.u64 	[%rd816+56], %rd832;
	add.s32 	%r390, %r390, 8;
$L__BB1_187:
	setp.eq.s32 	%p165, %r44, 0;
	@%p165 bra 	$L__BB1_193;
	setp.lt.u32 	%p166, %r44, 4;
	@%p166 bra 	$L__BB1_190;
	mul.wide.u32 	%rd833, %r390, 8;
	add.s64 	%rd834, %rd4, %rd833;
	ld.local.u64 	%rd835, [%rd834];
	not.b64 	%rd836, %rd835;
	st.local.u64 	[%rd834], %rd836;
	ld.local.u64 	%rd837, [%rd834+8];
	not.b64 	%rd838, %rd837;
	st.local.u64 	[%rd834+8], %rd838;
	ld.local.u64 	%rd839, [%rd834+16];
	not.b64 	%rd840, %rd839;
	st.local.u64 	[%rd834+16], %rd840;
	ld.local.u64 	%rd841, [%rd834+24];
	not.b64 	%rd842, %rd841;
	st.local.u64 	[%rd834+24], %rd842;
	add.s32 	%r390, %r390, 4;
$L__BB1_190:
	setp.eq.s32 	%p167, %r47, 0;
	@%p167 bra 	$L__BB1_193;
	mul.wide.u32 	%rd843, %r390, 8;
	add.s64 	%rd1115, %rd4, %rd843;
	neg.s32 	%r392, %r47;
$L__BB1_192:
	.pragma "nounroll";
	ld.local.u64 	%rd844, [%rd1115];
	not.b64 	%rd845, %rd844;
	st.local.u64 	[%rd1115], %rd845;
	add.s64 	%rd1115, %rd1115, 8;
	add.s32 	%r392, %r392, 1;
	setp.ne.s32 	%p168, %r392, 0;
	@%p168 bra 	$L__BB1_192;
$L__BB1_193:
	setp.lt.u32 	%p169, %r41, 15;
	mov.b64 	%rd1119, 1;
	mov.b32 	%r396, 0;
	@%p169 bra 	$L__BB1_196;
	add.s64 	%rd1117, %rd4, 64;
	mov.b64 	%rd1119, 1;
	mov.u32 	%r394, %r388;
$L__BB1_195:
	.pragma "nounroll";
	ld.local.v2.u64 	{%rd848, %rd849}, [%rd1117+-64];
	add.s64 	%rd850, %rd848, %rd1119;
	setp.eq.s64 	%p170, %rd850, 0;
	selp.u64 	%rd851, 1, 0, %p170;
	add.s64 	%rd852, %rd849, %rd851;
	st.local.v2.u64 	[%rd1117+-64], {%rd850, %rd852};
	setp.eq.s64 	%p171, %rd852, 0;
	selp.u64 	%rd853, 1, 0, %p171;
	ld.local.v2.u64 	{%rd854, %rd855}, [%rd1117+-48];
	add.s64 	%rd856, %rd854, %rd853;
	setp.eq.s64 	%p172, %rd856, 0;
	selp.u64 	%rd857, 1, 0, %p172;
	add.s64 	%rd858, %rd855, %rd857;
	st.local.v2.u64 	[%rd1117+-48], {%rd856, %rd858};
	setp.eq.s64 	%p173, %rd858, 0;
	selp.u64 	%rd859, 1, 0, %p173;
	ld.local.v2.u64 	{%rd860, %rd861}, [%rd1117+-32];
	add.s64 	%rd862, %rd860, %rd859;
	setp.eq.s64 	%p174, %rd862, 0;
	selp.u64 	%rd863, 1, 0, %p174;
	add.s64 	%rd864, %rd861, %rd863;
	st.local.v2.u64 	[%rd1117+-32], {%rd862, %rd864};
	setp.eq.s64 	%p175, %rd864, 0;
	selp.u64 	%rd865, 1, 0, %p175;
	ld.local.v2.u64 	{%rd866, %rd867}, [%rd1117+-16];
	add.s64 	%rd868, %rd866, %rd865;
	setp.eq.s64 	%p176, %rd868, 0;
	selp.u64 	%rd869, 1, 0, %p176;
	add.s64 	%rd870, %rd867, %rd869;
	st.local.v2.u64 	[%rd1117+-16], {%rd868, %rd870};
	setp.eq.s64 	%p177, %rd870, 0;
	selp.u64 	%rd871, 1, 0, %p177;
	ld.local.v2.u64 	{%rd872, %rd873}, [%rd1117];
	add.s64 	%rd874, %rd872, %rd871;
	setp.eq.s64 	%p178, %rd874, 0;
	selp.u64 	%rd875, 1, 0, %p178;
	add.s64 	%rd876, %rd873, %rd875;
	st.local.v2.u64 	[%rd1117], {%rd874, %rd876};
	setp.eq.s64 	%p179, %rd876, 0;
	selp.u64 	%rd877, 1, 0, %p179;
	ld.local.v2.u64 	{%rd878, %rd879}, [%rd1117+16];
	add.s64 	%rd880, %rd878, %rd877;
	setp.eq.s64 	%p180, %rd880, 0;
	selp.u64 	%rd881, 1, 0, %p180;
	add.s64 	%rd882, %rd879, %rd881;
	st.local.v2.u64 	[%rd1117+16], {%rd880, %rd882};
	setp.eq.s64 	%p181, %rd882, 0;
	selp.u64 	%rd883, 1, 0, %p181;
	ld.local.v2.u64 	{%rd884, %rd885}, [%rd1117+32];
	add.s64 	%rd886, %rd884, %rd883;
	setp.eq.s64 	%p182, %rd886, 0;
	selp.u64 	%rd887, 1, 0, %p182;
	add.s64 	%rd888, %rd885, %rd887;
	st.local.v2.u64 	[%rd1117+32], {%rd886, %rd888};
	setp.eq.s64 	%p183, %rd888, 0;
	selp.u64 	%rd889, 1, 0, %p183;
	ld.local.v2.u64 	{%rd890, %rd891}, [%rd1117+48];
	add.s64 	%rd892, %rd890, %rd889;
	setp.eq.s64 	%p184, %rd892, 0;
	selp.u64 	%rd893, 1, 0, %p184;
	add.s64 	%rd894, %rd891, %rd893;
	st.local.v2.u64 	[%rd1117+48], {%rd892, %rd894};
	setp.eq.s64 	%p185, %rd894, 0;
	selp.u64 	%rd1119, 1, 0, %p185;
	add.s32 	%r394, %r394, 16;
	add.s64 	%rd1117, %rd1117, 128;
	setp.ne.s32 	%p186, %r394, 0;
	mov.u32 	%r396, %r46;
	@%p186 bra 	$L__BB1_195;
$L__BB1_196:
	setp.eq.s32 	%p187, %r42, 0;
	@%p187 bra 	$L__BB1_205;
	setp.lt.u32 	%p188, %r42, 8;
	@%p188 bra 	$L__BB1_199;
	mul.wide.u32 	%rd895, %r396, 8;
	add.s64 	%rd896, %rd4, %rd895;
	ld.local.u64 	%rd897, [%rd896];
	add.s64 	%rd898, %rd897, %rd1119;
	st.local.u64 	[%rd896], %rd898;
	setp.eq.s64 	%p189, %rd898, 0;
	selp.u64 	%rd899, 1, 0, %p189;
	ld.local.u64 	%rd900, [%rd896+8];
	add.s64 	%rd901, %rd900, %rd899;
	st.local.u64 	[%rd896+8], %rd901;
	setp.eq.s64 	%p190, %rd901, 0;
	selp.u64 	%rd902, 1, 0, %p190;
	ld.local.u64 	%rd903, [%rd896+16];
	add.s64 	%rd904, %rd903, %rd902;
	st.local.u64 	[%rd896+16], %rd904;
	setp.eq.s64 	%p191, %rd904, 0;
	selp.u64 	%rd905, 1, 0, %p191;
	ld.local.u64 	%rd906, [%rd896+24];
	add.s64 	%rd907, %rd906, %rd905;
	st.local.u64 	[%rd896+24], %rd907;
	setp.eq.s64 	%p192, %rd907, 0;
	selp.u64 	%rd908, 1, 0, %p192;
	ld.local.u64 	%rd909, [%rd896+32];
	add.s64 	%rd910, %rd909, %rd908;
	st.local.u64 	[%rd896+32], %rd910;
	setp.eq.s64 	%p193, %rd910, 0;
	selp.u64 	%rd911, 1, 0, %p193;
	ld.local.u64 	%rd912, [%rd896+40];
	add.s64 	%rd913, %rd912, %rd911;
	st.local.u64 	[%rd896+40], %rd913;
	setp.eq.s64 	%p194, %rd913, 0;
	selp.u64 	%rd914, 1, 0, %p194;
	ld.local.u64 	%rd915, [%rd896+48];
	add.s64 	%rd916, %rd915, %rd914;
	st.local.u64 	[%rd896+48], %rd916;
	setp.eq.s64 	%p195, %rd916, 0;
	selp.u64 	%rd917, 1, 0, %p195;
	ld.local.u64 	%rd918, [%rd896+56];
	add.s64 	%rd919, %rd918, %rd917;
	st.local.u64 	[%rd896+56], %rd919;
	setp.eq.s64 	%p196, %rd919, 0;
	selp.u64 	%rd1119, 1, 0, %p196;
	add.s32 	%r396, %r396, 8;
$L__BB1_199:
	setp.eq.s32 	%p197, %r44, 0;
	@%p197 bra 	$L__BB1_205;
	setp.lt.u32 	%p198, %r44, 4;
	@%p198 bra 	$L__BB1_202;
	mul.wide.u32 	%rd920, %r396, 8;
	add.s64 	%rd921, %rd4, %rd920;
	ld.local.u64 	%rd922, [%rd921];
	add.s64 	%rd923, %rd922, %rd1119;
	st.local.u64 	[%rd921], %rd923;
	setp.eq.s64 	%p199, %rd923, 0;
	selp.u64 	%rd924, 1, 0, %p199;
	ld.local.u64 	%rd925, [%rd921+8];
	add.s64 	%rd926, %rd925, %rd924;
	st.local.u64 	[%rd921+8], %rd926;
	setp.eq.s64 	%p200, %rd926, 0;
	selp.u64 	%rd927, 1, 0, %p200;
	ld.local.u64 	%rd928, [%rd921+16];
	add.s64 	%rd929, %rd928, %rd927;
	st.local.u64 	[%rd921+16], %rd929;
	setp.eq.s64 	%p201, %rd929, 0;
	selp.u64 	%rd930, 1, 0, %p201;
	ld.local.u64 	%rd931, [%rd921+24];
	add.s64 	%rd932, %rd931, %rd930;
	st.local.u64 	[%rd921+24], %rd932;
	setp.eq.s64 	%p202, %rd932, 0;
	selp.u64 	%rd1119, 1, 0, %p202;
	add.s32 	%r396, %r396, 4;
$L__BB1_202:
	setp.eq.s32 	%p203, %r47, 0;
	@%p203 bra 	$L__BB1_205;
	mul.wide.u32 	%rd933, %r396, 8;
	add.s64 	%rd1122, %rd4, %rd933;
	neg.s32 	%r398, %r47;
$L__BB1_204:
	.pragma "nounroll";
	ld.local.u64 	%rd934, [%rd1122];
	add.s64 	%rd935, %rd934, %rd1119;
	st.local.u64 	[%rd1122], %rd935;
	setp.eq.s64 	%p204, %rd935, 0;
	selp.u64 	%rd1119, 1, 0, %p204;
	add.s64 	%rd1122, %rd1122, 8;
	add.s32 	%r398, %r398, 1;
	setp.ne.s32 	%p205, %r398, 0;
	@%p205 bra 	$L__BB1_204;
$L__BB1_205:
	setp.ne.s32 	%p206, %r1, 0;
	@%p206 bra 	$L__BB1_220;
	setp.lt.s32 	%p207, %r144, 1;
	@%p207 bra 	$L__BB1_219;
	setp.lt.u32 	%p208, %r41, 15;
	mov.b32 	%r401, 0;
	@%p208 bra 	$L__BB1_210;
	add.s64 	%rd1124, %rd4, 64;
	mov.u64 	%rd937, $str;
	add.u64 	%rd939, %SP, 512;
	mov.u32 	%r399, %r388;
$L__BB1_209:
	.pragma "nounroll";
	ld.local.u64 	%rd936, [%rd1124+-64];
	st.local.u64 	[%rd5], %rd936;
	cvta.global.u64 	%rd938, %rd937;
	{ // callseq 50, 0
	.param .b64 param0;
	st.param.b64 	[param0], %rd938;
	.param .b64 param1;
	st.param.b64 	[param1], %rd939;
	.param .b32 retval0;
	call.uni (retval0), 
	vprintf, 
	(
	param0, 
	param1
	);
	ld.param.b32 	%r282, [retval0];
	} // callseq 50
	ld.local.u64 	%rd940, [%rd1124+-56];
	st.local.u64 	[%rd5], %rd940;
	{ // callseq 51, 0
	.param .b64 param0;
	st.param.b64 	[param0], %rd938;
	.param .b64 param1;
	st.param.b64 	[param1], %rd939;
	.param .b32 retval0;
	call.uni (retval0), 
	vprintf, 
	(
	param0, 
	param1
	);
	ld.param.b32 	%r284, [retval0];
	} // callseq 51
	ld.local.u64 	%rd941, [%rd1124+-48];
	st.local.u64 	[%rd5], %rd941;
	{ // callseq 52, 0
	.param .b64 param0;
	st.param.b64 	[param0], %rd938;
	.param .b64 param1;
	st.param.b64 	[param1], %rd939;
	.param .b32 retval0;
	call.uni (retval0), 
	vprintf, 
	(
	param0, 
	param1
	);
	ld.param.b32 	%r286, [retval0];
	} // callseq 52
	ld.local.u64 	%rd942, [%rd1124+-40];
	st.local.u64 	[%rd5], %rd942;
	{ // callseq 53, 0
	.param .b64 param0;
	st.param.b64 	[param0], %rd938;
	.param .b64 param1;
	st.param.b64 	[param1], %rd939;
	.param .b32 retval0;
	call.uni (retval0), 
	vprintf, 
	(
	param0, 
	param1
	);
	ld.param.b32 	%r288, [retval0];
	} // callseq 53
	ld.local.u64 	%rd943, [%rd1124+-32];
	st.local.u64 	[%rd5], %rd943;
	{ // callseq 54, 0
	.param .b64 param0;
	st.param.b64 	[param0], %rd938;
	.param .b64 param1;
	st.param.b64 	[param1], %rd939;
	.param .b32 retval0;
	call.uni (retval0), 
	vprintf, 
	(
	param0, 
	param1
	);
	ld.param.b32 	%r290, [retval0];
	} // callseq 54
	ld.local.u64 	%rd944, [%rd1124+-24];
	st.local.u64 	[%rd5], %rd944;
	{ // callseq 55, 0
	.param .b64 param0;
	st.param.b64 	[param0], %rd938;
	.param .b64 param1;
	st.param.b64 	[param1], %rd939;
	.param .b32 retval0;
	call.uni (retval0), 
	vprintf, 
	(
	param0, 
	param1
	);
	ld.param.b32 	%r292, [retval0];
	} // callseq 55
	ld.local.u64 	%rd945, [%rd1124+-16];
	st.local.u64 	[%rd5], %rd945;
	{ // callseq 56, 0
	.param .b64 param0;
	st.param.b64 	[param0], %rd938;
	.param .b64 param1;
	st.param.b64 	[param1], %rd939;
	.param .b32 retval0;
	call.uni (retval0), 
	vprintf, 
	(
	param0, 
	param1
	);
	ld.param.b32 	%r294, [retval0];
	} // callseq 56
	ld.local.u64 	%rd946, [%rd1124+-8];
	st.local.u64 	[%rd5], %rd946;
	{ // callseq 57, 0
	.param .b64 param0;
	st.param.b64 	[param0], %rd938;
	.param .b64 param1;
	st.param.b64 	[param1], %rd939;
	.param .b32 retval0;
	call.uni (retval0), 
	vprintf, 
	(
	param0, 
	param1
	);
	ld.param.b32 	%r296, [retval0];
	} // callseq 57
	ld.local.u64 	%rd947, [%rd1124];
	st.local.u64 	[%rd5], %rd947;
	{ // callseq 58, 0
	.param .b64 param0;
	st.param.b64 	[param0], %rd938;
	.param .b64 param1;
	st.param.b64 	[param1], %rd939;
	.param .b32 retval0;
	call.uni (retval0), 
	vprintf, 
	(
	param0, 
	param1
	);
	ld.param.b32 	%r298, [retval0];
	} // callseq 58
	ld.local.u64 	%rd948, [%rd1124+8];
	st.local.u64 	[%rd5], %rd948;
	{ // callseq 59, 0
	.param .b64 param0;
	st.param.b64 	[param0], %rd938;
	.param .b64 param1;
	st.param.b64 	[param1], %rd939;
	.param .b32 retval0;
	call.uni (retval0), 
	vprintf, 
	(
	param0, 
	param1
	);
	ld.param.b32 	%r300, [retval0];
	} // callseq 59
	ld.local.u64 	%rd949, [%rd1124+16];
	st.local.u64 	[%rd5], %rd949;
	{ // callseq 60, 0
	.param .b64 param0;
	st.param.b64 	[param0], %rd938;
	.param .b64 param1;
	st.param.b64 	[param1], %rd939;
	.param .b32 retval0;
	call.uni (retval0), 
	vprintf, 
	(
	param0, 
	param1
	);
	ld.param.b32 	%r302, [retval0];
	} // callseq 60
	ld.local.u64 	%rd950, [%rd1124+24];
	st.local.u64 	[%rd5], %rd950;
	{ // callseq 61, 0
	.param .b64 param0;
	st.param.b64 	[param0], %rd938;
	.param .b64 param1;
	st.param.b64 	[param1], %rd939;
	.param .b32 retval0;
	call.uni (retval0), 
	vprintf, 
	(
	param0, 
	param1
	);
	ld.param.b32 	%r304, [retval0];
	} // callseq 61
	ld.local.u64 	%rd951, [%rd1124+32];
	st.local.u64 	[%rd5], %rd951;
	{ // callseq 62, 0
	.param .b64 param0;
	st.param.b64 	[param0], %rd938;
	.param .b64 param1;
	st.param.b64 	[param1], %rd939;
	.param .b32 retval0;
	call.uni (retval0), 
	vprintf, 
	(
	param0, 
	param1
	);
	ld.param.b32 	%r306, [retval0];
	} // callseq 62
	ld.local.u64 	%rd952, [%rd1124+40];
	st.local.u64 	[%rd5], %rd952;
	{ // callseq 63, 0
	.param .b64 param0;
	st.param.b64 	[param0], %rd938;
	.param .b64 param1;
	st.param.b64 	[param1], %rd939;
	.param .b32 retval0;
	call.uni (retval0), 
	vprintf, 
	(
	param0, 
	param1
	);
	ld.param.b32 	%r308, [retval0];
	} // callseq 63
	ld.local.u64 	%rd953, [%rd1124+48];
	st.local.u64 	[%rd5], %rd953;
	{ // callseq 64, 0
	.param .b64 param0;
	st.param.b64 	[param0], %rd938;
	.param .b64 param1;
	st.param.b64 	[param1], %rd939;
	.param .b32 retval0;
	call.uni (retval0), 
	vprintf, 
	(
	param0, 
	param1
	);
	ld.param.b32 	%r310, [retval0];
	} // callseq 64
	ld.local.u64 	%rd954, [%rd1124+56];
	st.local.u64 	[%rd5], %rd954;
	{ // callseq 65, 0
	.param .b64 param0;
	st.param.b64 	[param0], %rd938;
	.param .b64 param1;
	st.param.b64 	[param1], %rd939;
	.param .b32 retval0;
	call.uni (retval0), 
	vprintf, 
	(
	param0, 
	param1
	);
	ld.param.b32 	%r312, [retval0];
	} // callseq 65
	add.s32 	%r399, %r399, 16;
	add.s64 	%rd1124, %rd1124, 128;
	setp.ne.s32 	%p209, %r399, 0;
	mov.u32 	%r401, %r46;
	@%p209 bra 	$L__BB1_209;
$L__BB1_210:
	setp.eq.s32 	%p210, %r42, 0;
	@%p210 bra 	$L__BB1_219;
	setp.lt.u32 	%p211, %r42, 8;
	@%p211 bra 	$L__BB1_213;
	mul.wide.u32 	%rd955, %r401, 8;
	add.s64 	%rd956, %rd4, %rd955;
	ld.local.u64 	%rd957, [%rd956];
	st.local.u64 	[%rd5], %rd957;
	mov.u64 	%rd958, $str;
	cvta.global.u64 	%rd959, %rd958;
	add.u64 	%rd960, %SP, 512;
	{ // callseq 66, 0
	.param .b64 param0;
	st.param.b64 	[param0], %rd959;
	.param .b64 param1;
	st.param.b64 	[param1], %rd960;
	.param .b32 retval0;
	call.uni (retval0), 
	vprintf, 
	(
	param0, 
	param1
	);
	ld.param.b32 	%r314, [retval0];
	} // callseq 66
	ld.local.u64 	%rd961, [%rd956+8];
	st.local.u64 	[%rd5], %rd961;
	{ // callseq 67, 0
	.param .b64 param0;
	st.param.b64 	[param0], %rd959;
	.param .b64 param1;
	st.param.b64 	[param1], %rd960;
	.param .b32 retval0;
	call.uni (retval0), 
	vprintf, 
	(
	param0, 
	param1
	);
	ld.param.b32 	%r316, [retval0];
	} // callseq 67
	ld.local.u64 	%rd962, [%rd956+16];
	st.local.u64 	[%rd5], %rd962;
	{ // callseq 68, 0
	.param .b64 param0;
	st.param.b64 	[param0], %rd959;
	.param .b64 param1;
	st.param.b64 	[param1], %rd960;
	.param .b32 retval0;
	call.uni (retval0), 
	vprintf, 
	(
	param0, 
	param1
	);
	ld.param.b32 	%r318, [retval0];
	} // callseq 68
	ld.local.u64 	%rd963, [%rd956+24];
	st.local.u64 	[%rd5], %rd963;
	{ // callseq 69, 0
	.param .b64 param0;
	st.param.b64 	[param0], %rd959;
	.param .b64 param1;
	st.param.b64 	[param1], %rd960;
	.param .b32 retval0;
	call.uni (retval0), 
	vprintf, 
	(
	param0, 
	param1
	);
	ld.param.b32 	%r320, [retval0];
	} // callseq 69
	ld.local.u64 	%rd964, [%rd956+32];
	st.local.u64 	[%rd5], %rd964;
	{ // callseq 70, 0
	.param .b64 param0;
	st.param.b64 	[param0], %rd959;
	.param .b64 param1;
	st.param.b64 	[param1], %rd960;
	.param .b32 retval0;
	call.uni (retval0), 
	vprintf, 
	(
	param0, 
	param1
	);
	ld.param.b32 	%r322, [retval0];
	} // callseq 70
	ld.local.u64 	%rd965, [%rd956+40];
	st.local.u64 	[%rd5], %rd965;
	{ // callseq 71, 0
	.param .b64 param0;
	st.param.b64 	[param0], %rd959;
	.param .b64 param1;
	st.param.b64 	[param1], %rd960;
	.param .b32 retval0;
	call.uni (retval0), 
	vprintf, 
	(
	param0, 
	param1
	);
	ld.param.b32 	%r324, [retval0];
	} // callseq 71
	ld.local.u64 	%rd966, [%rd956+48];
	st.local.u64 	[%rd5], %rd966;
	{ // callseq 72, 0
	.param .b64 param0;
	st.param.b64 	[param0], %rd959;
	.param .b64 param1;
	st.param.b64 	[param1], %rd960;
	.param .b32 retval0;
	call.uni (retval0), 
	vprintf, 
	(
	param0, 
	param1
	);
	ld.param.b32 	%r326, [retval0];
	} // callseq 72
	ld.local.u64 	%rd967, [%rd956+56];
	st.local.u64 	[%rd5], %rd967;
	{ // callseq 73, 0
	.param .b64 param0;
	st.param.b64 	[param0], %rd959;
	.param .b64 param1;
	st.param.b64 	[param1], %rd960;
	.param .b32 retval0;
	call.uni (retval0), 
	vprintf, 
	(
	param0, 
	param1
	);
	ld.param.b32 	%r328, [retval0];
	} // callseq 73
	add.s32 	%r401, %r401, 8;
$L__BB1_213:
	setp.eq.s32 	%p212, %r44, 0;
	@%p212 bra 	$L__BB1_219;
	setp.lt.u32 	%p213, %r44, 4;
	@%p213 bra 	$L__BB1_216;
	mul.wide.u32 	%rd968, %r401, 8;
	add.s64 	%rd969, %rd4, %rd968;
	ld.local.u64 	%rd970, [%rd969];
	st.local.u64 	[%rd5], %rd970;
	mov.u64 	%rd971, $str;
	cvta.global.u64 	%rd972, %rd971;
	add.u64 	%rd973, %SP, 512;
	{ // callseq 74, 0
	.param .b64 param0;
	st.param.b64 	[param0], %rd972;
	.param .b64 param1;
	st.param.b64 	[param1], %rd973;
	.param .b32 retval0;
	call.uni (retval0), 
	vprintf, 
	(
	param0, 
	param1
	);
	ld.param.b32 	%r330, [retval0];
	} // callseq 74
	ld.local.u64 	%rd974, [%rd969+8];
	st.local.u64 	[%rd5], %rd974;
	{ // callseq 75, 0
	.param .b64 param0;
	st.param.b64 	[param0], %rd972;
	.param .b64 param1;
	st.param.b64 	[param1], %rd973;
	.param .b32 retval0;
	call.uni (retval0), 
	vprintf, 
	(
	param0, 
	param1
	);
	ld.param.b32 	%r332, [retval0];
	} // callseq 75
	ld.local.u64 	%rd975, [%rd969+16];
	st.local.u64 	[%rd5], %rd975;
	{ // callseq 76, 0
	.param .b64 param0;
	st.param.b64 	[param0], %rd972;
	.param .b64 param1;
	st.param.b64 	[param1], %rd973;
	.param .b32 retval0;
	call.uni (retval0), 
	vprintf, 
	(
	param0, 
	param1
	);
	ld.param.b32 	%r334, [retval0];
	} // callseq 76
	ld.local.u64 	%rd976, [%rd969+24];
	st.local.u64 	[%rd5], %rd976;
	{ // callseq 77, 0
	.param .b64 param0;
	st.param.b64 	[param0], %rd972;
	.param .b64 param1;
	st.param.b64 	[param1], %rd973;
	.param .b32 retval0;
	call.uni (retval0), 
	vprintf, 
	(
	param0, 
	param1
	);
	ld.param.b32 	%r336, [retval0];
	} // callseq 77
	add.s32 	%r401, %r401, 4;
$L__BB1_216:
	setp.eq.s32 	%p214, %r47, 0;
	@%p214 bra 	$L__BB1_219;
	mul.wide.u32 	%rd977, %r401, 8;
	add.s64 	%rd1125, %rd4, %rd977;
	neg.s32 	%r403, %r47;
	mov.u64 	%rd979, $str;
	add.u64 	%rd981, %SP, 512;
$L__BB1_218:
	.pragma "nounroll";
	ld.local.u64 	%rd978, [%rd1125];
	st.local.u64 	[%rd5], %rd978;
	cvta.global.u64 	%rd980, %rd979;
	{ // callseq 78, 0
	.param .b64 param0;
	st.param.b64 	[param0], %rd980;
	.param .b64 param1;
	st.param.b64 	[param1], %rd981;
	.param .b32 retval0;
	call.uni (retval0), 
	vprintf, 
	(
	param0, 
	param1
	);
	ld.param.b32 	%r338, [retval0];
	} // callseq 78
	add.s64 	%rd1125, %rd1125, 8;
	add.s32 	%r403, %r403, 1;
	setp.ne.s32 	%p215, %r403, 0;
	@%p215 bra 	$L__BB1_218;
$L__BB1_219:
	mov.u64 	%rd982, $str$1;
	cvta.global.u64 	%rd983, %rd982;
	{ // callseq 79, 0
	.param .b64 param0;
	st.param.b64 	[param0], %rd983;
	.param .b64 param1;
	st.param.b64 	[param1], 0;
	.param .b32 retval0;
	call.uni (retval0), 
	vprintf, 
	(
	param0, 
	param1
	);
	ld.param.b32 	%r340, [retval0];
	} // callseq 79
$L__BB1_220:
	setp.lt.s32 	%p216, %r144, 1;
	mov.f64 	%fd243, 0d0000000000000000;
	@%p216 bra 	$L__BB1_233;
	setp.lt.u32 	%p217, %r41, 15;
	mov.f64 	%fd234, 0d3FF0000000000000;
	mov.f64 	%fd243, 0d0000000000000000;
	mov.b32 	%r406, 0;
	@%p217 bra 	$L__BB1_224;
	add.s64 	%rd1126, %rd4, 64;
	mov.f64 	%fd234, 0d3FF0000000000000;
	mov.f64 	%fd243, 0d0000000000000000;
$L__BB1_223:
	.pragma "nounroll";
	ld.local.v2.u64 	{%rd984, %rd985}, [%rd1126+-64];
	cvt.rn.f64.u64 	%fd52, %rd984;
	fma.rn.f64 	%fd53, %fd234, %fd52, %fd243;
	mul.f64 	%fd54, %fd234, 0d43F0000000000000;
	cvt.rn.f64.u64 	%fd55, %rd985;
	fma.rn.f64 	%fd56, %fd54, %fd55, %fd53;
	mul.f64 	%fd57, %fd54, 0d43F0000000000000;
	ld.local.v2.u64 	{%rd986, %rd987}, [%rd1126+-48];
	cvt.rn.f64.u64 	%fd58, %rd986;
	fma.rn.f64 	%fd59, %fd57, %fd58, %fd56;
	mul.f64 	%fd60, %fd57, 0d43F0000000000000;
	cvt.rn.f64.u64 	%fd61, %rd987;
	fma.rn.f64 	%fd62, %fd60, %fd61, %fd59;
	mul.f64 	%fd63, %fd60, 0d43F0000000000000;
	ld.local.v2.u64 	{%rd988, %rd989}, [%rd1126+-32];
	cvt.rn.f64.u64 	%fd64, %rd988;
	fma.rn.f64 	%fd65, %fd63, %fd64, %fd62;
	mul.f64 	%fd66, %fd63, 0d43F0000000000000;
	cvt.rn.f64.u64 	%fd67, %rd989;
	fma.rn.f64 	%fd68, %fd66, %fd67, %fd65;
	mul.f64 	%fd69, %fd66, 0d43F0000000000000;
	ld.local.v2.u64 	{%rd990, %rd991}, [%rd1126+-16];
	cvt.rn.f64.u64 	%fd70, %rd990;
	fma.rn.f64 	%fd71, %fd69, %fd70, %fd68;
	mul.f64 	%fd72, %fd69, 0d43F0000000000000;
	cvt.rn.f64.u64 	%fd73, %rd991;
	fma.rn.f64 	%fd74, %fd72, %fd73, %fd71;
	mul.f64 	%fd75, %fd72, 0d43F0000000000000;
	ld.local.v2.u64 	{%rd992, %rd993}, [%rd1126];
	cvt.rn.f64.u64 	%fd76, %rd992;
	fma.rn.f64 	%fd77, %fd75, %fd76, %fd74;
	mul.f64 	%fd78, %fd75, 0d43F0000000000000;
	cvt.rn.f64.u64 	%fd79, %rd993;
	fma.rn.f64 	%fd80, %fd78, %fd79, %fd77;
	mul.f64 	%fd81, %fd78, 0d43F0000000000000;
	ld.local.v2.u64 	{%rd994, %rd995}, [%rd1126+16];
	cvt.rn.f64.u64 	%fd82, %rd994;
	fma.rn.f64 	%fd83, %fd81, %fd82, %fd80;
	mul.f64 	%fd84, %fd81, 0d43F0000000000000;
	cvt.rn.f64.u64 	%fd85, %rd995;
	fma.rn.f64 	%fd86, %fd84, %fd85, %fd83;
	mul.f64 	%fd87, %fd84, 0d43F0000000000000;
	ld.local.v2.u64 	{%rd996, %rd997}, [%rd1126+32];
	cvt.rn.f64.u64 	%fd88, %rd996;
	fma.rn.f64 	%fd89, %fd87, %fd88, %fd86;
	mul.f64 	%fd90, %fd87, 0d43F0000000000000;
	cvt.rn.f64.u64 	%fd91, %rd997;
	fma.rn.f64 	%fd92, %fd90, %fd91, %fd89;
	mul.f64 	%fd93, %fd90, 0d43F0000000000000;
	ld.local.v2.u64 	{%rd998, %rd999}, [%rd1126+48];
	cvt.rn.f64.u64 	%fd94, %rd998;
	fma.rn.f64 	%fd95, %fd93, %fd94, %fd92;
	mul.f64 	%fd96, %fd93, 0d43F0000000000000;
	cvt.rn.f64.u64 	%fd97, %rd999;
	fma.rn.f64 	%fd243, %fd96, %fd97, %fd95;
	mul.f64 	%fd234, %fd96, 0d43F0000000000000;
	add.s32 	%r388, %r388, 16;
	add.s64 	%rd1126, %rd1126, 128;
	setp.ne.s32 	%p218, %r388, 0;
	mov.u32 	%r406, %r46;
	@%p218 bra 	$L__BB1_223;
$L__BB1_224:
	setp.eq.s32 	%p219, %r42, 0;
	@%p219 bra 	$L__BB1_233;
	setp.lt.u32 	%p220, %r42, 8;
	@%p220 bra 	$L__BB1_227;
	mul.wide.u32 	%rd1000, %r406, 8;
	add.s64 	%rd1001, %rd4, %rd1000;
	ld.local.u64 	%rd1002, [%rd1001];
	cvt.rn.f64.u64 	%fd99, %rd1002;
	fma.rn.f64 	%fd100, %fd234, %fd99, %fd243;
	mul.f64 	%fd101, %fd234, 0d43F0000000000000;
	ld.local.u64 	%rd1003, [%rd1001+8];
	cvt.rn.f64.u64 	%fd102, %rd1003;
	fma.rn.f64 	%fd103, %fd101, %fd102, %fd100;
	mul.f64 	%fd104, %fd101, 0d43F0000000000000;
	ld.local.u64 	%rd1004, [%rd1001+16];
	cvt.rn.f64.u64 	%fd105, %rd1004;
	fma.rn.f64 	%fd106, %fd104, %fd105, %fd103;
	mul.f64 	%fd107, %fd104, 0d43F0000000000000;
	ld.local.u64 	%rd1005, [%rd1001+24];
	cvt.rn.f64.u64 	%fd108, %rd1005;
	fma.rn.f64 	%fd109, %fd107, %fd108, %fd106;
	mul.f64 	%fd110, %fd107, 0d43F0000000000000;
	ld.local.u64 	%rd1006, [%rd1001+32];
	cvt.rn.f64.u64 	%fd111, %rd1006;
	fma.rn.f64 	%fd112, %fd110, %fd111, %fd109;
	mul.f64 	%fd113, %fd110, 0d43F0000000000000;
	ld.local.u64 	%rd1007, [%rd1001+40];
	cvt.rn.f64.u64 	%fd114, %rd1007;
	fma.rn.f64 	%fd115, %fd113, %fd114, %fd112;
	mul.f64 	%fd116, %fd113, 0d43F0000000000000;
	ld.local.u64 	%rd1008, [%rd1001+48];
	cvt.rn.f64.u64 	%fd117, %rd1008;
	fma.rn.f64 	%fd118, %fd116, %fd117, %fd115;
	mul.f64 	%fd119, %fd116, 0d43F0000000000000;
	ld.local.u64 	%rd1009, [%rd1001+56];
	cvt.rn.f64.u64 	%fd120, %rd1009;
	fma.rn.f64 	%fd243, %fd119, %fd120, %fd118;
	mul.f64 	%fd234, %fd119, 0d43F0000000000000;
	add.s32 	%r406, %r406, 8;
$L__BB1_227:
	setp.eq.s32 	%p221, %r44, 0;
	@%p221 bra 	$L__BB1_233;
	setp.lt.u32 	%p222, %r44, 4;
	@%p222 bra 	$L__BB1_230;
	mul.wide.u32 	%rd1010, %r406, 8;
	add.s64 	%rd1011, %rd4, %rd1010;
	ld.local.u64 	%rd1012, [%rd1011];
	cvt.rn.f64.u64 	%fd122, %rd1012;
	fma.rn.f64 	%fd123, %fd234, %fd122, %fd243;
	mul.f64 	%fd124, %fd234, 0d43F0000000000000;
	ld.local.u64 	%rd1013, [%rd1011+8];
	cvt.rn.f64.u64 	%fd125, %rd1013;
	fma.rn.f64 	%fd126, %fd124, %fd125, %fd123;
	mul.f64 	%fd127, %fd124, 0d43F0000000000000;
	ld.local.u64 	%rd1014, [%rd1011+16];
	cvt.rn.f64.u64 	%fd128, %rd1014;
	fma.rn.f64 	%fd129, %fd127, %fd128, %fd126;
	mul.f64 	%fd130, %fd127, 0d43F0000000000000;
	ld.local.u64 	%rd1015, [%rd1011+24];
	cvt.rn.f64.u64 	%fd131, %rd1015;
	fma.rn.f64 	%fd243, %fd130, %fd131, %fd129;
	mul.f64 	%fd234, %fd130, 0d43F0000000000000;
	add.s32 	%r406, %r406, 4;
$L__BB1_230:
	setp.eq.s32 	%p223, %r47, 0;
	@%p223 bra 	$L__BB1_233;
	mul.wide.u32 	%rd1016, %r406, 8;
	add.s64 	%rd1127, %rd4, %rd1016;
	neg.s32 	%r408, %r47;
$L__BB1_232:
	.pragma "nounroll";
	ld.local.u64 	%rd1017, [%rd1127];
	cvt.rn.f64.u64 	%fd132, %rd1017;
	fma.rn.f64 	%fd243, %fd234, %fd132, %fd243;
	mul.f64 	%fd234, %fd234, 0d43F0000000000000;
	add.s64 	%rd1127, %rd1127, 8;
	add.s32 	%r408, %r408, 1;
	setp.ne.s32 	%p224, %r408, 0;
	@%p224 bra 	$L__BB1_232;
$L__BB1_233:
	neg.f64 	%fd255, %fd243;
	bra.uni 	$L__BB1_247;
$L__BB1_234:
	setp.lt.s32 	%p225, %r144, 1;
	mov.f64 	%fd255, 0d0000000000000000;
	@%p225 bra 	$L__BB1_247;
	setp.lt.u32 	%p226, %r41, 15;
	mov.f64 	%fd246, 0d3FF0000000000000;
	mov.f64 	%fd255, 0d0000000000000000;
	mov.b32 	%r410, 0;
	@%p226 bra 	$L__BB1_238;
	add.s64 	%rd1114, %rd4, 64;
	mov.f64 	%fd246, 0d3FF0000000000000;
	mov.f64 	%fd255, 0d0000000000000000;
$L__BB1_237:
	.pragma "nounroll";
	ld.local.v2.u64 	{%rd1018, %rd1019}, [%rd1114+-64];
	cvt.rn.f64.u64 	%fd139, %rd1018;
	fma.rn.f64 	%fd140, %fd246, %fd139, %fd255;
	mul.f64 	%fd141, %fd246, 0d43F0000000000000;
	cvt.rn.f64.u64 	%fd142, %rd1019;
	fma.rn.f64 	%fd143, %fd141, %fd142, %fd140;
	mul.f64 	%fd144, %fd141, 0d43F0000000000000;
	ld.local.v2.u64 	{%rd1020, %rd1021}, [%rd1114+-48];
	cvt.rn.f64.u64 	%fd145, %rd1020;
	fma.rn.f64 	%fd146, %fd144, %fd145, %fd143;
	mul.f64 	%fd147, %fd144, 0d43F0000000000000;
	cvt.rn.f64.u64 	%fd148, %rd1021;
	fma.rn.f64 	%fd149, %fd147, %fd148, %fd146;
	mul.f64 	%fd150, %fd147, 0d43F0000000000000;
	ld.local.v2.u64 	{%rd1022, %rd1023}, [%rd1114+-32];
	cvt.rn.f64.u64 	%fd151, %rd1022;
	fma.rn.f64 	%fd152, %fd150, %fd151, %fd149;
	mul.f64 	%fd153, %fd150, 0d43F0000000000000;
	cvt.rn.f64.u64 	%fd154, %rd1023;
	fma.rn.f64 	%fd155, %fd153, %fd154, %fd152;
	mul.f64 	%fd156, %fd153, 0d43F0000000000000;
	ld.local.v2.u64 	{%rd1024, %rd1025}, [%rd1114+-16];
	cvt.rn.f64.u64 	%fd157, %rd1024;
	fma.rn.f64 	%fd158, %fd156, %fd157, %fd155;
	mul.f64 	%fd159, %fd156, 0d43F0000000000000;
	cvt.rn.f64.u64 	%fd160, %rd1025;
	fma.rn.f64 	%fd161, %fd159, %fd160, %fd158;
	mul.f64 	%fd162, %fd159, 0d43F0000000000000;
	ld.local.v2.u64 	{%rd1026, %rd1027}, [%rd1114];
	cvt.rn.f64.u64 	%fd163, %rd1026;
	fma.rn.f64 	%fd164, %fd162, %fd163, %fd161;
	mul.f64 	%fd165, %fd162, 0d43F0000000000000;
	cvt.rn.f64.u64 	%fd166, %rd1027;
	fma.rn.f64 	%fd167, %fd165, %fd166, %fd164;
	mul.f64 	%fd168, %fd165, 0d43F0000000000000;
	ld.local.v2.u64 	{%rd1028, %rd1029}, [%rd1114+16];
	cvt.rn.f64.u64 	%fd169, %rd1028;
	fma.rn.f64 	%fd170, %fd168, %fd169, %fd167;
	mul.f64 	%fd171, %fd168, 0d43F0000000000000;
	cvt.rn.f64.u64 	%fd172, %rd1029;
	fma.rn.f64 	%fd173, %fd171, %fd172, %fd170;
	mul.f64 	%fd174, %fd171, 0d43F0000000000000;
	ld.local.v2.u64 	{%rd1030, %rd1031}, [%rd1114+32];
	cvt.rn.f64.u64 	%fd175, %rd1030;
	fma.rn.f64 	%fd176, %fd174, %fd175, %fd173;
	mul.f64 	%fd177, %fd174, 0d43F0000000000000;
	cvt.rn.f64.u64 	%fd178, %rd1031;
	fma.rn.f64 	%fd179, %fd177, %fd178, %fd176;
	mul.f64 	%fd180, %fd177, 0d43F0000000000000;
	ld.local.v2.u64 	{%rd1032, %rd1033}, [%rd1114+48];
	cvt.rn.f64.u64 	%fd181, %rd1032;
	fma.rn.f64 	%fd182, %fd180, %fd181, %fd179;
	mul.f64 	%fd183, %fd180, 0d43F0000000000000;
	cvt.rn.f64.u64 	%fd184, %rd1033;
	fma.rn.f64 	%fd255, %fd183, %fd184, %fd182;
	mul.f64 	%fd246, %fd183, 0d43F0000000000000;
	add.s32 	%r388, %r388, 16;
	add.s64 	%rd1114, %rd1114, 128;
	setp.eq.s32 	%p227, %r388, 0;
	mov.u32 	%r410, %r46;
	@%p227 bra 	$L__BB1_238;
	bra.uni 	$L__BB1_237;
$L__BB1_238:
	setp.eq.s32 	%p228, %r42, 0;
	@%p228 bra 	$L__BB1_247;
	setp.lt.u32 	%p229, %r42, 8;
	@%p229 bra 	$L__BB1_241;
	mul.wide.u32 	%rd1034, %r410, 8;
	add.s64 	%rd1035, %rd4, %rd1034;
	ld.local.u64 	%rd1036, [%rd1035];
	cvt.rn.f64.u64 	%fd186, %rd1036;
	fma.rn.f64 	%fd187, %fd246, %fd186, %fd255;
	mul.f64 	%fd188, %fd246, 0d43F0000000000000;
	ld.local.u64 	%rd1037, [%rd1035+8];
	cvt.rn.f64.u64 	%fd189, %rd1037;
	fma.rn.f64 	%fd190, %fd188, %fd189, %fd187;
	mul.f64 	%fd191, %fd188, 0d43F0000000000000;
	ld.local.u64 	%rd1038, [%rd1035+16];
	cvt.rn.f64.u64 	%fd192, %rd1038;
	fma.rn.f64 	%fd193, %fd191, %fd192, %fd190;
	mul.f64 	%fd194, %fd191, 0d43F0000000000000;
	ld.local.u64 	%rd1039, [%rd1035+24];
	cvt.rn.f64.u64 	%fd195, %rd1039;
	fma.rn.f64 	%fd196, %fd194, %fd195, %fd193;
	mul.f64 	%fd197, %fd194, 0d43F0000000000000;
	ld.local.u64 	%rd1040, [%rd1035+32];
	cvt.rn.f64.u64 	%fd198, %rd1040;
	fma.rn.f64 	%fd199, %fd197, %fd198, %fd196;
	mul.f64 	%fd200, %fd197, 0d43F0000000000000;
	ld.local.u64 	%rd1041, [%rd1035+40];
	cvt.rn.f64.u64 	%fd201, %rd1041;
	fma.rn.f64 	%fd202, %fd200, %fd201, %fd199;
	mul.f64 	%fd203, %fd200, 0d43F0000000000000;
	ld.local.u64 	%rd1042, [%rd1035+48];
	cvt.rn.f64.u64 	%fd204, %rd1042;
	fma.rn.f64 	%fd205, %fd203, %fd204, %fd202;
	mul.f64 	%fd206, %fd203, 0d43F0000000000000;
	ld.local.u64 	%rd1043, [%rd1035+56];
	cvt.rn.f64.u64 	%fd207, %rd1043;
	fma.rn.f64 	%fd255, %fd206, %fd207, %fd205;
	mul.f64 	%fd246, %fd206, 0d43F0000000000000;
	add.s32 	%r410, %r410, 8;
$L__BB1_241:
	setp.eq.s32 	%p230, %r44, 0;
	@%p230 bra 	$L__BB1_247;
	setp.lt.u32 	%p231, %r44, 4;
	@%p231 bra 	$L__BB1_244;
	mul.wide.u32 	%rd1044, %r410, 8;
	add.s64 	%rd1045, %rd4, %rd1044;
	ld.local.u64 	%rd1046, [%rd1045];
	cvt.rn.f64.u64 	%fd209, %rd1046;
	fma.rn.f64 	%fd210, %fd246, %fd209, %fd255;
	mul.f64 	%fd211, %fd246, 0d43F0000000000000;
	ld.local.u64 	%rd1047, [%rd1045+8];
	cvt.rn.f64.u64 	%fd212, %rd1047;
	fma.rn.f64 	%fd213, %fd211, %fd212, %fd210;
	mul.f64 	%fd214, %fd211, 0d43F0000000000000;
	ld.local.u64 	%rd1048, [%rd1045+16];
	cvt.rn.f64.u64 	%fd215, %rd1048;
	fma.rn.f64 	%fd216, %fd214, %fd215, %fd213;
	mul.f64 	%fd217, %fd214, 0d43F0000000000000;
	ld.local.u64 	%rd1049, [%rd1045+24];
	cvt.rn.f64.u64 	%fd218, %rd1049;
	fma.rn.f64 	%fd255, %fd217, %fd218, %fd216;
	mul.f64 	%fd246, %fd217, 0d43F0000000000000;
	add.s32 	%r410, %r410, 4;
$L__BB1_244:
	setp.eq.s32 	%p232, %r47, 0;
	@%p232 bra 	$L__BB1_247;
	mul.wide.u32 	%rd1050, %r410, 8;
	add.s64 	%rd1128, %rd4, %rd1050;
	neg.s32 	%r412, %r47;
$L__BB1_246:
	.pragma "nounroll";
	ld.local.u64 	%rd1051, [%rd1128];
	cvt.rn.f64.u64 	%fd219, %rd1051;
	fma.rn.f64 	%fd255, %fd246, %fd219, %fd255;
	mul.f64 	%fd246, %fd246, 0d43F0000000000000;
	add.s64 	%rd1128, %rd1128, 8;
	add.s32 	%r412, %r412, 1;
	setp.ne.s32 	%p233, %r412, 0;
	@%p233 bra 	$L__BB1_246;
$L__BB1_247:
	setp.ne.s32 	%p234, %r1, 0;
	@%p234 bra 	$L__BB1_249;
	st.local.f64 	[%rd5], %fd255;
	mov.u64 	%rd1052, $str$2;
	cvta.global.u64 	%rd1053, %rd1052;
	add.u64 	%rd1054, %SP, 512;
	{ // callseq 80, 0
	.param .b64 param0;
	st.param.b64 	[param0], %rd1053;
	.param .b64 param1;
	st.param.b64 	[param1], %rd1054;
	.param .b32 retval0;
	call.uni (retval0), 
	vprintf, 
	(
	param0, 
	param1
	);
	ld.param.b32 	%r344, [retval0];
	} // callseq 80
	div.rn.f64 	%fd220, %fd255, 0d438FFFFFFFF82000;
	cvt.rzi.u64.f64 	%rd1055, %fd220;
	cvt.rn.f64.u64 	%fd221, %rd1055;
	mul.f64 	%fd222, %fd221, 0d438FFFFFFFF82000;
	sub.f64 	%fd223, %fd255, %fd222;
	st.local.f64 	[%rd5], %fd223;
	mov.u64 	%rd1056, $str$3;
	cvta.global.u64 	%rd1057, %rd1056;
	{ // callseq 81, 0
	.param .b64 param0;
	st.param.b64 	[param0], %rd1057;
	.param .b64 param1;
	st.param.b64 	[param1], %rd1054;
	.param .b32 retval0;
	call.uni (retval0), 
	vprintf, 
	(
	param0, 
	param1
	);
	ld.param.b32 	%r346, [retval0];
	} // callseq 81
	cvt.rzi.u64.f64 	%rd1058, %fd223;
	st.local.u64 	[%rd5], %rd1058;
	mov.u64 	%rd1059, $str$4;
	cvta.global.u64 	%rd1060, %rd1059;
	{ // callseq 82, 0
	.param .b64 param0;
	st.param.b64 	[param0], %rd1060;
	.param .b64 param1;
	st.param.b64 	[param1], %rd1054;
	.param .b32 retval0;
	call.uni (retval0), 
	vprintf, 
	(
	param0, 
	param1
	);
	ld.param.b32 	%r348, [retval0];
	} // callseq 82
$L__BB1_249:
	div.rn.f64 	%fd224, %fd255, 0d438FFFFFFFF82000;
	cvt.rzi.u64.f64 	%rd1061, %fd224;
	cvt.rn.f64.u64 	%fd225, %rd1061;
	mul.f64 	%fd226, %fd225, 0d438FFFFFFFF82000;
	sub.f64 	%fd227, %fd255, %fd226;
	cvt.rzi.u64.f64 	%rd1129, %fd227;
$L__BB1_250:
	cvta.to.global.u64 	%rd1065, %rd195;
	mul.wide.s32 	%rd1066, %r1, 8;
	add.s64 	%rd1067, %rd1065, %rd1066;
	st.global.u64 	[%rd1067], %rd1129;
	ret;

}


// ===== COMPILED SASS (sm_100) =====

	.target	sm_100

	.elftype	@"ET_EXEC"


//--------------------- .note.nv.tkinfo           --------------------------
	.section	.note.nv.tkinfo,"",@"SHT_NOTE"
	.sectionflags	@"SHF_NOTE_NV_TKINFO"
	.tkinfo
        /*0018*/ 	.word	0x00000002
        /*0030*/ 	.string	""
        /*0030*/ 	.string	"ptxas"
        /*0030*/ 	.string	"Cuda compilation tools, release 13.0, V13.0.88"
        /*0030*/ 	.string	"Build cuda_13.0.r13.0/compiler.36424714_0"
        /*0030*/ 	.string	"-arch sm_100 -m 64 "



//--------------------- .note.nv.cuinfo           --------------------------
	.section	.note.nv.cuinfo,"",@"SHT_NOTE"
	.sectionflags	@"SHF_NOTE_NV_CUINFO"
        /*0018*/ 	.short	0x0002
        /*001a*/ 	.short	0x0064
        /*001c*/ 	.short	0x0082
	.zero		2


//--------------------- .nv.info                  --------------------------
	.section	.nv.info,"",@"SHT_CUDA_INFO"
	.align	4


	//----- nvinfo : EIATTR_REGCOUNT
	.align		4
        /*0000*/ 	.byte	0x04, 0x2f
        /*0002*/ 	.short	(.L_10 - .L_9)
	.align		4
.L_9:
        /*0004*/ 	.word	index@(_Z13cudadecomposePyS_iiS_)
        /*0008*/ 	.word	0x00000020


	//----- nvinfo : EIATTR_FRAME_SIZE
	.align		4
.L_10:
        /*000c*/ 	.byte	0x04, 0x11
        /*000e*/ 	.short	(.L_12 - .L_11)
	.align		4
.L_11:
        /*0010*/ 	.word	index@($__internal_2_$__cuda_sm20_rem_u64)
        /*0014*/ 	.word	0x00000000


	//----- nvinfo : EIATTR_FRAME_SIZE
	.align		4
.L_12:
        /*0018*/ 	.byte	0x04, 0x11
        /*001a*/ 	.short	(.L_14 - .L_13)
	.align		4
.L_13:
        /*001c*/ 	.word	index@(_Z13cudadecomposePyS_iiS_)
        /*0020*/ 	.word	0x00000000


	//----- nvinfo : EIATTR_REGCOUNT
	.align		4
.L_14:
        /*0024*/ 	.byte	0x04, 0x2f
        /*0026*/ 	.short	(.L_16 - .L_15)
	.align		4
.L_15:
        /*0028*/ 	.word	index@(_Z11cudacomposePyS_iiS_S_S_S_S_)
        /*002c*/ 	.word	0x00000027


	//----- nvinfo : EIATTR_FRAME_SIZE
	.align		4
.L_16:
        /*0030*/ 	.byte	0x04, 0x11
        /*0032*/ 	.short	(.L_18 - .L_17)
	.align		4
.L_17:
        /*0034*/ 	.word	index@($__internal_1_$__cuda_sm20_rem_u64)
        /*0038*/ 	.word	0x00000220


	//----- nvinfo : EIATTR_FRAME_SIZE
	.align		4
.L_18:
        /*003c*/ 	.byte	0x04, 0x11
        /*003e*/ 	.short	(.L_20 - .L_19)
	.align		4
.L_19:
        /*0040*/ 	.word	index@($__internal_0_$__cuda_sm20_div_rn_f64_full)
        /*0044*/ 	.word	0x00000220


	//----- nvinfo : EIATTR_FRAME_SIZE
	.align		4
.L_20:
        /*0048*/ 	.byte	0x04, 0x11
        /*004a*/ 	.short	(.L_22 - .L_21)
	.align		4
.L_21:
        /*004c*/ 	.word	index@(_Z11cudacomposePyS_iiS_S_S_S_S_)
        /*0050*/ 	.word	0x00000220


	//----- nvinfo : EIATTR_MIN_STACK_SIZE
	.align		4
.L_22:
        /*0054*/ 	.byte	0x04, 0x12
        /*0056*/ 	.short	(.L_24 - .L_23)
	.align		4
.L_23:
        /*0058*/ 	.word	index@(_Z11cudacomposePyS_iiS_S_S_S_S_)
        /*005c*/ 	.word	0x00000220


	//----- nvinfo : EIATTR_MIN_STACK_SIZE
	.align		4
.L_24:
        /*0060*/ 	.byte	0x04, 0x12
        /*0062*/ 	.short	(.L_26 - .L_25)
	.align		4
.L_25:
        /*0064*/ 	.word	index@(_Z13cudadecomposePyS_iiS_)
        /*0068*/ 	.word	0x00000000
.L_26:


//--------------------- .nv.compat                --------------------------
	.section	.nv.compat,"",@"SHT_CUDA_COMPAT_INFO"
	.align	4
        /*0000*/ 	.byte	0x02, 0x09, 0x00, 0x00, 0x02, 0x02, 0x01, 0x00, 0x02, 0x05, 0x05, 0x00, 0x03, 0x07, 0x01, 0x01
        /*0010*/ 	.byte	0x02, 0x03, 0x00, 0x00, 0x02, 0x06, 0x01, 0x00, 0x04, 0x0b, 0x08, 0x00, 0x01, 0x00, 0x00, 0x00
        /*0020*/ 	.byte	0x00, 0x00, 0x00, 0x00


//--------------------- .nv.info._Z11cudacomposePyS_iiS_S_S_S_S_ --------------------------
	.section	.nv.info._Z11cudacomposePyS_iiS_S_S_S_S_,"",@"SHT_CUDA_INFO"
	.sectionflags	@""
	.align	4


	//----- nvinfo : EIATTR_CUDA_API_VERSION
	.align		4
        /*0000*/ 	.byte	0x04, 0x37
        /*0002*/ 	.short	(.L_28 - .L_27)
.L_27:
        /*0004*/ 	.word	0x00000082


	//----- nvinfo : EIATTR_KPARAM_INFO
	.align		4
.L_28:
        /*0008*/ 	.byte	0x04, 0x17
        /*000a*/ 	.short	(.L_30 - .L_29)
.L_29:
        /*000c*/ 	.word	0x00000000
        /*0010*/ 	.short	0x0008
        /*0012*/ 	.short	0x0038
        /*0014*/ 	.byte	0x00, 0xf5, 0x21, 0x00


	//----- nvinfo : EIATTR_KPARAM_INFO
	.align		4
.L_30:
        /*0018*/ 	.byte	0x04, 0x17
        /*001a*/ 	.short	(.L_32 - .L_31)
.L_31:
        /*001c*/ 	.word	0x00000000
        /*0020*/ 	.short	0x0007
        /*0022*/ 	.short	0x0030
        /*0024*/ 	.byte	0x00, 0xf5, 0x21, 0x00


	//----- nvinfo : EIATTR_KPARAM_INFO
	.align		4
.L_32:
        /*0028*/ 	.byte	0x04, 0x17
        /*002a*/ 	.short	(.L_34 - .L_33)
.L_33:
        /*002c*/ 	.word	0x00000000
        /*0030*/ 	.short	0x0006
        /*0032*/ 	.short	0x0028
        /*0034*/ 	.byte	0x00, 0xf5, 0x21, 0x00


	//----- nvinfo : EIATTR_KPARAM_INFO
	.align		4
.L_34:
        /*0038*/ 	.byte	0x04, 0x17
        /*003a*/ 	.short	(.L_36 - .L_35)
.L_35:
        /*003c*/ 	.word	0x00000000
        /*0040*/ 	.short	0x0005
        /*0042*/ 	.short	0x0020
        /*0044*/ 	.byte	0x00, 0xf5, 0x21, 0x00


	//----- nvinfo : EIATTR_KPARAM_INFO
	.align		4
.L_36:
        /*0048*/ 	.byte	0x04, 0x17
        /*004a*/ 	.short	(.L_38 - .L_37)
.L_37:
        /*004c*/ 	.word	0x00000000
        /*0050*/ 	.short	0x0004
        /*0052*/ 	.short	0x0018
        /*0054*/ 	.byte	0x00, 0xf5, 0x21, 0x00


	//----- nvinfo : EIATTR_KPARAM_INFO
	.align		4
.L_38:
        /*0058*/ 	.byte	0x04, 0x17
        /*005a*/ 	.short	(.L_40 - .L_39)
.L_39:
        /*005c*/ 	.word	0x00000000
        /*0060*/ 	.short	0x0003
        /*0062*/ 	.short	0x0014
        /*0064*/ 	.byte	0x00, 0xf0, 0x11, 0x00


	//----- nvinfo : EIATTR_KPARAM_INFO
	.align		4
.L_40:
        /*0068*/ 	.byte	0x04, 0x17
        /*006a*/ 	.short	(.L_42 - .L_41)
.L_41:
        /*006c*/ 	.word	0x00000000
        /*0070*/ 	.short	0x0002
        /*0072*/ 	.short	0x0010
        /*0074*/ 	.byte	0x00, 0xf0, 0x11, 0x00


	//----- nvinfo : EIATTR_KPARAM_INFO
	.align		4
.L_42:
        /*0078*/ 	.byte	0x04, 0x17
        /*007a*/ 	.short	(.L_44 - .L_43)
.L_43:
        /*007c*/ 	.word	0x00000000
        /*0080*/ 	.short	0x0001
        /*0082*/ 	.short	0x0008
        /*0084*/ 	.byte	0x00, 0xf5, 0x21, 0x00


	//----- nvinfo : EIATTR_KPARAM_INFO
	.align		4
.L_44:
        /*0088*/ 	.byte	0x04, 0x17
        /*008a*/ 	.short	(.L_46 - .L_45)
.L_45:
        /*008c*/ 	.word	0x00000000
        /*0090*/ 	.short	0x0000
        /*0092*/ 	.short	0x0000
        /*0094*/ 	.byte	0x00, 0xf5, 0x21, 0x00


	//----- nvinfo : EIATTR_SPARSE_MMA_MASK
	.align		4
.L_46:
        /*0098*/ 	.byte	0x03, 0x50
        /*009a*/ 	.short	0x0000


	//----- nvinfo : EIATTR_MAXREG_COUNT
	.align		4
        /*009c*/ 	.byte	0x03, 0x1b
        /*009e*/ 	.short	0x00ff


	//----- nvinfo : EIATTR_EXTERNS
	.align		4
        /*00a0*/ 	.byte	0x04, 0x0f
        /*00a2*/ 	.short	(.L_48 - .L_47)


	//   ....[0]....
	.align		4
.L_47:
        /*00a4*/ 	.word	index@(vprintf)


	//----- nvinfo : EIATTR_MERCURY_ISA_VERSION
	.align		4
.L_48:
        /*00a8*/ 	.byte	0x03, 0x5f
        /*00aa*/ 	.short	0x0101


	//----- nvinfo : EIATTR_VRC_CTA_INIT_COUNT
	.align		4
        /*00ac*/ 	.byte	0x02, 0x4a
	.zero		1
	.zero		1


	//----- nvinfo : EIATTR_SYSCALL_OFFSETS
	.align		4
        /*00b0*/ 	.byte	0x04, 0x46
        /*00b2*/ 	.short	(.L_50 - .L_49)


	//   ....[0]....
.L_49:
        /*00b4*/ 	.word	0x00001ed0


	//   ....[1]....
        /*00b8*/ 	.word	0x00001f70


	//   ....[2]....
        /*00bc*/ 	.word	0x00002010


	//   ....[3]....
        /*00c0*/ 	.word	0x000020b0


	//   ....[4]....
        /*00c4*/ 	.word	0x00002150


	//   ....[5]....
        /*00c8*/ 	.word	0x000021f0


	//   ....[6]....
        /*00cc*/ 	.word	0x00002290


	//   ....[7]....
        /*00d0*/ 	.word	0x00002330


	//   ....[8]....
        /*00d4*/ 	.word	0x000023a0


	//   ....[9]....
        /*00d8*/ 	.word	0x00002450


	//   ....[10]....
        /*00dc*/ 	.word	0x00002500


	//   ....[11]....
        /*00e0*/ 	.word	0x000025b0


	//   ....[12]....
        /*00e4*/ 	.word	0x00002660


	//   ....[13]....
        /*00e8*/ 	.word	0x00002710


	//   ....[14]....
        /*00ec*/ 	.word	0x000027c0


	//   ....[15]....
        /*00f0*/ 	.word	0x00002870


	//   ....[16]....
        /*00f4*/ 	.word	0x00002920


	//   ....[17]....
        /*00f8*/ 	.word	0x00002990


	//   ....[18]....
        /*00fc*/ 	.word	0x00002c30


	//   ....[19]....
        /*0100*/ 	.word	0x00004470


	//   ....[20]....
        /*0104*/ 	.word	0x00005d10


	//   ....[21]....
        /*0108*/ 	.word	0x00005db0


	//   ....[22]....
        /*010c*/ 	.word	0x00005e50


	//   ....[23]....
        /*0110*/ 	.word	0x00005ef0


	//   ....[24]....
        /*0114*/ 	.word	0x00005f90


	//   ....[25]....
        /*0118*/ 	.word	0x00006030


	//   ....[26]....
        /*011c*/ 	.word	0x000060d0


	//   ....[27]....
        /*0120*/ 	.word	0x00006170


	//   ....[28]....
        /*0124*/ 	.word	0x00006210


	//   ....[29]....
        /*0128*/ 	.word	0x000062b0


	//   ....[30]....
        /*012c*/ 	.word	0x00006350


	//   ....[31]....
        /*0130*/ 	.word	0x000063f0


	//   ....[32]....
        /*0134*/ 	.word	0x00006490


	//   ....[33]....
        /*0138*/ 	.word	0x00006530


	//   ....[34]....
        /*013c*/ 	.word	0x000065d0


	//   ....[35]....
        /*0140*/ 	.word	0x00006670


	//   ....[36]....
        /*0144*/ 	.word	0x000067f0


	//   ....[37]....
        /*0148*/ 	.word	0x00006890


	//   ....[38]....
        /*014c*/ 	.word	0x00006930


	//   ....[39]....
        /*0150*/ 	.word	0x000069d0


	//   ....[40]....
        /*0154*/ 	.word	0x00006a70


	//   ....[41]....
        /*0158*/ 	.word	0x00006b10


	//   ....[42]....
        /*015c*/ 	.word	0x00006bb0


	//   ....[43]....
        /*0160*/ 	.word	0x00006c50


	//   ....[44]....
        /*0164*/ 	.word	0x00006d80


	//   ....[45]....
        /*0168*/ 	.word	0x00006e20


	//   ....[46]....
        /*016c*/ 	.word	0x00006ec0


	//   ....[47]....
        /*0170*/ 	.word	0x00006f60


	//   ....[48]....
        /*0174*/ 	.word	0x000070b0


	//   ....[49]....
        /*0178*/ 	.word	0x00007170


	//   ....[50]....
        /*017c*/ 	.word	0x00008c50


	//   ....[51]....
        /*0180*/ 	.word	0x00008cf0


	//   ....[52]....
        /*0184*/ 	.word	0x00008d90


	//   ....[53]....
        /*0188*/ 	.word	0x00008e30


	//   ....[54]....
        /*018c*/ 	.word	0x00008ed0


	//   ....[55]....
        /*0190*/ 	.word	0x00008f70


	//   ....[56]....
        /*0194*/ 	.word	0x00009010


	//   ....[57]....
        /*0198*/ 	.word	0x000090b0


	//   ....[58]....
        /*019c*/ 	.word	0x00009150


	//   ....[59]....
        /*01a0*/ 	.word	0x000091f0


	//   ....[60]....
        /*01a4*/ 	.word	0x00009290


	//   ....[61]....
        /*01a8*/ 	.word	0x00009330


	//   ....[62]....
        /*01ac*/ 	.word	0x000093d0


	//   ....[63]....
        /*01b0*/ 	.word	0x00009470


	//   ....[64]....
        /*01b4*/ 	.word	0x00009510


	//   ....[65]....
        /*01b8*/ 	.word	0x000095b0


	//   ....[66]....
        /*01bc*/ 	.word	0x00009730


	//   ....[67]....
        /*01c0*/ 	.word	0x000097d0


	//   ....[68]....
        /*01c4*/ 	.word	0x00009870


	//   ....[69]....
        /*01c8*/ 	.word	0x00009910


	//   ....[70]....
        /*01cc*/ 	.word	0x000099b0


	//   ....[71]....
        /*01d0*/ 	.word	0x00009a50


	//   ....[72]....
        /*01d4*/ 	.word	0x00009af0


	//   ....[73]....
        /*01d8*/ 	.word	0x00009b90


	//   ....[74]....
        /*01dc*/ 	.word	0x00009cc0


	//   ....[75]....
        /*01e0*/ 	.word	0x00009d60


	//   ....[76]....
        /*01e4*/ 	.word	0x00009e00


	//   ....[77]....
        /*01e8*/ 	.word	0x00009ea0


	//   ....[78]....
        /*01ec*/ 	.word	0x00009ff0


	//   ....[79]....
        /*01f0*/ 	.word	0x0000a0b0


	//   ....[80]....
        /*01f4*/ 	.word	0x0000b400


	//   ....[81]....
        /*01f8*/ 	.word	0x0000b670


	//   ....[82]....
        /*01fc*/ 	.word	0x0000b710


	//   ....[83]....
        /*0200*/ 	.word	0x0000b990


	//----- nvinfo : EIATTR_EXIT_INSTR_OFFSETS
	.align		4
.L_50:
        /*0204*/ 	.byte	0x04, 0x1c
        /*0206*/ 	.short	(.L_52 - .L_51)


	//   ....[0]....
.L_51:
        /*0208*/ 	.word	0x0000ba00


	//----- nvinfo : EIATTR_CRS_STACK_SIZE
	.align		4
.L_52:
        /*020c*/ 	.byte	0x04, 0x1e
        /*020e*/ 	.short	(.L_54 - .L_53)
.L_53:
        /*0210*/ 	.word	0x00000000


	//----- nvinfo : EIATTR_CBANK_PARAM_SIZE
	.align		4
.L_54:
        /*0214*/ 	.byte	0x03, 0x19
        /*0216*/ 	.short	0x0040


	//----- nvinfo : EIATTR_PARAM_CBANK
	.align		4
        /*0218*/ 	.byte	0x04, 0x0a
        /*021a*/ 	.short	(.L_56 - .L_55)
	.align		4
.L_55:
        /*021c*/ 	.word	index@(.nv.constant0._Z11cudacomposePyS_iiS_S_S_S_S_)
        /*0220*/ 	.short	0x0380
        /*0222*/ 	.short	0x0040


	//----- nvinfo : EIATTR_SW_WAR
	.align		4
.L_56:
        /*0224*/ 	.byte	0x04, 0x36
        /*0226*/ 	.short	(.L_58 - .L_57)
.L_57:
        /*0228*/ 	.word	0x00000008
.L_58:


//--------------------- .nv.info._Z13cudadecomposePyS_iiS_ --------------------------
	.section	.nv.info._Z13cudadecomposePyS_iiS_,"",@"SHT_CUDA_INFO"
	.sectionflags	@""
	.align	4


	//----- nvinfo : EIATTR_CUDA_API_VERSION
	.align		4
        /*0000*/ 	.byte	0x04, 0x37
        /*0002*/ 	.short	(.L_60 - .L_59)
.L_59:
        /*0004*/ 	.word	0x00000082


	//----- nvinfo : EIATTR_KPARAM_INFO
	.align		4
.L_60:
        /*0008*/ 	.byte	0x04, 0x17
        /*000a*/ 	.short	(.L_62 - .L_61)
.L_61:
        /*000c*/ 	.word	0x00000000
        /*0010*/ 	.short	0x0004
        /*0012*/ 	.short	0x0018
        /*0014*/ 	.byte	0x00, 0xf5, 0x21, 0x00


	//----- nvinfo : EIATTR_KPARAM_INFO
	.align		4
.L_62:
        /*0018*/ 	.byte	0x04, 0x17
        /*001a*/ 	.short	(.L_64 - .L_63)
.L_63:
        /*001c*/ 	.word	0x00000000
        /*0020*/ 	.short	0x0003
        /*0022*/ 	.short	0x0014
        /*0024*/ 	.byte	0x00, 0xf0, 0x11, 0x00


	//----- nvinfo : EIATTR_KPARAM_INFO
	.align		4
.L_64:
        /*0028*/ 	.byte	0x04, 0x17
        /*002a*/ 	.short	(.L_66 - .L_65)
.L_65:
        /*002c*/ 	.word	0x00000000
        /*0030*/ 	.short	0x0002
        /*0032*/ 	.short	0x0010
        /*0034*/ 	.byte	0x00, 0xf0, 0x11, 0x00


	//----- nvinfo : EIATTR_KPARAM_INFO
	.align		4
.L_66:
        /*0038*/ 	.byte	0x04, 0x17
        /*003a*/ 	.short	(.L_68 - .L_67)
.L_67:
        /*003c*/ 	.word	0x00000000
        /*0040*/ 	.short	0x0001
        /*0042*/ 	.short	0x0008
        /*0044*/ 	.byte	0x00, 0xf5, 0x21, 0x00


	//----- nvinfo : EIATTR_KPARAM_INFO
	.align		4
.L_68:
        /*0048*/ 	.byte	0x04, 0x17
        /*004a*/ 	.short	(.L_70 - .L_69)
.L_69:
        /*004c*/ 	.word	0x00000000
        /*0050*/ 	.short	0x0000
        /*0052*/ 	.short	0x0000
        /*0054*/ 	.byte	0x00, 0xf5, 0x21, 0x00


	//----- nvinfo : EIATTR_SPARSE_MMA_MASK
	.align		4
.L_70:
        /*0058*/ 	.byte	0x03, 0x50
        /*005a*/ 	.short	0x0000


	//----- nvinfo : EIATTR_MAXREG_COUNT
	.align		4
        /*005c*/ 	.byte	0x03, 0x1b
        /*005e*/ 	.short	0x00ff


	//----- nvinfo : EIATTR_MERCURY_ISA_VERSION
	.align		4
        /*0060*/ 	.byte	0x03, 0x5f
        /*0062*/ 	.short	0x0101


	//----- nvinfo : EIATTR_VRC_CTA_INIT_COUNT
	.align		4
        /*0064*/ 	.byte	0x02, 0x4a
	.zero		1
	.zero		1


	//----- nvinfo : EIATTR_EXIT_INSTR_OFFSETS
	.align		4
        /*0068*/ 	.byte	0x04, 0x1c
        /*006a*/ 	.short	(.L_72 - .L_71)


	//   ....[0]....
.L_71:
        /*006c*/ 	.word	0x00000050


	//   ....[1]....
        /*0070*/ 	.word	0x00001280


	//   ....[2]....
        /*0074*/ 	.word	0x00001bb0


	//   ....[3]....
        /*0078*/ 	.word	0x000020a0


	//   ....[4]....
        /*007c*/ 	.word	0x00002310


	//----- nvinfo : EIATTR_CRS_STACK_SIZE
	.align		4
.L_72:
        /*0080*/ 	.byte	0x04, 0x1e
        /*0082*/ 	.short	(.L_74 - .L_73)
.L_73:
        /*0084*/ 	.word	0x00000000


	//----- nvinfo : EIATTR_CBANK_PARAM_SIZE
	.align		4
.L_74:
        /*0088*/ 	.byte	0x03, 0x19
        /*008a*/ 	.short	0x0020


	//----- nvinfo : EIATTR_PARAM_CBANK
	.align		4
        /*008c*/ 	.byte	0x04, 0x0a
        /*008e*/ 	.short	(.L_76 - .L_75)
	.align		4
.L_75:
        /*0090*/ 	.word	index@(.nv.constant0._Z13cudadecomposePyS_iiS_)
        /*0094*/ 	.short	0x0380
        /*0096*/ 	.short	0x0020


	//----- nvinfo : EIATTR_SW_WAR
	.align		4
.L_76:
        /*0098*/ 	.byte	0x04, 0x36
        /*009a*/ 	.short	(.L_78 - .L_77)
.L_77:
        /*009c*/ 	.word	0x00000008
.L_78:


//--------------------- .nv.callgraph             --------------------------
	.section	.nv.callgraph,"",@"SHT_CUDA_CALLGRAPH"
	.align	4
	.sectionentsize	8
	.align		4
        /*0000*/ 	.word	0x00000000
	.align		4
        /*0004*/ 	.word	0xffffffff
	.align		4
        /*0008*/ 	.word	index@(_Z11cudacomposePyS_iiS_S_S_S_S_)
	.align		4
        /*000c*/ 	.word	index@(vprintf)
	.align		4
        /*0010*/ 	.word	0x00000000
	.align		4
        /*0014*/ 	.word	0xfffffffe
	.align		4
        /*0018*/ 	.word	0x00000000
	.align		4
        /*001c*/ 	.word	0xfffffffd
	.align		4
        /*0020*/ 	.word	0x00000000
	.align		4
        /*0024*/ 	.word	0xfffffffc


//--------------------- .nv.constant4             --------------------------
	.section	.nv.constant4,"a",@progbits
	.align	8
	.align		8
.nv.constant4:
        /*0000*/ 	.dword	vprintf
	.align		8
        /*0008*/ 	.dword	$str
	.align		8
        /*0010*/ 	.dword	$str$1
	.align		8
        /*0018*/ 	.dword	$str$2
	.align		8
        /*0020*/ 	.dword	$str$3
	.align		8
        /*0028*/ 	.dword	$str$4
	.align		8
        /*0030*/ 	.dword	$str$5
	.align		8
        /*0038*/ 	.dword	$str$6
	.align		8
        /*0040*/ 	.dword	$str$7
	.align		8
        /*0048*/ 	.dword	$str$8


//--------------------- .text._Z11cudacomposePyS_iiS_S_S_S_S_ --------------------------
	.section	.text._Z11cudacomposePyS_iiS_S_S_S_S_,"ax",@progbits
	.align	128
        .global         _Z11cudacomposePyS_iiS_S_S_S_S_
        .type           _Z11cudacomposePyS_iiS_S_S_S_S_,@function
        .size           _Z11cudacomposePyS_iiS_S_S_S_S_,(.L_x_282 - _Z11cudacomposePyS_iiS_S_S_S_S_)
        .other          _Z11cudacomposePyS_iiS_S_S_S_S_,@"STO_CUDA_ENTRY STV_DEFAULT"
_Z11cudacomposePyS_iiS_S_S_S_S_:
.text._Z11cudacomposePyS_iiS_S_S_S_S_:
[----:B------:R-:W0:Y:S01]  /*0000*/  LDC R1, c[0x0][0x37c] ;  /* 0x0000df00ff017b82 */ /* 0x000e220000000800 */
[----:B------:R-:W1:Y:S01]  /*0010*/  LDCU UR7, c[0x0][0x394] ;  /* 0x00007280ff0777ac */ /* 0x000e620008000800 */
[----:B------:R-:W2:Y:S01]  /*0020*/  S2R R19, SR_CTAID.X ;  /* 0x0000000000137919 */ /* 0x000ea20000002500 */
[----:B0-----:R-:W-:Y:S01]  /*0030*/  VIADD R1, R1, 0xfffffde0 ;  /* 0xfffffde001017836 */ /* 0x001fe20000000000 */
[----:B------:R-:W0:Y:S01]  /*0040*/  LDCU UR4, c[0x0][0x2f8] ;  /* 0x00005f00ff0477ac */ /* 0x000e220008000800 */
[----:B------:R-:W2:Y:S01]  /*0050*/  S2R R0, SR_TID.X ;  /* 0x0000000000007919 */ /* 0x000ea20000002100 */
[----:B------:R-:W3:Y:S01]  /*0060*/  LDCU UR5, c[0x0][0x2fc] ;  /* 0x00005f80ff0577ac */ /* 0x000ee20008000800 */
[----:B------:R-:W2:Y:S01]  /*0070*/  LDCU UR6, c[0x0][0x360] ;  /* 0x00006c00ff0677ac */ /* 0x000ea20008000800 */
[----:B------:R-:W4:Y:S01]  /*0080*/  LDCU.64 UR36, c[0x0][0x358] ;  /* 0x00006b00ff2477ac */ /* 0x000f220008000a00 */
[----:B-1----:R-:W-:Y:S01]  /*0090*/  IMAD.U32 R24, RZ, RZ, UR7 ;  /* 0x00000007ff187e24 */ /* 0x002fe2000f8e00ff */
[----:B0-----:R-:W-:-:S04]  /*00a0*/  IADD3 R18, P1, PT, R1, UR4, RZ ;  /* 0x0000000401127c10 */ /* 0x001fc8000ff3e0ff */
[----:B------:R-:W-:Y:S01]  /*00b0*/  ISETP.GE.AND P0, PT, R24, 0x1, PT ;  /* 0x000000011800780c */ /* 0x000fe20003f06270 */
[----:B---3--:R-:W-:Y:S02]  /*00c0*/  IMAD.X R2, RZ, RZ, UR5, P1 ;  /* 0x00000005ff027e24 */ /* 0x008fe400088e06ff */
[----:B--2---:R-:W-:-:S10]  /*00d0*/  IMAD R19, R19, UR6, R0 ;  /* 0x0000000613137c24 */ /* 0x004fd4000f8e0200 */
[----:B----4-:R-:W-:Y:S05]  /*00e0*/  @!P0 BRA `(.L_x_0) ;  /* 0x0000001c00308947 */ /* 0x010fea0003800000 */
[C---:B------:R-:W-:Y:S01]  /*00f0*/  VIADD R0, R24.reuse, 0xffffffff ;  /* 0xffffffff18007836 */ /* 0x040fe20000000000 */
[----:B------:R-:W-:Y:S01]  /*0100*/  LOP3.LUT R3, R24, 0x7, RZ, 0xc0, !PT ;  /* 0x0000000718037812 */ /* 0x000fe200078ec0ff */
[----:B------:R-:W-:Y:S02]  /*0110*/  IMAD R4, R19, R24, RZ ;  /* 0x0000001813047224 */ /* 0x000fe400078e02ff */
[----:B------:R-:W-:Y:S01]  /*0120*/  IMAD.MOV.U32 R5, RZ, RZ, RZ ;  /* 0x000000ffff057224 */ /* 0x000fe200078e00ff */
[----:B------:R-:W-:Y:S02]  /*0130*/  ISETP.GE.U32.AND P0, PT, R0, 0x7, PT ;  /* 0x000000070000780c */ /* 0x000fe40003f06070 */
[----:B------:R-:W-:-:S11]  /*0140*/  ISETP.NE.AND P1, PT, R3, RZ, PT ;  /* 0x000000ff0300720c */ /* 0x000fd60003f25270 */
[----:B------:R-:W-:Y:S05]  /*0150*/  @!P0 BRA `(.L_x_1) ;  /* 0x0000000000408947 */ /* 0x000fea0003800000 */
[----:B------:R-:W0:Y:S01]  /*0160*/  LDC.64 R8, c[0x0][0x3b8] ;  /* 0x0000ee00ff087b82 */ /* 0x000e220000000a00 */
[----:B------:R-:W-:Y:S01]  /*0170*/  LOP3.LUT R5, R24, 0x7ffffff8, RZ, 0xc0, !PT ;  /* 0x7ffffff818057812 */ /* 0x000fe200078ec0ff */
[----:B------:R-:W-:-:S06]  /*0180*/  UMOV UR4, URZ ;  /* 0x000000ff00047c82 */ /* 0x000fcc0008000000 */
.L_x_2:
[----:B-1----:R-:W-:Y:S01]  /*0190*/  VIADD R7, R4, UR4 ;  /* 0x0000000404077c36 */ /* 0x002fe20008000000 */
[----:B------:R-:W-:-:S03]  /*01a0*/  UIADD3 UR4, UPT, UPT, UR4, 0x8, URZ ;  /* 0x0000000804047890 */ /* 0x000fc6000fffe0ff */
[----:B0-----:R-:W-:-:S03]  /*01b0*/  IMAD.WIDE R6, R7, 0x8, R8 ;  /* 0x0000000807067825 */ /* 0x001fc600078e0208 */
[----:B------:R-:W-:Y:S02]  /*01c0*/  ISETP.NE.AND P0, PT, R5, UR4, PT ;  /* 0x0000000405007c0c */ /* 0x000fe4000bf05270 */
[----:B------:R1:W-:Y:S04]  /*01d0*/  STG.E.64 desc[UR36][R6.64], RZ ;  /* 0x000000ff06007986 */ /* 0x0003e8000c101b24 */
[----:B------:R1:W-:Y:S04]  /*01e0*/  STG.E.64 desc[UR36][R6.64+0x8], RZ ;  /* 0x000008ff06007986 */ /* 0x0003e8000c101b24 */
[----:B------:R1:W-:Y:S04]  /*01f0*/  STG.E.64 desc[UR36][R6.64+0x10], RZ ;  /* 0x000010ff06007986 */ /* 0x0003e8000c101b24 */
[----:B------:R1:W-:Y:S04]  /*0200*/  STG.E.64 desc[UR36][R6.64+0x18], RZ ;  /* 0x000018ff06007986 */ /* 0x0003e8000c101b24 */
[----:B------:R1:W-:Y:S04]  /*0210*/  STG.E.64 desc[UR36][R6.64+0x20], RZ ;  /* 0x000020ff06007986 */ /* 0x0003e8000c101b24 */
[----:B------:R1:W-:Y:S04]  /*0220*/  STG.E.64 desc[UR36][R6.64+0x28], RZ ;  /* 0x000028ff06007986 */ /* 0x0003e8000c101b24 */
[----:B------:R1:W-:Y:S04]  /*0230*/  STG.E.64 desc[UR36][R6.64+0x30], RZ ;  /* 0x000030ff06007986 */ /* 0x0003e8000c101b24 */
[----:B------:R1:W-:Y:S01]  /*0240*/  STG.E.64 desc[UR36][R6.64+0x38], RZ ;  /* 0x000038ff06007986 */ /* 0x0003e2000c101b24 */
[----:B------:R-:W-:Y:S05]  /*0250*/  @P0 BRA `(.L_x_2) ;  /* 0xfffffffc00cc0947 */ /* 0x000fea000383ffff */
.L_x_1:
[----:B------:R-:W-:Y:S05]  /*0260*/  @!P1 BRA `(.L_x_3) ;  /* 0x0000000000689947 */ /* 0x000fea0003800000 */
[----:B------:R-:W-:Y:S02]  /*0270*/  ISETP.GE.U32.AND P0, PT, R3, 0x4, PT ;  /* 0x000000040300780c */ /* 0x000fe40003f06070 */
[----:B------:R-:W-:-:S04]  /*0280*/  LOP3.LUT R8, R24, 0x3, RZ, 0xc0, !PT ;  /* 0x0000000318087812 */ /* 0x000fc800078ec0ff */
[----:B------:R-:W-:-:S07]  /*0290*/  ISETP.NE.AND P1, PT, R8, RZ, PT ;  /* 0x000000ff0800720c */ /* 0x000fce0003f25270 */
[----:B------:R-:W-:Y:S06]  /*02a0*/  @!P0 BRA `(.L_x_4) ;  /* 0x0000000000208947 */ /* 0x000fec0003800000 */
[----:B-1----:R-:W0:Y:S01]  /*02b0*/  LDC.64 R6, c[0x0][0x3b8] ;  /* 0x0000ee00ff067b82 */ /* 0x002e220000000a00 */
[----:B------:R-:W-:Y:S02]  /*02c0*/  IMAD.IADD R9, R4, 0x1, R5 ;  /* 0x0000000104097824 */ /* 0x000fe400078e0205 */
[----:B------:R-:W-:Y:S02]  /*02d0*/  VIADD R5, R5, 0x4 ;  /* 0x0000000405057836 */ /* 0x000fe40000000000 */
[----:B0-----:R-:W-:-:S05]  /*02e0*/  IMAD.WIDE R6, R9, 0x8, R6 ;  /* 0x0000000809067825 */ /* 0x001fca00078e0206 */
[----:B------:R0:W-:Y:S04]  /*02f0*/  STG.E.64 desc[UR36][R6.64], RZ ;  /* 0x000000ff06007986 */ /* 0x0001e8000c101b24 */
[----:B------:R0:W-:Y:S04]  /*0300*/  STG.E.64 desc[UR36][R6.64+0x8], RZ ;  /* 0x000008ff06007986 */ /* 0x0001e8000c101b24 */
[----:B------:R0:W-:Y:S04]  /*0310*/  STG.E.64 desc[UR36][R6.64+0x10], RZ ;  /* 0x000010ff06007986 */ /* 0x0001e8000c101b24 */
[----:B------:R0:W-:Y:S02]  /*0320*/  STG.E.64 desc[UR36][R6.64+0x18], RZ ;  /* 0x000018ff06007986 */ /* 0x0001e4000c101b24 */
.L_x_4:
[----:B------:R-:W-:Y:S05]  /*0330*/  @!P1 BRA `(.L_x_3) ;  /* 0x0000000000349947 */ /* 0x000fea0003800000 */
[----:B01----:R-:W-:Y:S02]  /*0340*/  LOP3.LUT R6, R24, 0x1, RZ, 0xc0, !PT ;  /* 0x0000000118067812 */ /* 0x003fe400078ec0ff */
[----:B------:R-:W-:Y:S02]  /*0350*/  ISETP.NE.AND P0, PT, R8, 0x1, PT ;  /* 0x000000010800780c */ /* 0x000fe40003f05270 */
[----:B------:R-:W-:-:S11]  /*0360*/  ISETP.NE.U32.AND P1, PT, R6, 0x1, PT ;  /* 0x000000010600780c */ /* 0x000fd60003f25070 */
[----:B------:R-:W0:Y:S01]  /*0370*/  @P0 LDC.64 R6, c[0x0][0x3b8] ;  /* 0x0000ee00ff060b82 */ /* 0x000e220000000a00 */
[----:B------:R-:W-:Y:S02]  /*0380*/  @P0 IMAD.IADD R9, R4, 0x1, R5 ;  /* 0x0000000104090824 */ /* 0x000fe400078e0205 */
[----:B------:R-:W-:-:S04]  /*0390*/  @P0 VIADD R5, R5, 0x2 ;  /* 0x0000000205050836 */ /* 0x000fc80000000000 */
[----:B------:R-:W-:Y:S01]  /*03a0*/  @!P1 IMAD.IADD R5, R4, 0x1, R5 ;  /* 0x0000000104059824 */ /* 0x000fe200078e0205 */
[----:B------:R-:W1:Y:S01]  /*03b0*/  @!P1 LDC.64 R10, c[0x0][0x3b8] ;  /* 0x0000ee00ff0a9b82 */ /* 0x000e620000000a00 */
[----:B0-----:R-:W-:-:S05]  /*03c0*/  @P0 IMAD.WIDE R8, R9, 0x8, R6 ;  /* 0x0000000809080825 */ /* 0x001fca00078e0206 */
[----:B------:R2:W-:Y:S01]  /*03d0*/  @P0 STG.E.64 desc[UR36][R8.64], RZ ;  /* 0x000000ff08000986 */ /* 0x0005e2000c101b24 */
[----:B-1----:R-:W-:-:S03]  /*03e0*/  @!P1 IMAD.WIDE R6, R5, 0x8, R10 ;  /* 0x0000000805069825 */ /* 0x002fc600078e020a */
[----:B------:R2:W-:Y:S04]  /*03f0*/  @P0 STG.E.64 desc[UR36][R8.64+0x8], RZ ;  /* 0x000008ff08000986 */ /* 0x0005e8000c101b24 */
[----:B------:R2:W-:Y:S02]  /*0400*/  @!P1 STG.E.64 desc[UR36][R6.64], RZ ;  /* 0x000000ff06009986 */ /* 0x0005e4000c101b24 */
.L_x_3:
[----:B------:R-:W3:Y:S01]  /*0410*/  LDC.64 R10, c[0x0][0x3b0] ;  /* 0x0000ec00ff0a7b82 */ /* 0x000ee20000000a00 */
[C---:B------:R-:W-:Y:S01]  /*0420*/  LOP3.LUT R5, R24.reuse, 0xf, RZ, 0xc0, !PT ;  /* 0x0000000f18057812 */ /* 0x040fe200078ec0ff */
[----:B------:R-:W-:Y:S01]  /*0430*/  VIADD R26, R3, 0xffffffff ;  /* 0xffffffff031a7836 */ /* 0x000fe20000000000 */
[C---:B012---:R-:W-:Y:S01]  /*0440*/  LOP3.LUT R6, R24.reuse, 0x3, RZ, 0xc0, !PT ;  /* 0x0000000318067812 */ /* 0x047fe200078ec0ff */
[----:B------:R-:W-:Y:S01]  /*0450*/  IMAD.MOV.U32 R27, RZ, RZ, RZ ;  /* 0x000000ffff1b7224 */ /* 0x000fe200078e00ff */
[C---:B------:R-:W-:Y:S01]  /*0460*/  LOP3.LUT R7, R24.reuse, 0x7ffffff0, RZ, 0xc0, !PT ;  /* 0x7ffffff018077812 */ /* 0x040fe200078ec0ff */
[----:B------:R-:W-:Y:S01]  /*0470*/  VIADD R28, R5, 0xffffffff ;  /* 0xffffffff051c7836 */ /* 0x000fe20000000000 */
[----:B------:R-:W-:Y:S02]  /*0480*/  LOP3.LUT R8, R24, 0x7ffffff8, RZ, 0xc0, !PT ;  /* 0x7ffffff818087812 */ /* 0x000fe400078ec0ff */
[----:B------:R-:W-:Y:S01]  /*0490*/  SHF.R.S32.HI R9, RZ, 0x1f, R4 ;  /* 0x0000001fff097819 */ /* 0x000fe20000011404 */
[----:B---3--:R-:W-:-:S07]  /*04a0*/  IMAD.WIDE R10, R4, 0x8, R10 ;  /* 0x00000008040a7825 */ /* 0x008fce00078e020a */
.L_x_21:
[----:B------:R-:W0:Y:S01]  /*04b0*/  LDCU UR4, c[0x0][0x394] ;  /* 0x00007280ff0477ac */ /* 0x000e220008000800 */
[----:B------:R-:W-:Y:S01]  /*04c0*/  ISETP.GE.U32.AND P0, PT, R0, 0xf, PT ;  /* 0x0000000f0000780c */ /* 0x000fe20003f06070 */
[----:B--2---:R-:W-:Y:S02]  /*04d0*/  IMAD.MOV.U32 R21, RZ, RZ, RZ ;  /* 0x000000ffff157224 */ /* 0x004fe400078e00ff */
[----:B0-----:R-:W-:-:S10]  /*04e0*/  IMAD R20, R27, UR4, RZ ;  /* 0x000000041b147c24 */ /* 0x001fd4000f8e02ff */
[----:B-1----:R-:W-:Y:S05]  /*04f0*/  @!P0 BRA `(.L_x_5) ;  /* 0x0000000000a48947 */ /* 0x002fea0003800000 */
[----:B------:R-:W-:-:S07]  /*0500*/  IMAD.MOV.U32 R21, RZ, RZ, RZ ;  /* 0x000000ffff157224 */ /* 0x000fce00078e00ff */
.L_x_6:
[----:B0-----:R-:W0:Y:S01]  /*0510*/  LDC.64 R16, c[0x0][0x398] ;  /* 0x0000e600ff107b82 */ /* 0x001e220000000a00 */
[----:B------:R-:W-:-:S04]  /*0520*/  IMAD.IADD R13, R20, 0x1, R21 ;  /* 0x00000001140d7824 */ /* 0x000fc800078e0215 */
[----:B0-----:R-:W-:-:S05]  /*0530*/  IMAD.WIDE.U32 R16, R13, 0x8, R16 ;  /* 0x000000080d107825 */ /* 0x001fca00078e0010 */
[----:B------:R-:W2:Y:S01]  /*0540*/  LDG.E.64 R12, desc[UR36][R16.64] ;  /* 0x00000024100c7981 */ /* 0x000ea2000c1e1b00 */
[----:B------:R-:W-:-:S05]  /*0550*/  IMAD.WIDE.U32 R14, R21, 0x8, R10 ;  /* 0x00000008150e7825 */ /* 0x000fca00078e000a */
[----:B--2---:R0:W-:Y:S04]  /*0560*/  STG.E.64 desc[UR36][R14.64], R12 ;  /* 0x0000000c0e007986 */ /* 0x0041e8000c101b24 */
[----:B0-----:R-:W2:Y:S04]  /*0570*/  LDG.E.64 R12, desc[UR36][R16.64+0x8] ;  /* 0x00000824100c7981 */ /* 0x001ea8000c1e1b00 */
        /* <DEDUP_REMOVED lines=27> */
[----:B------:R-:W2:Y:S01]  /*0730*/  LDG.E.64 R16, desc[UR36][R16.64+0x78] ;  /* 0x0000782410107981 */ /* 0x000ea2000c1e1b00 */
[----:B------:R-:W-:-:S05]  /*0740*/  VIADD R21, R21, 0x10 ;  /* 0x0000001015157836 */ /* 0x000fca0000000000 */
[----:B------:R-:W-:Y:S01]  /*0750*/  ISETP.NE.AND P0, PT, R21, R7, PT ;  /* 0x000000071500720c */ /* 0x000fe20003f05270 */
[----:B--2---:R0:W-:-:S12]  /*0760*/  STG.E.64 desc[UR36][R14.64+0x78], R16 ;  /* 0x000078100e007986 */ /* 0x0041d8000c101b24 */
[----:B------:R-:W-:Y:S05]  /*0770*/  @P0 BRA `(.L_x_6) ;  /* 0xfffffffc00640947 */ /* 0x000fea000383ffff */
[----:B------:R-:W-:-:S07]  /*0780*/  IMAD.MOV.U32 R21, RZ, RZ, R7 ;  /* 0x000000ffff157224 */ /* 0x000fce00078e0007 */
.L_x_5:
[----:B------:R-:W-:-:S13]  /*0790*/  ISETP.NE.AND P0, PT, R5, RZ, PT ;  /* 0x000000ff0500720c */ /* 0x000fda0003f05270 */
[----:B------:R-:W-:Y:S05]  /*07a0*/  @!P0 BRA `(.L_x_7) ;  /* 0x0000000400188947 */ /* 0x000fea0003800000 */
[----:B------:R-:W-:Y:S02]  /*07b0*/  ISETP.GE.U32.AND P0, PT, R28, 0x7, PT ;  /* 0x000000071c00780c */ /* 0x000fe40003f06070 */
[----:B------:R-:W-:-:S11]  /*07c0*/  ISETP.NE.AND P1, PT, R3, RZ, PT ;  /* 0x000000ff0300720c */ /* 0x000fd60003f25270 */
[----:B------:R-:W-:Y:S05]  /*07d0*/  @!P0 BRA `(.L_x_8) ;  /* 0x0000000000688947 */ /* 0x000fea0003800000 */
[----:B0-----:R-:W0:Y:S01]  /*07e0*/  LDC.64 R12, c[0x0][0x398] ;  /* 0x0000e600ff0c7b82 */ /* 0x001e220000000a00 */
[----:B------:R-:W-:-:S04]  /*07f0*/  IMAD.IADD R23, R20, 0x1, R21 ;  /* 0x0000000114177824 */ /* 0x000fc800078e0215 */
[----:B0-----:R-:W-:-:S03]  /*0800*/  IMAD.WIDE.U32 R22, R23, 0x8, R12 ;  /* 0x0000000817167825 */ /* 0x001fc600078e000c */
[----:B------:R-:W0:Y:S02]  /*0810*/  LDC.64 R12, c[0x0][0x398] ;  /* 0x0000e600ff0c7b82 */ /* 0x000e240000000a00 */
[----:B------:R-:W2:Y:S01]  /*0820*/  LDG.E.64 R16, desc[UR36][R22.64] ;  /* 0x0000002416107981 */ /* 0x000ea2000c1e1b00 */
[----:B------:R-:W-:Y:S01]  /*0830*/  IADD3 R24, P0, PT, R20, R21, RZ ;  /* 0x0000001514187210 */ /* 0x000fe20007f1e0ff */
[----:B------:R-:W-:-:S04]  /*0840*/  IMAD.WIDE.U32 R14, R21, 0x8, R10 ;  /* 0x00000008150e7825 */ /* 0x000fc800078e000a */
[----:B------:R-:W-:Y:S01]  /*0850*/  IMAD.X R25, RZ, RZ, RZ, P0 ;  /* 0x000000ffff197224 */ /* 0x000fe200000e06ff */
[----:B0-----:R-:W-:-:S04]  /*0860*/  LEA R12, P0, R24, R12, 0x3 ;  /* 0x0000000c180c7211 */ /* 0x001fc800078018ff */
[----:B------:R-:W-:Y:S01]  /*0870*/  LEA.HI.X R13, R24, R13, R25, 0x3, P0 ;  /* 0x0000000d180d7211 */ /* 0x000fe200000f1c19 */
        /* <DEDUP_REMOVED lines=14> */
[----:B------:R-:W-:-:S03]  /*0960*/  VIADD R21, R21, 0x8 ;  /* 0x0000000815157836 */ /* 0x000fc60000000000 */
[----:B--2---:R1:W-:Y:S04]  /*0970*/  STG.E.64 desc[UR36][R14.64+0x38], R12 ;  /* 0x0000380c0e007986 */ /* 0x0043e8000c101b24 */
.L_x_8:
[----:B------:R-:W-:Y:S05]  /*0980*/  @!P1 BRA `(.L_x_7) ;  /* 0x0000000000a09947 */ /* 0x000fea0003800000 */
[----:B------:R-:W-:Y:S02]  /*0990*/  ISETP.GE.U32.AND P0, PT, R26, 0x3, PT ;  /* 0x000000031a00780c */ /* 0x000fe40003f06070 */
[----:B------:R-:W-:-:S11]  /*09a0*/  ISETP.NE.AND P1, PT, R6, RZ, PT ;  /* 0x000000ff0600720c */ /* 0x000fd60003f25270 */
[----:B------:R-:W-:Y:S05]  /*09b0*/  @!P0 BRA `(.L_x_9) ;  /* 0x0000000000488947 */ /* 0x000fea0003800000 */
[----:B01----:R-:W0:Y:S01]  /*09c0*/  LDC.64 R16, c[0x0][0x398] ;  /* 0x0000e600ff107b82 */ /* 0x003e220000000a00 */
[----:B------:R-:W-:-:S04]  /*09d0*/  IMAD.IADD R13, R20, 0x1, R21 ;  /* 0x00000001140d7824 */ /* 0x000fc800078e0215 */
[----:B0-----:R-:W-:-:S03]  /*09e0*/  IMAD.WIDE.U32 R16, R13, 0x8, R16 ;  /* 0x000000080d107825 */ /* 0x001fc600078e0010 */
[----:B------:R-:W0:Y:S03]  /*09f0*/  LDC.64 R12, c[0x0][0x398] ;  /* 0x0000e600ff0c7b82 */ /* 0x000e260000000a00 */
        /* <DEDUP_REMOVED lines=11> */
[----:B------:R-:W3:Y:S01]  /*0ab0*/  LDG.E.64 R12, desc[UR36][R12.64+0x18] ;  /* 0x000018240c0c7981 */ /* 0x000ee2000c1e1b00 */
[----:B------:R-:W-:-:S03]  /*0ac0*/  VIADD R21, R21, 0x4 ;  /* 0x0000000415157836 */ /* 0x000fc60000000000 */
[----:B---3--:R2:W-:Y:S04]  /*0ad0*/  STG.E.64 desc[UR36][R14.64+0x18], R12 ;  /* 0x0000180c0e007986 */ /* 0x0085e8000c101b24 */
.L_x_9:
[----:B------:R-:W-:Y:S05]  /*0ae0*/  @!P1 BRA `(.L_x_7) ;  /* 0x0000000000489947 */ /* 0x000fea0003800000 */
[----:B012---:R-:W0:Y:S01]  /*0af0*/  LDC.64 R12, c[0x0][0x398] ;  /* 0x0000e600ff0c7b82 */ /* 0x007e220000000a00 */
[----:B------:R-:W-:-:S04]  /*0b00*/  IMAD.IADD R15, R20, 0x1, R21 ;  /* 0x00000001140f7824 */ /* 0x000fc800078e0215 */
[----:B0-----:R-:W-:-:S06]  /*0b10*/  IMAD.WIDE.U32 R12, R15, 0x8, R12 ;  /* 0x000000080f0c7825 */ /* 0x001fcc00078e000c */
[----:B------:R-:W2:Y:S01]  /*0b20*/  LDG.E.64 R12, desc[UR36][R12.64] ;  /* 0x000000240c0c7981 */ /* 0x000ea2000c1e1b00 */
[----:B------:R-:W-:Y:S01]  /*0b30*/  IMAD.WIDE.U32 R14, R21, 0x8, R10 ;  /* 0x00000008150e7825 */ /* 0x000fe200078e000a */
[----:B------:R-:W-:-:S04]  /*0b40*/  ISETP.NE.AND P0, PT, R6, 0x1, PT ;  /* 0x000000010600780c */ /* 0x000fc80003f05270 */
[----:B--2---:R3:W-:Y:S09]  /*0b50*/  STG.E.64 desc[UR36][R14.64], R12 ;  /* 0x0000000c0e007986 */ /* 0x0047f2000c101b24 */
[----:B------:R-:W-:Y:S05]  /*0b60*/  @!P0 BRA `(.L_x_7) ;  /* 0x0000000000288947 */ /* 0x000fea0003800000 */
[----:B---3--:R-:W0:Y:S01]  /*0b70*/  LDC.64 R12, c[0x0][0x398] ;  /* 0x0000e600ff0c7b82 */ /* 0x008e220000000a00 */
[----:B------:R-:W-:-:S05]  /*0b80*/  IADD3 R20, P0, PT, R20, R21, RZ ;  /* 0x0000001514147210 */ /* 0x000fca0007f1e0ff */
[----:B------:R-:W-:Y:S01]  /*0b90*/  IMAD.X R16, RZ, RZ, RZ, P0 ;  /* 0x000000ffff107224 */ /* 0x000fe200000e06ff */
[----:B0-----:R-:W-:-:S04]  /*0ba0*/  LEA R12, P0, R20, R12, 0x3 ;  /* 0x0000000c140c7211 */ /* 0x001fc800078018ff */
[----:B------:R-:W-:-:S05]  /*0bb0*/  LEA.HI.X R13, R20, R13, R16, 0x3, P0 ;  /* 0x0000000d140d7211 */ /* 0x000fca00000f1c10 */
[----:B------:R-:W2:Y:S01]  /*0bc0*/  LDG.E.64 R16, desc[UR36][R12.64+0x8] ;  /* 0x000008240c107981 */ /* 0x000ea2000c1e1b00 */
[----:B------:R-:W-:-:S03]  /*0bd0*/  ISETP.NE.AND P0, PT, R6, 0x2, PT ;  /* 0x000000020600780c */ /* 0x000fc60003f05270 */
[----:B--2---:R4:W-:Y:S10]  /*0be0*/  STG.E.64 desc[UR36][R14.64+0x8], R16 ;  /* 0x000008100e007986 */ /* 0x0049f4000c101b24 */
[----:B------:R-:W2:Y:S04]  /*0bf0*/  @P0 LDG.E.64 R20, desc[UR36][R12.64+0x10] ;  /* 0x000010240c140981 */ /* 0x000ea8000c1e1b00 */
[----:B--2---:R4:W-:Y:S02]  /*0c00*/  @P0 STG.E.64 desc[UR36][R14.64+0x10], R20 ;  /* 0x000010140e000986 */ /* 0x0049e4000c101b24 */
.L_x_7:
[----:B0123--:R-:W0:Y:S01]  /*0c10*/  LDC.64 R12, c[0x0][0x388] ;  /* 0x0000e200ff0c7b82 */ /* 0x00fe220000000a00 */
[----:B------:R-:W1:Y:S07]  /*0c20*/  LDCU UR4, c[0x0][0x390] ;  /* 0x00007200ff0477ac */ /* 0x000e6e0008000800 */
[----:B----4-:R-:W2:Y:S01]  /*0c30*/  LDC.64 R14, c[0x0][0x380] ;  /* 0x0000e000ff0e7b82 */ /* 0x010ea20000000a00 */
[C---:B-1----:R-:W-:Y:S02]  /*0c40*/  IMAD R17, R27.reuse, UR4, R19 ;  /* 0x000000041b117c24 */ /* 0x042fe4000f8e0213 */
[----:B0-----:R-:W-:-:S06]  /*0c50*/  IMAD.WIDE.U32 R12, R27, 0x8, R12 ;  /* 0x000000081b0c7825 */ /* 0x001fcc00078e000c */
[----:B------:R-:W3:Y:S01]  /*0c60*/  LDG.E.64 R12, desc[UR36][R12.64] ;  /* 0x000000240c0c7981 */ /* 0x000ee2000c1e1b00 */
[----:B--2---:R-:W-:-:S06]  /*0c70*/  IMAD.WIDE R14, R17, 0x8, R14 ;  /* 0x00000008110e7825 */ /* 0x004fcc00078e020e */
[----:B------:R-:W3:Y:S01]  /*0c80*/  LDG.E.64 R14, desc[UR36][R14.64] ;  /* 0x000000240e0e7981 */ /* 0x000ee2000c1e1b00 */
[----:B------:R-:W-:Y:S01]  /*0c90*/  BSSY.RECONVERGENT B0, `(.L_x_10) ;  /* 0x0000019000007945 */ /* 0x000fe20003800200 */
[----:B---3--:R-:W-:-:S04]  /*0ca0*/  LOP3.LUT R16, R15, R13, RZ, 0xfc, !PT ;  /* 0x0000000d0f107212 */ /* 0x008fc800078efcff */
[----:B------:R-:W-:-:S13]  /*0cb0*/  ISETP.NE.U32.AND P0, PT, R16, RZ, PT ;  /* 0x000000ff1000720c */ /* 0x000fda0003f05070 */
[----:B------:R-:W-:Y:S05]  /*0cc0*/  @P0 BRA `(.L_x_11) ;  /* 0x00000000004c0947 */ /* 0x000fea0003800000 */
[----:B------:R-:W0:Y:S01]  /*0cd0*/  I2F.U32.RP R13, R12 ;  /* 0x0000000c000d7306 */ /* 0x000e220000209000 */
[----:B------:R-:W-:Y:S01]  /*0ce0*/  IMAD.MOV R15, RZ, RZ, -R12 ;  /* 0x000000ffff0f7224 */ /* 0x000fe200078e0a0c */
[----:B------:R-:W-:Y:S01]  /*0cf0*/  ISETP.NE.U32.AND P1, PT, R12, RZ, PT ;  /* 0x000000ff0c00720c */ /* 0x000fe20003f25070 */
[----:B------:R-:W-:-:S05]  /*0d00*/  IMAD.MOV.U32 R25, RZ, RZ, RZ ;  /* 0x000000ffff197224 */ /* 0x000fca00078e00ff */
[----:B0-----:R-:W0:Y:S02]  /*0d10*/  MUFU.RCP R13, R13 ;  /* 0x0000000d000d7308 */ /* 0x001e240000001000 */
[----:B0-----:R-:W-:-:S06]  /*0d20*/  VIADD R16, R13, 0xffffffe ;  /* 0x0ffffffe0d107836 */ /* 0x001fcc0000000000 */
[----:B------:R0:W1:Y:S02]  /*0d30*/  F2I.FTZ.U32.TRUNC.NTZ R17, R16 ;  /* 0x0000001000117305 */ /* 0x000064000021f000 */
[----:B0-----:R-:W-:Y:S02]  /*0d40*/  IMAD.MOV.U32 R16, RZ, RZ, RZ ;  /* 0x000000ffff107224 */ /* 0x001fe400078e00ff */
[----:B-1----:R-:W-:-:S04]  /*0d50*/  IMAD R15, R15, R17, RZ ;  /* 0x000000110f0f7224 */ /* 0x002fc800078e02ff */
[----:B------:R-:W-:-:S06]  /*0d60*/  IMAD.HI.U32 R17, R17, R15, R16 ;  /* 0x0000000f11117227 */ /* 0x000fcc00078e0010 */
[----:B------:R-:W-:-:S04]  /*0d70*/  IMAD.HI.U32 R17, R17, R14, RZ ;  /* 0x0000000e11117227 */ /* 0x000fc800078e00ff */
[----:B------:R-:W-:-:S04]  /*0d80*/  IMAD.MOV R17, RZ, RZ, -R17 ;  /* 0x000000ffff117224 */ /* 0x000fc800078e0a11 */
[----:B------:R-:W-:-:S05]  /*0d90*/  IMAD R24, R12, R17, R14 ;  /* 0x000000110c187224 */ /* 0x000fca00078e020e */
[----:B------:R-:W-:-:S13]  /*0da0*/  ISETP.GE.U32.AND P0, PT, R24, R12, PT ;  /* 0x0000000c1800720c */ /* 0x000fda0003f06070 */
[----:B------:R-:W-:-:S05]  /*0db0*/  @P0 IMAD.IADD R24, R24, 0x1, -R12 ;  /* 0x0000000118180824 */ /* 0x000fca00078e0a0c */
[----:B------:R-:W-:-:S13]  /*0dc0*/  ISETP.GE.U32.AND P0, PT, R24, R12, PT ;  /* 0x0000000c1800720c */ /* 0x000fda0003f06070 */
[----:B------:R-:W-:Y:S02]  /*0dd0*/  @P0 IADD3 R24, PT, PT, -R12, R24, RZ ;  /* 0x000000180c180210 */ /* 0x000fe40007ffe1ff */
[----:B------:R-:W-:Y:S01]  /*0de0*/  @!P1 LOP3.LUT R24, RZ, R12, RZ, 0x33, !PT ;  /* 0x0000000cff189212 */ /* 0x000fe200078e33ff */
[----:B------:R-:W-:Y:S06]  /*0df0*/  BRA `(.L_x_12) ;  /* 0x0000000000087947 */ /* 0x000fec0003800000 */
.L_x_11:
[----:B------:R-:W-:-:S07]  /*0e00*/  MOV R22, 0xe20 ;  /* 0x00000e2000167802 */ /* 0x000fce0000000f00 */
[----:B------:R-:W-:Y:S05]  /*0e10*/  CALL.REL.NOINC `($__internal_1_$__cuda_sm20_rem_u64) ;  /* 0x000000b000747944 */ /* 0x000fea0003c00000 */
.L_x_12:
[----:B------:R-:W-:Y:S05]  /*0e20*/  BSYNC.RECONVERGENT B0 ;  /* 0x0000000000007941 */ /* 0x000fea0003800200 */
.L_x_10:
[----:B------:R-:W2:Y:S01]  /*0e30*/  LDG.E.64 R22, desc[UR36][R10.64] ;  /* 0x000000240a167981 */ /* 0x000ea2000c1e1b00 */
[----:B------:R-:W-:Y:S01]  /*0e40*/  UMOV UR4, URZ ;  /* 0x000000ff00047c82 */ /* 0x000fe20008000000 */
[----:B------:R-:W0:Y:S02]  /*0e50*/  LDCU UR5, c[0x0][0x394] ;  /* 0x00007280ff0577ac */ /* 0x000e240008000800 */
[----:B0-----:R-:W-:Y:S01]  /*0e60*/  UISETP.NE.AND UP0, UPT, UR5, 0x1, UPT ;  /* 0x000000010500788c */ /* 0x001fe2000bf05270 */
[----:B--2---:R-:W-:-:S04]  /*0e70*/  IMAD.WIDE.U32 R20, R22, R24, RZ ;  /* 0x0000001816147225 */ /* 0x004fc800078e00ff */
[----:B------:R-:W-:Y:S01]  /*0e80*/  IMAD.WIDE.U32 R16, R22, R25, RZ ;  /* 0x0000001916107225 */ /* 0x000fe200078e00ff */
[-C--:B------:R-:W-:Y:S02]  /*0e90*/  IADD3 R13, P0, PT, RZ, R20.reuse, RZ ;  /* 0x00000014ff0d7210 */ /* 0x080fe40007f1e0ff */
[----:B------:R-:W-:Y:S01]  /*0ea0*/  LOP3.LUT R20, RZ, R20, RZ, 0x33, !PT ;  /* 0x00000014ff147212 */ /* 0x000fe200078e33ff */
[----:B------:R-:W-:Y:S01]  /*0eb0*/  VIADD R29, R21, UR4 ;  /* 0x00000004151d7c36 */ /* 0x000fe20008000000 */
[----:B------:R-:W-:Y:S01]  /*0ec0*/  IADD3 R12, P2, PT, RZ, R13, RZ ;  /* 0x0000000dff0c7210 */ /* 0x000fe20007f5e0ff */
[----:B------:R-:W-:-:S03]  /*0ed0*/  IMAD.WIDE.U32 R14, R23, R24, RZ ;  /* 0x00000018170e7225 */ /* 0x000fc600078e00ff */
[----:B------:R-:W-:Y:S01]  /*0ee0*/  ISETP.GE.U32.AND P1, PT, R12, R13, PT ;  /* 0x0000000d0c00720c */ /* 0x000fe20003f26070 */
[----:B------:R-:W-:Y:S01]  /*0ef0*/  IMAD.X R21, R29, 0x1, R16, P0 ;  /* 0x000000011d157824 */ /* 0x000fe200000e0610 */
[----:B------:R-:W-:Y:S01]  /*0f00*/  ISETP.GT.U32.AND P0, PT, RZ, R20, PT ;  /* 0x00000014ff00720c */ /* 0x000fe20003f04070 */
[----:B------:R-:W-:Y:S01]  /*0f10*/  VIADD R33, R15, UR4 ;  /* 0x000000040f217c36 */ /* 0x000fe20008000000 */
[----:B------:R-:W-:Y:S01]  /*0f20*/  LOP3.LUT R29, RZ, R29, RZ, 0x33, !PT ;  /* 0x0000001dff1d7212 */ /* 0x000fe200078e33ff */
[----:B------:R-:W-:Y:S02]  /*0f30*/  IMAD.X R13, R21, 0x1, R14, P2 ;  /* 0x00000001150d7824 */ /* 0x000fe400010e060e */
[----:B------:R-:W-:Y:S01]  /*0f40*/  VIADD R14, R17, UR4 ;  /* 0x00000004110e7c36 */ /* 0x000fe20008000000 */
[----:B------:R-:W-:Y:S01]  /*0f50*/  ISETP.GT.U32.AND.EX P0, PT, R16, R29, PT, P0 ;  /* 0x0000001d1000720c */ /* 0x000fe20003f04100 */
[----:B------:R-:W-:Y:S01]  /*0f60*/  IMAD.MOV.U32 R17, RZ, RZ, 0x2 ;  /* 0x00000002ff117424 */ /* 0x000fe200078e00ff */
[----:B------:R-:W-:Y:S01]  /*0f70*/  ISETP.GE.U32.AND.EX P1, PT, R13, R21, PT, P1 ;  /* 0x000000150d00720c */ /* 0x000fe20003f26110 */
[----:B------:R0:W-:Y:S01]  /*0f80*/  STG.E.64 desc[UR36][R10.64], R12 ;  /* 0x0000000c0a007986 */ /* 0x0001e2000c101b24 */
[----:B------:R-:W-:Y:S01]  /*0f90*/  IMAD.MOV.U32 R15, RZ, RZ, RZ ;  /* 0x000000ffff0f7224 */ /* 0x000fe200078e00ff */
[----:B------:R-:W-:Y:S01]  /*0fa0*/  SEL R16, RZ, 0x1, !P0 ;  /* 0x00000001ff107807 */ /* 0x000fe20004000000 */
[----:B------:R-:W-:-:S04]  /*0fb0*/  IMAD.WIDE.U32 R14, R23, R25, R14 ;  /* 0x00000019170e7225 */ /* 0x000fc800078e000e */
[----:B------:R-:W-:-:S05]  /*0fc0*/  VIADD R31, R15, UR4 ;  /* 0x000000040f1f7c36 */ /* 0x000fca0008000000 */
[----:B------:R-:W-:-:S04]  /*0fd0*/  @!P1 SEL R16, R17, 0x1, P0 ;  /* 0x0000000111109807 */ /* 0x000fc80000000000 */
[----:B------:R-:W-:-:S04]  /*0fe0*/  IADD3 R33, P0, P1, R16, R14, R33 ;  /* 0x0000000e10217210 */ /* 0x000fc8000791e021 */
[----:B------:R-:W-:Y:S01]  /*0ff0*/  IADD3.X R31, PT, PT, RZ, R31, RZ, P0, P1 ;  /* 0x0000001fff1f7210 */ /* 0x000fe200007e24ff */
[----:B0-----:R-:W-:Y:S08]  /*1000*/  BRA.U !UP0, `(.L_x_13) ;  /* 0x0000000108c47547 */ /* 0x001ff0000b800000 */
[----:B------:R-:W-:Y:S01]  /*1010*/  BSSY.RECONVERGENT B0, `(.L_x_13) ;  /* 0x0000030000007945 */ /* 0x000fe20003800200 */
[----:B------:R-:W-:Y:S01]  /*1020*/  IMAD.MOV.U32 R29, RZ, RZ, 0x1 ;  /* 0x00000001ff1d7424 */ /* 0x000fe200078e00ff */
[----:B------:R-:W0:Y:S06]  /*1030*/  LDCU UR5, c[0x0][0x394] ;  /* 0x00007280ff0577ac */ /* 0x000e2c0008000800 */
.L_x_15:
[----:B------:R-:W-:-:S05]  /*1040*/  IMAD.WIDE.U32 R14, R29, 0x8, R10 ;  /* 0x000000081d0e7825 */ /* 0x000fca00078e000a */
[----:B------:R-:W2:Y:S02]  /*1050*/  LDG.E.64 R12, desc[UR36][R14.64] ;  /* 0x000000240e0c7981 */ /* 0x000ea4000c1e1b00 */
[----:B--2---:R-:W-:-:S04]  /*1060*/  LOP3.LUT P0, RZ, R12, R33, RZ, 0xfc, !PT ;  /* 0x000000210cff7212 */ /* 0x004fc8000780fcff */
[----:B------:R-:W-:-:S13]  /*1070*/  LOP3.LUT P0, RZ, R13, R31, RZ, 0xfc, P0 ;  /* 0x0000001f0dff7212 */ /* 0x000fda000000fcff */
[----:B------:R-:W-:Y:S05]  /*1080*/  @!P0 BRA `(.L_x_14) ;  /* 0x0000000000a08947 */ /* 0x000fea0003800000 */
[----:B------:R-:W-:Y:S01]  /*1090*/  IMAD.WIDE.U32 R16, R12, R24, RZ ;  /* 0x000000180c107225 */ /* 0x000fe200078e00ff */
[----:B------:R-:W-:-:S03]  /*10a0*/  UMOV UR4, URZ ;  /* 0x000000ff00047c82 */ /* 0x000fc60008000000 */
[----:B------:R-:W-:Y:S01]  /*10b0*/  VIADD R17, R17, UR4 ;  /* 0x0000000411117c36 */ /* 0x000fe20008000000 */
[-C--:B------:R-:W-:Y:S01]  /*10c0*/  IADD3 R20, P2, PT, RZ, R16.reuse, RZ ;  /* 0x00000010ff147210 */ /* 0x080fe20007f5e0ff */
[----:B------:R-:W-:Y:S01]  /*10d0*/  IMAD.WIDE.U32 R22, R12, R25, RZ ;  /* 0x000000190c167225 */ /* 0x000fe200078e00ff */
[----:B------:R-:W-:Y:S02]  /*10e0*/  LOP3.LUT R16, RZ, R16, RZ, 0x33, !PT ;  /* 0x00000010ff107212 */ /* 0x000fe400078e33ff */
[----:B------:R-:W-:Y:S01]  /*10f0*/  IADD3 R30, P3, PT, RZ, R20, RZ ;  /* 0x00000014ff1e7210 */ /* 0x000fe20007f7e0ff */
[----:B------:R-:W-:Y:S01]  /*1100*/  IMAD.X R35, R17, 0x1, R22, P2 ;  /* 0x0000000111237824 */ /* 0x000fe200010e0616 */
[----:B------:R-:W-:Y:S01]  /*1110*/  ISETP.GT.U32.AND P0, PT, RZ, R16, PT ;  /* 0x00000010ff00720c */ /* 0x000fe20003f04070 */
[----:B------:R-:W-:Y:S01]  /*1120*/  VIADD R29, R29, 0x1 ;  /* 0x000000011d1d7836 */ /* 0x000fe20000000000 */
[----:B------:R-:W-:Y:S01]  /*1130*/  ISETP.GE.U32.AND P1, PT, R30, R20, PT ;  /* 0x000000141e00720c */ /* 0x000fe20003f26070 */
[----:B------:R-:W-:Y:S01]  /*1140*/  IMAD.WIDE.U32 R20, R13, R24, RZ ;  /* 0x000000180d147225 */ /* 0x000fe200078e00ff */
[----:B------:R-:W-:-:S02]  /*1150*/  LOP3.LUT R16, RZ, R30, RZ, 0x33, !PT ;  /* 0x0000001eff107212 */ /* 0x000fc400078e33ff */
[----:B------:R-:W-:Y:S01]  /*1160*/  LOP3.LUT R17, RZ, R17, RZ, 0x33, !PT ;  /* 0x00000011ff117212 */ /* 0x000fe200078e33ff */
[----:B------:R-:W-:Y:S01]  /*1170*/  IMAD.X R12, R35, 0x1, R20, P3 ;  /* 0x00000001230c7824 */ /* 0x000fe200018e0614 */
[----:B------:R-:W-:Y:S01]  /*1180*/  ISETP.GT.U32.AND P2, PT, R33, R16, PT ;  /* 0x000000102100720c */ /* 0x000fe20003f44070 */
[----:B------:R-:W-:Y:S01]  /*1190*/  VIADD R21, R21, UR4 ;  /* 0x0000000415157c36 */ /* 0x000fe20008000000 */
[----:B------:R-:W-:Y:S01]  /*11a0*/  IADD3 R16, P3, PT, R33, R30, RZ ;  /* 0x0000001e21107210 */ /* 0x000fe20007f7e0ff */
[----:B------:R-:W-:Y:S01]  /*11b0*/  IMAD.MOV.U32 R30, RZ, RZ, 0x2 ;  /* 0x00000002ff1e7424 */ /* 0x000fe200078e00ff */
[----:B------:R-:W-:Y:S02]  /*11c0*/  LOP3.LUT R20, RZ, R12, RZ, 0x33, !PT ;  /* 0x0000000cff147212 */ /* 0x000fe400078e33ff */
[----:B------:R-:W-:Y:S02]  /*11d0*/  ISETP.GE.U32.AND.EX P1, PT, R12, R35, PT, P1 ;  /* 0x000000230c00720c */ /* 0x000fe40003f26110 */
[----:B------:R-:W-:-:S02]  /*11e0*/  ISETP.GT.U32.AND.EX P2, PT, R31, R20, PT, P2 ;  /* 0x000000141f00720c */ /* 0x000fc40003f44120 */
[----:B------:R-:W-:Y:S01]  /*11f0*/  ISETP.GT.U32.AND.EX P0, PT, R22, R17, PT, P0 ;  /* 0x000000111600720c */ /* 0x000fe20003f04100 */
[----:B------:R-:W-:Y:S02]  /*1200*/  VIADD R22, R23, UR4 ;  /* 0x0000000417167c36 */ /* 0x000fe40008000000 */
[----:B------:R-:W-:Y:S01]  /*1210*/  IMAD.MOV.U32 R23, RZ, RZ, RZ ;  /* 0x000000ffff177224 */ /* 0x000fe200078e00ff */
[----:B------:R-:W-:Y:S01]  /*1220*/  SEL R20, RZ, 0x1, !P0 ;  /* 0x00000001ff147807 */ /* 0x000fe20004000000 */
[----:B------:R-:W-:Y:S02]  /*1230*/  IMAD.X R17, R31, 0x1, R12, P3 ;  /* 0x000000011f117824 */ /* 0x000fe400018e060c */
[----:B------:R-:W-:Y:S02]  /*1240*/  IMAD.WIDE.U32 R12, R13, R25, R22 ;  /* 0x000000190d0c7225 */ /* 0x000fe400078e0016 */
[----:B------:R-:W-:Y:S02]  /*1250*/  @!P1 SEL R20, R30, 0x1, P0 ;  /* 0x000000011e149807 */ /* 0x000fe40000000000 */
[----:B------:R1:W-:Y:S01]  /*1260*/  @P2 STG.E.64 desc[UR36][R14.64], R16 ;  /* 0x000000100e002986 */ /* 0x0003e2000c101b24 */
[----:B------:R-:W-:Y:S01]  /*1270*/  VIADD R13, R13, UR4 ;  /* 0x000000040d0d7c36 */ /* 0x000fe20008000000 */
[----:B------:R-:W-:-:S02]  /*1280*/  IADD3 R20, P0, P1, R20, R12, R21 ;  /* 0x0000000c14147210 */ /* 0x000fc4000791e015 */
[----:B------:R1:W-:Y:S02]  /*1290*/  @!P2 STG.E.64 desc[UR36][R14.64], R16 ;  /* 0x000000100e00a986 */ /* 0x0003e4000c101b24 */
[----:B------:R-:W-:Y:S02]  /*12a0*/  IADD3.X R13, PT, PT, RZ, R13, RZ, P0, P1 ;  /* 0x0000000dff0d7210 */ /* 0x000fe400007e24ff */
[----:B0-----:R-:W-:Y:S02]  /*12b0*/  ISETP.NE.AND P0, PT, R29, UR5, PT ;  /* 0x000000051d007c0c */ /* 0x001fe4000bf05270 */
[----:B------:R-:W-:Y:S01]  /*12c0*/  @P2 IADD3 R33, P1, PT, R20, 0x1, RZ ;  /* 0x0000000114212810 */ /* 0x000fe20007f3e0ff */
[----:B------:R-:W-:-:S04]  /*12d0*/  @!P2 IMAD.MOV.U32 R33, RZ, RZ, R20 ;  /* 0x000000ffff21a224 */ /* 0x000fc800078e0014 */
[--C-:B------:R-:W-:Y:S02]  /*12e0*/  @P2 IMAD.X R31, RZ, RZ, R13.reuse, P1 ;  /* 0x000000ffff1f2224 */ /* 0x100fe400008e060d */
[----:B------:R-:W-:-:S04]  /*12f0*/  @!P2 IMAD.MOV.U32 R31, RZ, RZ, R13 ;  /* 0x000000ffff1fa224 */ /* 0x000fc800078e000d */
[----:B-1----:R-:W-:Y:S05]  /*1300*/  @P0 BRA `(.L_x_15) ;  /* 0xfffffffc004c0947 */ /* 0x002fea000383ffff */
.L_x_14:
[----:B0-----:R-:W-:Y:S05]  /*1310*/  BSYNC.RECONVERGENT B0 ;  /* 0x0000000000007941 */ /* 0x001fea0003800200 */
.L_x_13:
[----:B------:R-:W-:Y:S01]  /*1320*/  ISETP.GE.U32.AND P0, PT, R0, 0x7, PT ;  /* 0x000000070000780c */ /* 0x000fe20003f06070 */
[----:B------:R-:W-:Y:S01]  /*1330*/  UMOV UR4, URZ ;  /* 0x000000ff00047c82 */ /* 0x000fe20008000000 */
[----:B------:R-:W-:Y:S02]  /*1340*/  IMAD.MOV.U32 R20, RZ, RZ, RZ ;  /* 0x000000ffff147224 */ /* 0x000fe400078e00ff */
[----:B------:R-:W-:-:S09]  /*1350*/  IMAD.MOV.U32 R29, RZ, RZ, RZ ;  /* 0x000000ffff1d7224 */ /* 0x000fd200078e00ff */
[----:B------:R-:W-:Y:S05]  /*1360*/  @!P0 BRA `(.L_x_16) ;  /* 0x0000000400308947 */ /* 0x000fea0003800000 */
[----:B------:R-:W-:Y:S01]  /*1370*/  IMAD.MOV.U32 R20, RZ, RZ, RZ ;  /* 0x000000ffff147224 */ /* 0x000fe200078e00ff */
[----:B------:R-:W0:Y:S01]  /*1380*/  LDCU.64 UR6, c[0x0][0x3b8] ;  /* 0x00007700ff0677ac */ /* 0x000e220008000a00 */
[----:B------:R-:W-:-:S07]  /*1390*/  IMAD.MOV.U32 R29, RZ, RZ, RZ ;  /* 0x000000ffff1d7224 */ /* 0x000fce00078e00ff */
.L_x_17:
[----:B------:R-:W-:Y:S01]  /*13a0*/  IADD3 R15, P0, PT, R4, R29, RZ ;  /* 0x0000001d040f7210 */ /* 0x000fe20007f1e0ff */
[----:B------:R-:W-:-:S04]  /*13b0*/  IMAD.WIDE.U32 R12, R29, 0x8, R10 ;  /* 0x000000081d0c7825 */ /* 0x000fc800078e000a */
[----:B------:R-:W-:Y:S01]  /*13c0*/  IMAD.X R16, RZ, RZ, R9, P0 ;  /* 0x000000ffff107224 */ /* 0x000fe200000e0609 */
[----:B0-----:R-:W-:-:S04]  /*13d0*/  LEA R14, P0, R15, UR6, 0x3 ;  /* 0x000000060f0e7c11 */ /* 0x001fc8000f8018ff */
[----:B------:R-:W-:Y:S02]  /*13e0*/  LEA.HI.X R15, R15, UR7, R16, 0x3, P0 ;  /* 0x000000070f0f7c11 */ /* 0x000fe400080f1c10 */
[----:B------:R-:W2:Y:S04]  /*13f0*/  LDG.E.64 R16, desc[UR36][R12.64] ;  /* 0x000000240c107981 */ /* 0x000ea8000c1e1b00 */
[----:B------:R-:W2:Y:S04]  /*1400*/  LDG.E.64 R22, desc[UR36][R14.64] ;  /* 0x000000240e167981 */ /* 0x000ea8000c1e1b00 */
[----:B------:R-:W3:Y:S01]  /*1410*/  LDG.E.64 R24, desc[UR36][R14.64+0x8] ;  /* 0x000008240e187981 */ /* 0x000ee2000c1e1b00 */
[----:B--2---:R-:W-:-:S04]  /*1420*/  IADD3 R16, P0, P1, R16, R22, R20 ;  /* 0x0000001610107210 */ /* 0x004fc8000791e014 */
[----:B------:R-:W-:-:S05]  /*1430*/  IADD3.X R17, PT, PT, R17, UR4, R23, P0, P1 ;  /* 0x0000000411117c10 */ /* 0x000fca00087e2417 */
[----:B------:R3:W-:Y:S04]  /*1440*/  STG.E.64 desc[UR36][R14.64], R16 ;  /* 0x000000100e007986 */ /* 0x0007e8000c101b24 */
[----:B------:R-:W3:Y:S01]  /*1450*/  LDG.E.64 R20, desc[UR36][R12.64+0x8] ;  /* 0x000008240c147981 */ /* 0x000ee2000c1e1b00 */
[----:B------:R-:W-:-:S04]  /*1460*/  ISETP.GE.U32.AND P0, PT, R16, R22, PT ;  /* 0x000000161000720c */ /* 0x000fc80003f06070 */
[----:B------:R-:W-:-:S04]  /*1470*/  ISETP.GE.U32.AND.EX P0, PT, R17, R23, PT, P0 ;  /* 0x000000171100720c */ /* 0x000fc80003f06100 */
[----:B------:R-:W-:-:S04]  /*1480*/  SEL R23, RZ, 0x1, P0 ;  /* 0x00000001ff177807 */ /* 0x000fc80000000000 */
[----:B---3--:R-:W-:Y:S02]  /*1490*/  IADD3 R16, P0, P1, R20, R24, R23 ;  /* 0x0000001814107210 */ /* 0x008fe4000791e017 */
[----:B------:R-:W2:Y:S02]  /*14a0*/  LDG.E.64 R22, desc[UR36][R14.64+0x10] ;  /* 0x000010240e167981 */ /* 0x000ea4000c1e1b00 */
[----:B------:R-:W-:-:S05]  /*14b0*/  IADD3.X R17, PT, PT, R21, R25, RZ, P0, P1 ;  /* 0x0000001915117210 */ /* 0x000fca00007e24ff */
[----:B------:R2:W-:Y:S04]  /*14c0*/  STG.E.64 desc[UR36][R14.64+0x8], R16 ;  /* 0x000008100e007986 */ /* 0x0005e8000c101b24 */
[----:B------:R-:W2:Y:S01]  /*14d0*/  LDG.E.64 R20, desc[UR36][R12.64+0x10] ;  /* 0x000010240c147981 */ /* 0x000ea2000c1e1b00 */
[----:B------:R-:W-:-:S04]  /*14e0*/  ISETP.GE.U32.AND P0, PT, R16, R24, PT ;  /* 0x000000181000720c */ /* 0x000fc80003f06070 */
[----:B------:R-:W-:-:S04]  /*14f0*/  ISETP.GE.U32.AND.EX P0, PT, R17, R25, PT, P0 ;  /* 0x000000191100720c */ /* 0x000fc80003f06100 */
[----:B------:R-:W-:-:S04]  /*1500*/  SEL R25, RZ, 0x1, P0 ;  /* 0x00000001ff197807 */ /* 0x000fc80000000000 */
[----:B--2---:R-:W-:Y:S02]  /*1510*/  IADD3 R16, P0, P1, R20, R22, R25 ;  /* 0x0000001614107210 */ /* 0x004fe4000791e019 */
[----:B------:R-:W2:Y:S02]  /*1520*/  LDG.E.64 R24, desc[UR36][R14.64+0x18] ;  /* 0x000018240e187981 */ /* 0x000ea4000c1e1b00 */
[----:B------:R-:W-:-:S05]  /*1530*/  IADD3.X R17, PT, PT, R21, R23, RZ, P0, P1 ;  /* 0x0000001715117210 */ /* 0x000fca00007e24ff */
[----:B------:R2:W-:Y:S04]  /*1540*/  STG.E.64 desc[UR36][R14.64+0x10], R16 ;  /* 0x000010100e007986 */ /* 0x0005e8000c101b24 */
[----:B------:R-:W2:Y:S01]  /*1550*/  LDG.E.64 R20, desc[UR36][R12.64+0x18] ;  /* 0x000018240c147981 */ /* 0x000ea2000c1e1b00 */
[----:B------:R-:W-:-:S04]  /*1560*/  ISETP.GE.U32.AND P0, PT, R16, R22, PT ;  /* 0x000000161000720c */ /* 0x000fc80003f06070 */
[----:B------:R-:W-:-:S04]  /*1570*/  ISETP.GE.U32.AND.EX P0, PT, R17, R23, PT, P0 ;  /* 0x000000171100720c */ /* 0x000fc80003f06100 */
[----:B------:R-:W-:-:S04]  /*1580*/  SEL R23, RZ, 0x1, P0 ;  /* 0x00000001ff177807 */ /* 0x000fc80000000000 */
[----:B--2---:R-:W-:-:S04]  /*1590*/  IADD3 R16, P0, P1, R20, R24, R23 ;  /* 0x0000001814107210 */ /* 0x004fc8000791e017 */
[----:B------:R-:W-:Y:S02]  /*15a0*/  IADD3.X R17, PT, PT, R21, R25, RZ, P0, P1 ;  /* 0x0000001915117210 */ /* 0x000fe400007e24ff */
[----:B------:R-:W2:Y:S04]  /*15b0*/  LDG.E.64 R20, desc[UR36][R14.64+0x20] ;  /* 0x000020240e147981 */ /* 0x000ea8000c1e1b00 */
[----:B------:R0:W-:Y:S04]  /*15c0*/  STG.E.64 desc[UR36][R14.64+0x18], R16 ;  /* 0x000018100e007986 */ /* 0x0001e8000c101b24 */
[----:B------:R-:W2:Y:S01]  /*15d0*/  LDG.E.64 R22, desc[UR36][R12.64+0x20] ;  /* 0x000020240c167981 */ /* 0x000ea2000c1e1b00 */
[----:B------:R-:W-:-:S04]  /*15e0*/  ISETP.GE.U32.AND P0, PT, R16, R24, PT ;  /* 0x000000181000720c */ /* 0x000fc80003f06070 */
[----:B------:R-:W-:-:S04]  /*15f0*/  ISETP.GE.U32.AND.EX P0, PT, R17, R25, PT, P0 ;  /* 0x000000191100720c */ /* 0x000fc80003f06100 */
[----:B------:R-:W-:Y:S01]  /*1600*/  SEL R25, RZ, 0x1, P0 ;  /* 0x00000001ff197807 */ /* 0x000fe20000000000 */
[----:B0-----:R-:W3:Y:S03]  /*1610*/  LDG.E.64 R16, desc[UR36][R14.64+0x28] ;  /* 0x000028240e107981 */ /* 0x001ee6000c1e1b00 */
[----:B--2---:R-:W-:-:S04]  /*1620*/  IADD3 R22, P0, P1, R22, R20, R25 ;  /* 0x0000001416167210 */ /* 0x004fc8000791e019 */
[----:B------:R-:W-:-:S05]  /*1630*/  IADD3.X R23, PT, PT, R23, R21, RZ, P0, P1 ;  /* 0x0000001517177210 */ /* 0x000fca00007e24ff */
[----:B------:R0:W-:Y:S04]  /*1640*/  STG.E.64 desc[UR36][R14.64+0x20], R22 ;  /* 0x000020160e007986 */ /* 0x0001e8000c101b24 */
[----:B------:R-:W3:Y:S01]  /*1650*/  LDG.E.64 R24, desc[UR36][R12.64+0x28] ;  /* 0x000028240c187981 */ /* 0x000ee2000c1e1b00 */
[----:B------:R-:W-:-:S04]  /*1660*/  ISETP.GE.U32.AND P0, PT, R22, R20, PT ;  /* 0x000000141600720c */ /* 0x000fc80003f06070 */
[----:B------:R-:W-:-:S04]  /*1670*/  ISETP.GE.U32.AND.EX P0, PT, R23, R21, PT, P0 ;  /* 0x000000151700720c */ /* 0x000fc80003f06100 */
[----:B------:R-:W-:Y:S01]  /*1680*/  SEL R21, RZ, 0x1, P0 ;  /* 0x00000001ff157807 */ /* 0x000fe20000000000 */
[----:B0-----:R-:W2:Y:S03]  /*1690*/  LDG.E.64 R22, desc[UR36][R14.64+0x30] ;  /* 0x000030240e167981 */ /* 0x001ea6000c1e1b00 */
[----:B---3--:R-:W-:-:S04]  /*16a0*/  IADD3 R20, P0, P1, R24, R16, R21 ;  /* 0x0000001018147210 */ /* 0x008fc8000791e015 */
[----:B------:R-:W-:-:S05]  /*16b0*/  IADD3.X R21, PT, PT, R25, R17, RZ, P0, P1 ;  /* 0x0000001119157210 */ /* 0x000fca00007e24ff */
        /* <DEDUP_REMOVED lines=13> */
[----:B------:R-:W-:-:S03]  /*1790*/  VIADD R29, R29, 0x8 ;  /* 0x000000081d1d7836 */ /* 0x000fc60000000000 */
[----:B---3--:R-:W-:-:S04]  /*17a0*/  IADD3 R12, P0, P1, R12, R20, R23 ;  /* 0x000000140c0c7210 */ /* 0x008fc8000791e017 */
[----:B------:R-:W-:-:S05]  /*17b0*/  IADD3.X R13, PT, PT, R13, R21, RZ, P0, P1 ;  /* 0x000000150d0d7210 */ /* 0x000fca00007e24ff */
[----:B------:R1:W-:Y:S01]  /*17c0*/  STG.E.64 desc[UR36][R14.64+0x38], R12 ;  /* 0x0000380c0e007986 */ /* 0x0003e2000c101b24 */
[----:B------:R-:W-:Y:S02]  /*17d0*/  ISETP.NE.AND P1, PT, R29, R8, PT ;  /* 0x000000081d00720c */ /* 0x000fe40003f25270 */
[----:B------:R-:W-:-:S04]  /*17e0*/  ISETP.GE.U32.AND P0, PT, R12, R20, PT ;  /* 0x000000140c00720c */ /* 0x000fc80003f06070 */
[----:B------:R-:W-:-:S04]  /*17f0*/  ISETP.GE.U32.AND.EX P0, PT, R13, R21, PT, P0 ;  /* 0x000000150d00720c */ /* 0x000fc80003f06100 */
[----:B------:R-:W-:-:S03]  /*1800*/  SEL R20, RZ, 0x1, P0 ;  /* 0x00000001ff147807 */ /* 0x000fc60000000000 */
[----:B-1----:R-:W-:Y:S06]  /*1810*/  @P1 BRA `(.L_x_17) ;  /* 0xfffffff800e01947 */ /* 0x002fec000383ffff */
[----:B------:R-:W-:-:S07]  /*1820*/  IMAD.MOV.U32 R29, RZ, RZ, R8 ;  /* 0x000000ffff1d7224 */ /* 0x000fce00078e0008 */
.L_x_16:
[----:B------:R-:W-:-:S13]  /*1830*/  ISETP.NE.AND P0, PT, R3, RZ, PT ;  /* 0x000000ff0300720c */ /* 0x000fda0003f05270 */
[----:B------:R-:W-:Y:S05]  /*1840*/  @!P0 BRA `(.L_x_18) ;  /* 0x0000000400488947 */ /* 0x000fea0003800000 */
[----:B------:R-:W-:Y:S02]  /*1850*/  ISETP.GE.U32.AND P0, PT, R26, 0x3, PT ;  /* 0x000000031a00780c */ /* 0x000fe40003f06070 */
[----:B------:R-:W-:-:S11]  /*1860*/  ISETP.NE.AND P1, PT, R6, RZ, PT ;  /* 0x000000ff0600720c */ /* 0x000fd60003f25270 */
[----:B------:R-:W-:Y:S05]  /*1870*/  @!P0 BRA `(.L_x_19) ;  /* 0x00000000009c8947 */ /* 0x000fea0003800000 */
[----:B------:R-:W0:Y:S01]  /*1880*/  LDCU.64 UR6, c[0x0][0x3b8] ;  /* 0x00007700ff0677ac */ /* 0x000e220008000a00 */
[----:B------:R-:W-:Y:S01]  /*1890*/  IADD3 R12, P0, PT, R4, R29, RZ ;  /* 0x0000001d040c7210 */ /* 0x000fe20007f1e0ff */
[----:B------:R-:W-:-:S04]  /*18a0*/  IMAD.WIDE.U32 R22, R29, 0x8, R10 ;  /* 0x000000081d167825 */ /* 0x000fc800078e000a */
[----:B------:R-:W-:Y:S01]  /*18b0*/  IMAD.X R13, RZ, RZ, R9, P0 ;  /* 0x000000ffff0d7224 */ /* 0x000fe200000e0609 */
[----:B0-----:R-:W-:-:S04]  /*18c0*/  LEA R24, P0, R12, UR6, 0x3 ;  /* 0x000000060c187c11 */ /* 0x001fc8000f8018ff */
[----:B------:R-:W-:Y:S02]  /*18d0*/  LEA.HI.X R25, R12, UR7, R13, 0x3, P0 ;  /* 0x000000070c197c11 */ /* 0x000fe400080f1c0d */
[----:B------:R-:W2:Y:S04]  /*18e0*/  LDG.E.64 R12, desc[UR36][R22.64] ;  /* 0x00000024160c7981 */ /* 0x000ea8000c1e1b00 */
[----:B------:R-:W2:Y:S02]  /*18f0*/  LDG.E.64 R16, desc[UR36][R24.64] ;  /* 0x0000002418107981 */ /* 0x000ea4000c1e1b00 */
[----:B--2---:R-:W-:Y:S02]  /*1900*/  IADD3 R12, P0, P2, R12, R16, R20 ;  /* 0x000000100c0c7210 */ /* 0x004fe40007a1e014 */
[----:B------:R-:W2:Y:S02]  /*1910*/  LDG.E.64 R20, desc[UR36][R24.64+0x8] ;  /* 0x0000082418147981 */ /* 0x000ea4000c1e1b00 */
[----:B------:R-:W-:-:S05]  /*1920*/  IADD3.X R13, PT, PT, R13, UR4, R17, P0, P2 ;  /* 0x000000040d0d7c10 */ /* 0x000fca00087e4411 */
        /* <DEDUP_REMOVED lines=20> */
[----:B------:R-:W-:Y:S02]  /*1a70*/  SEL R17, RZ, 0x1, P0 ;  /* 0x00000001ff117807 */ /* 0x000fe40000000000 */
[----:B------:R-:W-:Y:S02]  /*1a80*/  IADD3 R29, PT, PT, R29, 0x4, RZ ;  /* 0x000000041d1d7810 */ /* 0x000fe40007ffe0ff */
[----:B--2---:R-:W-:-:S04]  /*1a90*/  IADD3 R12, P0, P2, R22, R14, R17 ;  /* 0x0000000e160c7210 */ /* 0x004fc80007a1e011 */
[----:B------:R-:W-:-:S05]  /*1aa0*/  IADD3.X R13, PT, PT, R23, R15, RZ, P0, P2 ;  /* 0x0000000f170d7210 */ /* 0x000fca00007e44ff */
[----:B------:R0:W-:Y:S01]  /*1ab0*/  STG.E.64 desc[UR36][R24.64+0x18], R12 ;  /* 0x0000180c18007986 */ /* 0x0001e2000c101b24 */
[----:B------:R-:W-:-:S04]  /*1ac0*/  ISETP.GE.U32.AND P0, PT, R12, R14, PT ;  /* 0x0000000e0c00720c */ /* 0x000fc80003f06070 */
[----:B------:R-:W-:-:S04]  /*1ad0*/  ISETP.GE.U32.AND.EX P0, PT, R13, R15, PT, P0 ;  /* 0x0000000f0d00720c */ /* 0x000fc80003f06100 */
[----:B------:R-:W-:-:S09]  /*1ae0*/  SEL R20, RZ, 0x1, P0 ;  /* 0x00000001ff147807 */ /* 0x000fd20000000000 */
.L_x_19:
[----:B------:R-:W-:Y:S05]  /*1af0*/  @!P1 BRA `(.L_x_18) ;  /* 0x00000000009c9947 */ /* 0x000fea0003800000 */
[----:B------:R-:W1:Y:S01]  /*1b00*/  LDCU UR5, c[0x0][0x394] ;  /* 0x00007280ff0577ac */ /* 0x000e620008000800 */
[----:B------:R-:W-:Y:S01]  /*1b10*/  ISETP.NE.AND P0, PT, R6, 0x1, PT ;  /* 0x000000010600780c */ /* 0x000fe20003f05270 */
[----:B-1----:R-:W-:-:S12]  /*1b20*/  ULOP3.LUT UP0, URZ, UR5, 0x1, URZ, 0xc0, !UPT ;  /* 0x0000000105ff7892 */ /* 0x002fd8000f80c0ff */
[----:B------:R-:W-:Y:S05]  /*1b30*/  @!P0 BRA `(.L_x_20) ;  /* 0x00000000005c8947 */ /* 0x000fea0003800000 */
[----:B------:R-:W1:Y:S01]  /*1b40*/  LDCU.64 UR6, c[0x0][0x3b8] ;  /* 0x00007700ff0677ac */ /* 0x000e620008000a00 */
[----:B------:R-:W-:Y:S01]  /*1b50*/  IADD3 R15, P0, PT, R4, R29, RZ ;  /* 0x0000001d040f7210 */ /* 0x000fe20007f1e0ff */
[----:B0-----:R-:W-:-:S04]  /*1b60*/  IMAD.WIDE.U32 R12, R29, 0x8, R10 ;  /* 0x000000081d0c7825 */ /* 0x001fc800078e000a */
[----:B------:R-:W-:Y:S01]  /*1b70*/  IMAD.X R16, RZ, RZ, R9, P0 ;  /* 0x000000ffff107224 */ /* 0x000fe200000e0609 */
[----:B------:R-:W2:Y:S01]  /*1b80*/  LDG.E.64 R22, desc[UR36][R12.64] ;  /* 0x000000240c167981 */ /* 0x000ea2000c1e1b00 */
[----:B-1----:R-:W-:-:S04]  /*1b90*/  LEA R14, P0, R15, UR6, 0x3 ;  /* 0x000000060f0e7c11 */ /* 0x002fc8000f8018ff */
[----:B------:R-:W-:-:S05]  /*1ba0*/  LEA.HI.X R15, R15, UR7, R16, 0x3, P0 ;  /* 0x000000070f0f7c11 */ /* 0x000fca00080f1c10 */
[----:B------:R-:W2:Y:S02]  /*1bb0*/  LDG.E.64 R16, desc[UR36][R14.64] ;  /* 0x000000240e107981 */ /* 0x000ea4000c1e1b00 */
[----:B--2---:R-:W-:-:S04]  /*1bc0*/  IADD3 R20, P0, P1, R22, R16, R20 ;  /* 0x0000001016147210 */ /* 0x004fc8000791e014 */
[----:B------:R-:W-:Y:S02]  /*1bd0*/  IADD3.X R21, PT, PT, R23, UR4, R17, P0, P1 ;  /* 0x0000000417157c10 */ /* 0x000fe400087e2411 */
[----:B------:R-:W2:Y:S04]  /*1be0*/  LDG.E.64 R22, desc[UR36][R14.64+0x8] ;  /* 0x000008240e167981 */ /* 0x000ea8000c1e1b00 */
[----:B------:R0:W-:Y:S04]  /*1bf0*/  STG.E.64 desc[UR36][R14.64], R20 ;  /* 0x000000140e007986 */ /* 0x0001e8000c101b24 */
[----:B------:R-:W2:Y:S01]  /*1c00*/  LDG.E.64 R12, desc[UR36][R12.64+0x8] ;  /* 0x000008240c0c7981 */ /* 0x000ea2000c1e1b00 */
[----:B------:R-:W-:-:S04]  /*1c10*/  ISETP.GE.U32.AND P0, PT, R20, R16, PT ;  /* 0x000000101400720c */ /* 0x000fc80003f06070 */
[----:B------:R-:W-:-:S04]  /*1c20*/  ISETP.GE.U32.AND.EX P0, PT, R21, R17, PT, P0 ;  /* 0x000000111500720c */ /* 0x000fc80003f06100 */
[----:B------:R-:W-:Y:S01]  /*1c30*/  SEL R17, RZ, 0x1, P0 ;  /* 0x00000001ff117807 */ /* 0x000fe20000000000 */
[----:B------:R-:W-:-:S03]  /*1c40*/  VIADD R29, R29, 0x2 ;  /* 0x000000021d1d7836 */ /* 0x000fc60000000000 */
[----:B--2---:R-:W-:-:S04]  /*1c50*/  IADD3 R12, P0, P1, R12, R22, R17 ;  /* 0x000000160c0c7210 */ /* 0x004fc8000791e011 */
[----:B------:R-:W-:-:S05]  /*1c60*/  IADD3.X R13, PT, PT, R13, R23, RZ, P0, P1 ;  /* 0x000000170d0d7210 */ /* 0x000fca00007e24ff */
[----:B------:R1:W-:Y:S01]  /*1c70*/  STG.E.64 desc[UR36][R14.64+0x8], R12 ;  /* 0x0000080c0e007986 */ /* 0x0003e2000c101b24 */
[----:B------:R-:W-:-:S04]  /*1c80*/  ISETP.GE.U32.AND P0, PT, R12, R22, PT ;  /* 0x000000160c00720c */ /* 0x000fc80003f06070 */
[----:B------:R-:W-:-:S04]  /*1c90*/  ISETP.GE.U32.AND.EX P0, PT, R13, R23, PT, P0 ;  /* 0x000000170d00720c */ /* 0x000fc80003f06100 */
[----:B0-----:R-:W-:-:S09]  /*1ca0*/  SEL R20, RZ, 0x1, P0 ;  /* 0x00000001ff147807 */ /* 0x001fd20000000000 */
.L_x_20:
[----:B------:R-:W-:Y:S05]  /*1cb0*/  BRA.U !UP0, `(.L_x_18) ;  /* 0x00000001082c7547 */ /* 0x000fea000b800000 */
[----:B------:R-:W2:Y:S01]  /*1cc0*/  LDCU.64 UR6, c[0x0][0x3b8] ;  /* 0x00007700ff0677ac */ /* 0x000ea20008000a00 */
[----:B01----:R-:W-:Y:S01]  /*1cd0*/  IADD3 R13, P0, PT, R4, R29, RZ ;  /* 0x0000001d040d7210 */ /* 0x003fe20007f1e0ff */
[----:B------:R-:W-:-:S04]  /*1ce0*/  IMAD.WIDE.U32 R16, R29, 0x8, R10 ;  /* 0x000000081d107825 */ /* 0x000fc800078e000a */
[----:B------:R-:W-:Y:S02]  /*1cf0*/  IMAD.X R14, RZ, RZ, R9, P0 ;  /* 0x000000ffff0e7224 */ /* 0x000fe400000e0609 */
[----:B------:R-:W3:Y:S01]  /*1d00*/  LDG.E.64 R16, desc[UR36][R16.64] ;  /* 0x0000002410107981 */ /* 0x000ee2000c1e1b00 */
[----:B--2---:R-:W-:-:S04]  /*1d10*/  LEA R12, P0, R13, UR6, 0x3 ;  /* 0x000000060d0c7c11 */ /* 0x004fc8000f8018ff */
[----:B------:R-:W-:-:S05]  /*1d20*/  LEA.HI.X R13, R13, UR7, R14, 0x3, P0 ;  /* 0x000000070d0d7c11 */ /* 0x000fca00080f1c0e */
[----:B------:R-:W3:Y:S02]  /*1d30*/  LDG.E.64 R14, desc[UR36][R12.64] ;  /* 0x000000240c0e7981 */ /* 0x000ee4000c1e1b00 */
[----:B---3--:R-:W-:-:S04]  /*1d40*/  IADD3 R20, P0, P1, R16, R14, R20 ;  /* 0x0000000e10147210 */ /* 0x008fc8000791e014 */
[----:B------:R-:W-:-:S05]  /*1d50*/  IADD3.X R21, PT, PT, R17, UR4, R15, P0, P1 ;  /* 0x0000000411157c10 */ /* 0x000fca00087e240f */
[----:B------:R2:W-:Y:S04]  /*1d60*/  STG.E.64 desc[UR36][R12.64], R20 ;  /* 0x000000140c007986 */ /* 0x0005e8000c101b24 */
.L_x_18:
[----:B0-----:R-:W0:Y:S01]  /*1d70*/  LDC R24, c[0x0][0x394] ;  /* 0x0000e500ff187b82 */ /* 0x001e220000000800 */
[----:B------:R-:W-:-:S05]  /*1d80*/  VIADD R27, R27, 0x1 ;  /* 0x000000011b1b7836 */ /* 0x000fca0000000000 */
[----:B0-----:R-:W-:-:S13]  /*1d90*/  ISETP.NE.AND P0, PT, R27, R24, PT ;  /* 0x000000181b00720c */ /* 0x001fda0003f05270 */
[----:B------:R-:W-:Y:S05]  /*1da0*/  @P0 BRA `(.L_x_21) ;  /* 0xffffffe400c00947 */ /* 0x000fea000383ffff */
.L_x_0:
[----:B------:R-:W0:Y:S01]  /*1db0*/  LDC.64 R32, c[0x0][0x3b8] ;  /* 0x0000ee00ff207b82 */ /* 0x000e220000000a00 */
[C---:B------:R-:W-:Y:S01]  /*1dc0*/  ISETP.NE.AND P0, PT, R19.reuse, RZ, PT ;  /* 0x000000ff1300720c */ /* 0x040fe20003f05270 */
[----:B------:R-:W-:Y:S01]  /*1dd0*/  IMAD R24, R19, R24, RZ ;  /* 0x0000001813187224 */ /* 0x000fe200078e02ff */
[----:B------:R-:W-:Y:S03]  /*1de0*/  BSSY.RECONVERGENT B6, `(.L_x_22) ;  /* 0x00000bc000067945 */ /* 0x000fe60003800200 */
[----:B0-----:R-:W-:-:S08]  /*1df0*/  IMAD.WIDE R32, R24, 0x8, R32 ;  /* 0x0000000818207825 */ /* 0x001fd000078e0220 */
[----:B------:R-:W-:Y:S05]  /*1e00*/  @P0 BRA `(.L_x_23) ;  /* 0x0000000800e40947 */ /* 0x000fea0003800000 */
[----:B------:R-:W3:Y:S01]  /*1e10*/  LDG.E.64 R8, desc[UR36][R32.64] ;  /* 0x0000002420087981 */ /* 0x000ee2000c1e1b00 */
[----:B------:R-:W-:Y:S01]  /*1e20*/  MOV R16, 0x0 ;  /* 0x0000000000107802 */ /* 0x000fe20000000f00 */
[----:B------:R-:W0:Y:S01]  /*1e30*/  LDCU.64 UR4, c[0x4][0x30] ;  /* 0x01000600ff0477ac */ /* 0x000e220008000a00 */
[----:B------:R-:W-:Y:S02]  /*1e40*/  IADD3 R17, P0, PT, R18, 0x208, RZ ;  /* 0x0000020812117810 */ /* 0x000fe40007f1e0ff */
[----:B------:R4:W1:Y:S03]  /*1e50*/  LDC.64 R10, c[0x4][R16] ;  /* 0x01000000100a7b82 */ /* 0x0008660000000a00 */
[----:B------:R-:W-:Y:S02]  /*1e60*/  IMAD.X R22, RZ, RZ, R2, P0 ;  /* 0x000000ffff167224 */ /* 0x000fe400000e0602 */
[----:B------:R-:W-:-:S02]  /*1e70*/  IMAD.MOV.U32 R6, RZ, RZ, R17 ;  /* 0x000000ffff067224 */ /* 0x000fc400078e0011 */
[----:B------:R-:W-:Y:S02]  /*1e80*/  IMAD.MOV.U32 R7, RZ, RZ, R22 ;  /* 0x000000ffff077224 */ /* 0x000fe400078e0016 */
[----:B0-----:R-:W-:Y:S02]  /*1e90*/  IMAD.U32 R4, RZ, RZ, UR4 ;  /* 0x00000004ff047e24 */ /* 0x001fe4000f8e00ff */
[----:B------:R-:W-:Y:S01]  /*1ea0*/  IMAD.U32 R5, RZ, RZ, UR5 ;  /* 0x00000005ff057e24 */ /* 0x000fe2000f8e00ff */
[----:B-1-3--:R4:W-:Y:S06]  /*1eb0*/  STL.64 [R1+0x208], R8 ;  /* 0x0002080801007387 */ /* 0x00a9ec0000100a00 */
[----:B--2---:R-:W-:-:S07]  /*1ec0*/  LEPC R20, `(.L_x_24) ;  /* 0x000000001014794e */ /* 0x004fce0000000000 */
[----:B----4-:R-:W-:Y:S05]  /*1ed0*/  CALL.ABS.NOINC R10 ;  /* 0x000000000a007343 */ /* 0x010fea0003c00000 */
.L_x_24:
[----:B------:R-:W2:Y:S01]  /*1ee0*/  LDG.E.64 R8, desc[UR36][R32.64+0x8] ;  /* 0x0000082420087981 */ /* 0x000ea2000c1e1b00 */
[----:B------:R0:W1:Y:S01]  /*1ef0*/  LDC.64 R10, c[0x4][R16] ;  /* 0x01000000100a7b82 */ /* 0x0000620000000a00 */
[----:B------:R-:W3:Y:S01]  /*1f00*/  LDCU.64 UR4, c[0x4][0x30] ;  /* 0x01000600ff0477ac */ /* 0x000ee20008000a00 */
[----:B------:R-:W-:Y:S02]  /*1f10*/  IMAD.MOV.U32 R6, RZ, RZ, R17 ;  /* 0x000000ffff067224 */ /* 0x000fe400078e0011 */
[----:B------:R-:W-:Y:S02]  /*1f20*/  IMAD.MOV.U32 R7, RZ, RZ, R22 ;  /* 0x000000ffff077224 */ /* 0x000fe400078e0016 */
[----:B---3--:R-:W-:Y:S02]  /*1f30*/  IMAD.U32 R4, RZ, RZ, UR4 ;  /* 0x00000004ff047e24 */ /* 0x008fe4000f8e00ff */
[----:B------:R-:W-:Y:S01]  /*1f40*/  IMAD.U32 R5, RZ, RZ, UR5 ;  /* 0x00000005ff057e24 */ /* 0x000fe2000f8e00ff */
[----:B-12---:R0:W-:Y:S06]  /*1f50*/  STL.64 [R1+0x208], R8 ;  /* 0x0002080801007387 */ /* 0x0061ec0000100a00 */
[----:B------:R-:W-:-:S07]  /*1f60*/  LEPC R20, `(.L_x_25) ;  /* 0x000000001014794e */ /* 0x000fce0000000000 */
[----:B0-----:R-:W-:Y:S05]  /*1f70*/  CALL.ABS.NOINC R10 ;  /* 0x000000000a007343 */ /* 0x001fea0003c00000 */
.L_x_25:
        /* <DEDUP_REMOVED lines=10> */
.L_x_26:
        /* <DEDUP_REMOVED lines=10> */
.L_x_27:
        /* <DEDUP_REMOVED lines=10> */
.L_x_28:
        /* <DEDUP_REMOVED lines=10> */
.L_x_29:
[----:B------:R-:W2:Y:S01]  /*2200*/  LDG.E.64 R8, desc[UR36][R32.64+0x30] ;  /* 0x0000302420087981 */ /* 0x000ea2000c1e1b00 */
[----:B------:R0:W1:Y:S01]  /*2210*/  LDC.64 R10, c[0x4][R16] ;  /* 0x01000000100a7b82 */ /* 0x0000620000000a00 */
[----:B------:R-:W3:Y:S01]  /*2220*/  LDCU.64 UR4, c[0x4][0x30] ;  /* 0x01000600ff0477ac */ /* 0x000ee20008000a00 */
[----:B------:R-:W-:Y:S02]  /*2230*/  IMAD.MOV.U32 R6, RZ, RZ, R17 ;  /* 0x000000ffff067224 */ /* 0x000fe400078e0011 */
[----:B------:R-:W-:Y:S02]  /*2240*/  IMAD.MOV.U32 R7, RZ, RZ, R22 ;  /* 0x000000ffff077224 */ /* 0x000fe400078e0016 */
[----:B---3--:R-:W-:Y:S01]  /*2250*/  IMAD.U32 R4, RZ, RZ, UR4 ;  /* 0x00000004ff047e24 */ /* 0x008fe2000f8e00ff */
[----:B------:R-:W-:Y:S01]  /*2260*/  MOV R5, UR5 ;  /* 0x0000000500057c02 */ /* 0x000fe20008000f00 */
[----:B-12---:R0:W-:Y:S06]  /*2270*/  STL.64 [R1+0x208], R8 ;  /* 0x0002080801007387 */ /* 0x0061ec0000100a00 */
[----:B------:R-:W-:-:S07]  /*2280*/  LEPC R20, `(.L_x_30) ;  /* 0x000000001014794e */ /* 0x000fce0000000000 */
[----:B0-----:R-:W-:Y:S05]  /*2290*/  CALL.ABS.NOINC R10 ;  /* 0x000000000a007343 */ /* 0x001fea0003c00000 */
.L_x_30:
        /* <DEDUP_REMOVED lines=10> */
.L_x_31:
[----:B------:R0:W1:Y:S01]  /*2340*/  LDC.64 R8, c[0x4][R16] ;  /* 0x0100000010087b82 */ /* 0x0000620000000a00 */
[----:B------:R-:W2:Y:S01]  /*2350*/  LDCU.64 UR4, c[0x4][0x10] ;  /* 0x01000200ff0477ac */ /* 0x000ea20008000a00 */
[----:B------:R-:W-:Y:S01]  /*2360*/  CS2R R6, SRZ ;  /* 0x0000000000067805 */ /* 0x000fe2000001ff00 */
[----:B--2---:R-:W-:Y:S02]  /*2370*/  IMAD.U32 R4, RZ, RZ, UR4 ;  /* 0x00000004ff047e24 */ /* 0x004fe4000f8e00ff */
[----:B0-----:R-:W-:-:S07]  /*2380*/  IMAD.U32 R5, RZ, RZ, UR5 ;  /* 0x00000005ff057e24 */ /* 0x001fce000f8e00ff */
[----:B------:R-:W-:-:S07]  /*2390*/  LEPC R20, `(.L_x_32) ;  /* 0x000000001014794e */ /* 0x000fce0000000000 */
[----:B-1----:R-:W-:Y:S05]  /*23a0*/  CALL.ABS.NOINC R8 ;  /* 0x0000000008007343 */ /* 0x002fea0003c00000 */
.L_x_32:
[----:B------:R-:W0:Y:S01]  /*23b0*/  LDC.64 R8, c[0x0][0x3a0] ;  /* 0x0000e800ff087b82 */ /* 0x000e220000000a00 */
[----:B------:R-:W1:Y:S01]  /*23c0*/  LDCU.64 UR4, c[0x4][0x30] ;  /* 0x01000600ff0477ac */ /* 0x000e620008000a00 */
[----:B0-----:R-:W2:Y:S06]  /*23d0*/  LDG.E.64 R8, desc[UR36][R8.64] ;  /* 0x0000002408087981 */ /* 0x001eac000c1e1b00 */
[----:B------:R0:W3:Y:S01]  /*23e0*/  LDC.64 R10, c[0x4][R16] ;  /* 0x01000000100a7b82 */ /* 0x0000e20000000a00 */
[----:B-1----:R-:W-:Y:S02]  /*23f0*/  IMAD.U32 R4, RZ, RZ, UR4 ;  /* 0x00000004ff047e24 */ /* 0x002fe4000f8e00ff */
[----:B------:R-:W-:-:S02]  /*2400*/  IMAD.U32 R5, RZ, RZ, UR5 ;  /* 0x00000005ff057e24 */ /* 0x000fc4000f8e00ff */
[----:B------:R-:W-:Y:S02]  /*2410*/  IMAD.MOV.U32 R6, RZ, RZ, R17 ;  /* 0x000000ffff067224 */ /* 0x000fe400078e0011 */
[----:B------:R-:W-:Y:S01]  /*2420*/  IMAD.MOV.U32 R7, RZ, RZ, R22 ;  /* 0x000000ffff077224 */ /* 0x000fe200078e0016 */
[----:B--23--:R0:W-:Y:S06]  /*2430*/  STL.64 [R1+0x208], R8 ;  /* 0x0002080801007387 */ /* 0x00c1ec0000100a00 */
[----:B------:R-:W-:-:S07]  /*2440*/  LEPC R20, `(.L_x_33) ;  /* 0x000000001014794e */ /* 0x000fce0000000000 */
[----:B0-----:R-:W-:Y:S05]  /*2450*/  CALL.ABS.NOINC R10 ;  /* 0x000000000a007343 */ /* 0x001fea0003c00000 */
.L_x_33:
        /* <DEDUP_REMOVED lines=11> */
.L_x_34:
        /* <DEDUP_REMOVED lines=11> */
.L_x_35:
        /* <DEDUP_REMOVED lines=11> */
.L_x_36:
        /* <DEDUP_REMOVED lines=11> */
.L_x_37:
[----:B------:R-:W0:Y:S01]  /*2720*/  LDC.64 R8, c[0x0][0x3a0] ;  /* 0x0000e800ff087b82 */ /* 0x000e220000000a00 */
[----:B------:R-:W1:Y:S01]  /*2730*/  LDCU.64 UR4, c[0x4][0x30] ;  /* 0x01000600ff0477ac */ /* 0x000e620008000a00 */
[----:B0-----:R-:W2:Y:S06]  /*2740*/  LDG.E.64 R8, desc[UR36][R8.64+0x28] ;  /* 0x0000282408087981 */ /* 0x001eac000c1e1b00 */
[----:B------:R0:W3:Y:S01]  /*2750*/  LDC.64 R10, c[0x4][R16] ;  /* 0x01000000100a7b82 */ /* 0x0000e20000000a00 */
[----:B-1----:R-:W-:Y:S01]  /*2760*/  IMAD.U32 R4, RZ, RZ, UR4 ;  /* 0x00000004ff047e24 */ /* 0x002fe2000f8e00ff */
[----:B------:R-:W-:Y:S01]  /*2770*/  MOV R6, R17 ;  /* 0x0000001100067202 */ /* 0x000fe20000000f00 */
[----:B------:R-:W-:-:S02]  /*2780*/  IMAD.U32 R5, RZ, RZ, UR5 ;  /* 0x00000005ff057e24 */ /* 0x000fc4000f8e00ff */
[----:B------:R-:W-:Y:S01]  /*2790*/  IMAD.MOV.U32 R7, RZ, RZ, R22 ;  /* 0x000000ffff077224 */ /* 0x000fe200078e0016 */
[----:B--23--:R0:W-:Y:S06]  /*27a0*/  STL.64 [R1+0x208], R8 ;  /* 0x0002080801007387 */ /* 0x00c1ec0000100a00 */
[----:B------:R-:W-:-:S07]  /*27b0*/  LEPC R20, `(.L_x_38) ;  /* 0x000000001014794e */ /* 0x000fce0000000000 */
[----:B0-----:R-:W-:Y:S05]  /*27c0*/  CALL.ABS.NOINC R10 ;  /* 0x000000000a007343 */ /* 0x001fea0003c00000 */
.L_x_38:
        /* <DEDUP_REMOVED lines=11> */
.L_x_39:
        /* <DEDUP_REMOVED lines=11> */
.L_x_40:
[----:B------:R-:W0:Y:S01]  /*2930*/  LDC.64 R16, c[0x4][R16] ;  /* 0x0100000010107b82 */ /* 0x000e220000000a00 */
[----:B------:R-:W1:Y:S01]  /*2940*/  LDCU.64 UR4, c[0x4][0x10] ;  /* 0x01000200ff0477ac */ /* 0x000e620008000a00 */
[----:B------:R-:W-:Y:S01]  /*2950*/  CS2R R6, SRZ ;  /* 0x0000000000067805 */ /* 0x000fe2000001ff00 */
[----:B-1----:R-:W-:Y:S02]  /*2960*/  IMAD.U32 R4, RZ, RZ, UR4 ;  /* 0x00000004ff047e24 */ /* 0x002fe4000f8e00ff */
[----:B------:R-:W-:-:S07]  /*2970*/  IMAD.U32 R5, RZ, RZ, UR5 ;  /* 0x00000005ff057e24 */ /* 0x000fce000f8e00ff */
[----:B------:R-:W-:-:S07]  /*2980*/  LEPC R20, `(.L_x_23) ;  /* 0x000000001014794e */ /* 0x000fce0000000000 */
[----:B0-----:R-:W-:Y:S05]  /*2990*/  CALL.ABS.NOINC R16 ;  /* 0x0000000010007343 */ /* 0x001fea0003c00000 */
.L_x_23:
[----:B------:R-:W-:Y:S05]  /*29a0*/  BSYNC.RECONVERGENT B6 ;  /* 0x0000000000067941 */ /* 0x000fea0003800200 */
.L_x_22:
[----:B------:R-:W0:Y:S01]  /*29b0*/  LDC R31, c[0x0][0x394] ;  /* 0x0000e500ff1f7b82 */ /* 0x000e220000000800 */
[----:B------:R-:W3:Y:S01]  /*29c0*/  LDCU.64 UR4, c[0x0][0x3a0] ;  /* 0x00007400ff0477ac */ /* 0x000ee20008000a00 */
[----:B------:R-:W-:Y:S04]  /*29d0*/  BSSY.RECONVERGENT B10, `(.L_x_41) ;  /* 0x00008ff0000a7945 */ /* 0x000fe80003800200 */
[----:B------:R-:W-:Y:S01]  /*29e0*/  BSSY.RELIABLE B9, `(.L_x_42) ;  /* 0x000019b000097945 */ /* 0x000fe20003800100 */
[----:B------:R-:W-:Y:S01]  /*29f0*/  IMAD.MOV.U32 R17, RZ, RZ, RZ ;  /* 0x000000ffff117224 */ /* 0x000fe200078e00ff */
[----:B------:R-:W-:Y:S01]  /*2a00*/  CS2R R28, SRZ ;  /* 0x00000000001c7805 */ /* 0x000fe2000001ff00 */
[----:B------:R-:W-:Y:S01]  /*2a10*/  IMAD.MOV.U32 R16, RZ, RZ, -0x80000000 ;  /* 0x80000000ff107424 */ /* 0x000fe200078e00ff */
[----:B------:R-:W-:Y:S01]  /*2a20*/  CS2R R26, SRZ ;  /* 0x00000000001a7805 */ /* 0x000fe2000001ff00 */
[----:B------:R-:W-:Y:S01]  /*2a30*/  IMAD.MOV.U32 R25, RZ, RZ, RZ ;  /* 0x000000ffff197224 */ /* 0x000fe200078e00ff */
[----:B---3--:R-:W-:-:S04]  /*2a40*/  UIADD3 UR4, UP0, UPT, UR4, 0x40, URZ ;  /* 0x0000004004047890 */ /* 0x008fc8000ff1e0ff */
[----:B------:R-:W-:Y:S01]  /*2a50*/  UIADD3.X UR5, UPT, UPT, URZ, UR5, URZ, UP0, !UPT ;  /* 0x00000005ff057290 */ /* 0x000fe200087fe4ff */
[C---:B0-----:R-:W-:Y:S01]  /*2a60*/  LOP3.LUT R30, R31.reuse, 0x7ffffff0, RZ, 0xc0, !PT ;  /* 0x7ffffff01f1e7812 */ /* 0x041fe200078ec0ff */
[----:B------:R-:W-:Y:S01]  /*2a70*/  IMAD.U32 R23, RZ, RZ, UR4 ;  /* 0x00000004ff177e24 */ /* 0x000fe2000f8e00ff */
[----:B------:R-:W-:-:S03]  /*2a80*/  LOP3.LUT R31, R31, 0x7ffffffc, RZ, 0xc0, !PT ;  /* 0x7ffffffc1f1f7812 */ /* 0x000fc600078ec0ff */
[----:B------:R-:W-:Y:S02]  /*2a90*/  IMAD.MOV R30, RZ, RZ, -R30 ;  /* 0x000000ffff1e7224 */ /* 0x000fe400078e0a1e */
[----:B------:R-:W-:-:S07]  /*2aa0*/  IMAD.U32 R22, RZ, RZ, UR5 ;  /* 0x00000005ff167e24 */ /* 0x000fce000f8e00ff */
.L_x_71:
[----:B------:R-:W-:-:S13]  /*2ab0*/  ISETP.NE.AND P0, PT, R29, 0x65, PT ;  /* 0x000000651d00780c */ /* 0x000fda0003f05270 */
[----:B------:R-:W-:Y:S05]  /*2ac0*/  @!P0 BREAK.RELIABLE B9 ;  /* 0x0000000000098942 */ /* 0x000fea0003800100 */
[----:B01----:R-:W-:Y:S05]  /*2ad0*/  @!P0 BRA `(.L_x_43) ;  /* 0x0000008c00908947 */ /* 0x003fea0003800000 */
[----:B------:R-:W-:Y:S01]  /*2ae0*/  ISETP.NE.AND P0, PT, R19, RZ, PT ;  /* 0x000000ff1300720c */ /* 0x000fe20003f05270 */
[----:B------:R-:W-:-:S12]  /*2af0*/  BSSY.RECONVERGENT B6, `(.L_x_44) ;  /* 0x0000015000067945 */ /* 0x000fd80003800200 */
[----:B------:R-:W-:Y:S05]  /*2b00*/  @P0 BRA `(.L_x_45) ;  /* 0x00000000004c0947 */ /* 0x000fea0003800000 */
[----:B------:R-:W-:Y:S01]  /*2b10*/  MOV R8, 0x0 ;  /* 0x0000000000087802 */ /* 0x000fe20000000f00 */
[----:B------:R-:W-:Y:S01]  /*2b20*/  IMAD.MOV.U32 R10, RZ, RZ, R28 ;  /* 0x000000ffff0a7224 */ /* 0x000fe200078e001c */
[----:B------:R-:W-:Y:S01]  /*2b30*/  IADD3 R6, P0, PT, R17, R28, RZ ;  /* 0x0000001c11067210 */ /* 0x000fe20007f1e0ff */
[----:B------:R-:W-:Y:S01]  /*2b40*/  IMAD.MOV.U32 R11, RZ, RZ, R27 ;  /* 0x000000ffff0b7224 */ /* 0x000fe200078e001b */
[----:B------:R-:W0:Y:S01]  /*2b50*/  LDCU.64 UR4, c[0x4][0x40] ;  /* 0x01000800ff0477ac */ /* 0x000e220008000a00 */
[----:B------:R-:W-:Y:S01]  /*2b60*/  IMAD.MOV.U32 R4, RZ, RZ, R17 ;  /* 0x000000ffff047224 */ /* 0x000fe200078e0011 */
[----:B------:R-:W3:Y:S01]  /*2b70*/  LDC.64 R8, c[0x4][R8] ;  /* 0x0100000008087b82 */ /* 0x000ee20000000a00 */
[----:B------:R-:W-:Y:S01]  /*2b80*/  IMAD.X R7, R16, 0x1, R27, P0 ;  /* 0x0000000110077824 */ /* 0x000fe200000e061b */
[----:B------:R-:W-:Y:S01]  /*2b90*/  STL.64 [R1+0x208], R10 ;  /* 0x0002080a01007387 */ /* 0x000fe20000100a00 */
[----:B------:R-:W-:-:S03]  /*2ba0*/  IMAD.MOV.U32 R5, RZ, RZ, R16 ;  /* 0x000000ffff057224 */ /* 0x000fc600078e0010 */
[--C-:B------:R-:W-:Y:S02]  /*2bb0*/  SHF.R.U64 R6, R6, 0x1, R7.reuse ;  /* 0x0000000106067819 */ /* 0x100fe40000001207 */
[----:B------:R-:W-:-:S05]  /*2bc0*/  SHF.R.U32.HI R7, RZ, 0x1, R7 ;  /* 0x00000001ff077819 */ /* 0x000fca0000011607 */
[----:B------:R4:W-:Y:S02]  /*2bd0*/  STL.128 [R1+0x210], R4 ;  /* 0x0002100401007387 */ /* 0x0009e40000100c00 */
[----:B----4-:R-:W-:Y:S01]  /*2be0*/  IADD3 R6, P0, PT, R18, 0x208, RZ ;  /* 0x0000020812067810 */ /* 0x010fe20007f1e0ff */
[----:B0-----:R-:W-:Y:S02]  /*2bf0*/  IMAD.U32 R4, RZ, RZ, UR4 ;  /* 0x00000004ff047e24 */ /* 0x001fe4000f8e00ff */
[----:B------:R-:W-:Y:S02]  /*2c00*/  IMAD.U32 R5, RZ, RZ, UR5 ;  /* 0x00000005ff057e24 */ /* 0x000fe4000f8e00ff */
[----:B------:R-:W-:-:S08]  /*2c10*/  IMAD.X R7, RZ, RZ, R2, P0 ;  /* 0x000000ffff077224 */ /* 0x000fd000000e0602 */
[----:B--2---:R-:W-:-:S07]  /*2c20*/  LEPC R20, `(.L_x_45) ;  /* 0x000000001014794e */ /* 0x004fce0000000000 */
[----:B-1-3--:R-:W-:Y:S05]  /*2c30*/  CALL.ABS.NOINC R8 ;  /* 0x0000000008007343 */ /* 0x00afea0003c00000 */
.L_x_45:
[----:B------:R-:W-:Y:S05]  /*2c40*/  BSYNC.RECONVERGENT B6 ;  /* 0x0000000000067941 */ /* 0x000fea0003800200 */
.L_x_44:
[----:B------:R-:W0:Y:S01]  /*2c50*/  LDC R3, c[0x0][0x394] ;  /* 0x0000e500ff037b82 */ /* 0x000e220000000800 */
[----:B-12---:R-:W-:-:S05]  /*2c60*/  IADD3 R13, P0, PT, R17, R28, RZ ;  /* 0x0000001c110d7210 */ /* 0x006fca0007f1e0ff */
[----:B------:R-:W-:-:S05]  /*2c70*/  IMAD.X R0, R16, 0x1, R27, P0 ;  /* 0x0000000110007824 */ /* 0x000fca00000e061b */
[--C-:B------:R-:W-:Y:S02]  /*2c80*/  SHF.R.U64 R13, R13, 0x1, R0.reuse ;  /* 0x000000010d0d7819 */ /* 0x100fe40000001200 */
[----:B------:R-:W-:Y:S02]  /*2c90*/  SHF.R.U32.HI R12, RZ, 0x1, R0 ;  /* 0x00000001ff0c7819 */ /* 0x000fe40000011600 */
[----:B0-----:R-:W-:-:S13]  /*2ca0*/  ISETP.GE.AND P3, PT, R3, 0x1, PT ;  /* 0x000000010300780c */ /* 0x001fda0003f66270 */
[----:B------:R-:W-:Y:S05]  /*2cb0*/  @!P3 BRA `(.L_x_46) ;  /* 0x000000040084b947 */ /* 0x000fea0003800000 */
[----:B------:R-:W0:Y:S01]  /*2cc0*/  LDC R14, c[0x0][0x394] ;  /* 0x0000e500ff0e7b82 */ /* 0x000e220000000800 */
[----:B------:R-:W-:Y:S02]  /*2cd0*/  IMAD.MOV.U32 R15, RZ, RZ, RZ ;  /* 0x000000ffff0f7224 */ /* 0x000fe400078e00ff */
[----:B0-----:R-:W-:-:S05]  /*2ce0*/  VIADD R4, R14, 0xffffffff ;  /* 0xffffffff0e047836 */ /* 0x001fca0000000000 */
[----:B------:R-:W-:-:S13]  /*2cf0*/  ISETP.GE.U32.AND P0, PT, R4, 0xf, PT ;  /* 0x0000000f0400780c */ /* 0x000fda0003f06070 */
[----:B------:R-:W-:Y:S05]  /*2d00*/  @!P0 BRA `(.L_x_47) ;  /* 0x00000000009c8947 */ /* 0x000fea0003800000 */
[----:B------:R-:W-:Y:S01]  /*2d10*/  BSSY.RECONVERGENT B0, `(.L_x_48) ;  /* 0x0000025000007945 */ /* 0x000fe20003800200 */
[----:B------:R-:W-:Y:S01]  /*2d20*/  VIADD R15, R1, 0x40 ;  /* 0x00000040010f7836 */ /* 0x000fe20000000000 */
[----:B------:R-:W-:Y:S01]  /*2d30*/  MOV R36, R22 ;  /* 0x0000001600247202 */ /* 0x000fe20000000f00 */
[----:B------:R-:W-:Y:S02]  /*2d40*/  IMAD.MOV.U32 R21, RZ, RZ, R23 ;  /* 0x000000ffff157224 */ /* 0x000fe400078e0017 */
[----:B------:R-:W-:-:S07]  /*2d50*/  IMAD.MOV.U32 R20, RZ, RZ, R30 ;  /* 0x000000ffff147224 */ /* 0x000fce00078e001e */
.L_x_49:
[----:B------:R-:W-:Y:S02]  /*2d60*/  IMAD.MOV.U32 R34, RZ, RZ, R21 ;  /* 0x000000ffff227224 */ /* 0x000fe400078e0015 */
[----:B------:R-:W-:-:S05]  /*2d70*/  IMAD.MOV.U32 R35, RZ, RZ, R36 ;  /* 0x000000ffff237224 */ /* 0x000fca00078e0024 */
[----:B------:R-:W2:Y:S04]  /*2d80*/  LDG.E.64 R4, desc[UR36][R34.64+-0x40] ;  /* 0xffffc02422047981 */ /* 0x000ea8000c1e1b00 */
[----:B------:R-:W2:Y:S04]  /*2d90*/  LDG.E.64 R6, desc[UR36][R34.64+-0x38] ;  /* 0xffffc82422067981 */ /* 0x000ea8000c1e1b00 */
[----:B------:R-:W3:Y:S04]  /*2da0*/  LDG.E.64 R8, desc[UR36][R34.64+-0x30] ;  /* 0xffffd02422087981 */ /* 0x000ee8000c1e1b00 */
[----:B------:R-:W3:Y:S04]  /*2db0*/  LDG.E.64 R10, desc[UR36][R34.64+-0x28] ;  /* 0xffffd824220a7981 */ /* 0x000ee8000c1e1b00 */
[----:B--2---:R0:W-:Y:S04]  /*2dc0*/  STL.128 [R15+-0x40], R4 ;  /* 0xffffc0040f007387 */ /* 0x0041e80000100c00 */
[----:B---3--:R1:W-:Y:S04]  /*2dd0*/  STL.128 [R15+-0x30], R8 ;  /* 0xffffd0080f007387 */ /* 0x0083e80000100c00 */
[----:B0-----:R-:W2:Y:S04]  /*2de0*/  LDG.E.64 R4, desc[UR36][R34.64+-0x20] ;  /* 0xffffe02422047981 */ /* 0x001ea8000c1e1b00 */
[----:B------:R-:W2:Y:S04]  /*2df0*/  LDG.E.64 R6, desc[UR36][R34.64+-0x18] ;  /* 0xffffe82422067981 */ /* 0x000ea8000c1e1b00 */
[----:B-1----:R-:W3:Y:S04]  /*2e00*/  LDG.E.64 R8, desc[UR36][R34.64+-0x10] ;  /* 0xfffff02422087981 */ /* 0x002ee8000c1e1b00 */
[----:B------:R-:W3:Y:S04]  /*2e10*/  LDG.E.64 R10, desc[UR36][R34.64+-0x8] ;  /* 0xfffff824220a7981 */ /* 0x000ee8000c1e1b00 */
[----:B--2---:R0:W-:Y:S04]  /*2e20*/  STL.128 [R15+-0x20], R4 ;  /* 0xffffe0040f007387 */ /* 0x0041e80000100c00 */
[----:B---3--:R1:W-:Y:S04]  /*2e30*/  STL.128 [R15+-0x10], R8 ;  /* 0xfffff0080f007387 */ /* 0x0083e80000100c00 */
[----:B0-----:R-:W2:Y:S04]  /*2e40*/  LDG.E.64 R4, desc[UR36][R34.64] ;  /* 0x0000002422047981 */ /* 0x001ea8000c1e1b00 */
[----:B------:R-:W2:Y:S04]  /*2e50*/  LDG.E.64 R6, desc[UR36][R34.64+0x8] ;  /* 0x0000082422067981 */ /* 0x000ea8000c1e1b00 */
[----:B-1----:R-:W3:Y:S04]  /*2e60*/  LDG.E.64 R8, desc[UR36][R34.64+0x10] ;  /* 0x0000102422087981 */ /* 0x002ee8000c1e1b00 */
[----:B------:R-:W3:Y:S01]  /*2e70*/  LDG.E.64 R10, desc[UR36][R34.64+0x18] ;  /* 0x00001824220a7981 */ /* 0x000ee2000c1e1b00 */
[----:B------:R-:W-:-:S03]  /*2e80*/  VIADD R20, R20, 0x10 ;  /* 0x0000001014147836 */ /* 0x000fc60000000000 */
[----:B--2---:R0:W-:Y:S04]  /*2e90*/  STL.128 [R15], R4 ;  /* 0x000000040f007387 */ /* 0x0041e80000100c00 */
[----:B---3--:R1:W-:Y:S04]  /*2ea0*/  STL.128 [R15+0x10], R8 ;  /* 0x000010080f007387 */ /* 0x0083e80000100c00 */
[----:B0-----:R-:W2:Y:S04]  /*2eb0*/  LDG.E.64 R4, desc[UR36][R34.64+0x20] ;  /* 0x0000202422047981 */ /* 0x001ea8000c1e1b00 */
[----:B------:R-:W2:Y:S04]  /*2ec0*/  LDG.E.64 R6, desc[UR36][R34.64+0x28] ;  /* 0x0000282422067981 */ /* 0x000ea8000c1e1b00 */
[----:B-1----:R-:W3:Y:S04]  /*2ed0*/  LDG.E.64 R8, desc[UR36][R34.64+0x30] ;  /* 0x0000302422087981 */ /* 0x002ee8000c1e1b00 */
[----:B------:R-:W3:Y:S01]  /*2ee0*/  LDG.E.64 R10, desc[UR36][R34.64+0x38] ;  /* 0x00003824220a7981 */ /* 0x000ee2000c1e1b00 */
[----:B------:R-:W-:-:S02]  /*2ef0*/  ISETP.NE.AND P0, PT, R20, RZ, PT ;  /* 0x000000ff1400720c */ /* 0x000fc40003f05270 */
[----:B------:R-:W-:-:S05]  /*2f00*/  IADD3 R21, P1, PT, R34, 0x80, RZ ;  /* 0x0000008022157810 */ /* 0x000fca0007f3e0ff */
[----:B------:R-:W-:Y:S01]  /*2f10*/  IMAD.X R36, RZ, RZ, R35, P1 ;  /* 0x000000ffff247224 */ /* 0x000fe200008e0623 */
[----:B--2---:R-:W-:Y:S04]  /*2f20*/  STL.128 [R15+0x20], R4 ;  /* 0x000020040f007387 */ /* 0x004fe80000100c00 */
[----:B---3--:R0:W-:Y:S02]  /*2f30*/  STL.128 [R15+0x30], R8 ;  /* 0x000030080f007387 */ /* 0x0081e40000100c00 */
[----:B0-----:R-:W-:Y:S01]  /*2f40*/  VIADD R15, R15, 0x80 ;  /* 0x000000800f0f7836 */ /* 0x001fe20000000000 */
[----:B------:R-:W-:Y:S06]  /*2f50*/  @P0 BRA `(.L_x_49) ;  /* 0xfffffffc00800947 */ /* 0x000fec000383ffff */
[----:B------:R-:W-:Y:S05]  /*2f60*/  BSYNC.RECONVERGENT B0 ;  /* 0x0000000000007941 */ /* 0x000fea0003800200 */
.L_x_48:
[----:B------:R-:W-:-:S07]  /*2f70*/  LOP3.LUT R15, R14, 0x7ffffff0, RZ, 0xc0, !PT ;  /* 0x7ffffff00e0f7812 */ /* 0x000fce00078ec0ff */
.L_x_47:
[----:B------:R-:W-:-:S04]  /*2f80*/  LOP3.LUT R4, R14, 0xf, RZ, 0xc0, !PT ;  /* 0x0000000f0e047812 */ /* 0x000fc800078ec0ff */
[----:B------:R-:W-:-:S13]  /*2f90*/  ISETP.NE.AND P0, PT, R4, RZ, PT ;  /* 0x000000ff0400720c */ /* 0x000fda0003f05270 */
[----:B------:R-:W-:Y:S05]  /*2fa0*/  @!P0 BRA `(.L_x_46) ;  /* 0x0000000000c88947 */ /* 0x000fea0003800000 */
[----:B------:R-:W-:-:S05]  /*2fb0*/  VIADD R4, R4, 0xffffffff ;  /* 0xffffffff04047836 */ /* 0x000fca0000000000 */
[----:B------:R-:W-:-:S13]  /*2fc0*/  ISETP.GE.U32.AND P0, PT, R4, 0x7, PT ;  /* 0x000000070400780c */ /* 0x000fda0003f06070 */
[----:B------:R-:W-:Y:S05]  /*2fd0*/  @!P0 BRA `(.L_x_50) ;  /* 0x0000000000408947 */ /* 0x000fea0003800000 */
[----:B------:R-:W0:Y:S02]  /*2fe0*/  LDC.64 R34, c[0x0][0x3a0] ;  /* 0x0000e800ff227b82 */ /* 0x000e240000000a00 */
[----:B0-----:R-:W-:-:S05]  /*2ff0*/  IMAD.WIDE.U32 R34, R15, 0x8, R34 ;  /* 0x000000080f227825 */ /* 0x001fca00078e0022 */
[----:B------:R-:W2:Y:S04]  /*3000*/  LDG.E.64 R4, desc[UR36][R34.64] ;  /* 0x0000002422047981 */ /* 0x000ea8000c1e1b00 */
[----:B------:R-:W2:Y:S04]  /*3010*/  LDG.E.64 R6, desc[UR36][R34.64+0x8] ;  /* 0x0000082422067981 */ /* 0x000ea8000c1e1b00 */
[----:B------:R-:W3:Y:S04]  /*3020*/  LDG.E.64 R8, desc[UR36][R34.64+0x10] ;  /* 0x0000102422087981 */ /* 0x000ee8000c1e1b00 */
[----:B------:R-:W3:Y:S01]  /*3030*/  LDG.E.64 R10, desc[UR36][R34.64+0x18] ;  /* 0x00001824220a7981 */ /* 0x000ee2000c1e1b00 */
[----:B------:R-:W-:-:S05]  /*3040*/  IMAD R20, R15, 0x8, R1 ;  /* 0x000000080f147824 */ /* 0x000fca00078e0201 */
[----:B--2---:R0:W-:Y:S04]  /*3050*/  STL.128 [R20], R4 ;  /* 0x0000000414007387 */ /* 0x0041e80000100c00 */
[----:B---3--:R1:W-:Y:S04]  /*3060*/  STL.128 [R20+0x10], R8 ;  /* 0x0000100814007387 */ /* 0x0083e80000100c00 */
[----:B0-----:R-:W2:Y:S04]  /*3070*/  LDG.E.64 R4, desc[UR36][R34.64+0x20] ;  /* 0x0000202422047981 */ /* 0x001ea8000c1e1b00 */
[----:B------:R-:W2:Y:S04]  /*3080*/  LDG.E.64 R6, desc[UR36][R34.64+0x28] ;  /* 0x0000282422067981 */ /* 0x000ea8000c1e1b00 */
[----:B-1----:R-:W3:Y:S04]  /*3090*/  LDG.E.64 R8, desc[UR36][R34.64+0x30] ;  /* 0x0000302422087981 */ /* 0x002ee8000c1e1b00 */
[----:B------:R-:W3:Y:S01]  /*30a0*/  LDG.E.64 R10, desc[UR36][R34.64+0x38] ;  /* 0x00003824220a7981 */ /* 0x000ee2000c1e1b00 */
[----:B------:R-:W-:-:S03]  /*30b0*/  VIADD R15, R15, 0x8 ;  /* 0x000000080f0f7836 */ /* 0x000fc60000000000 */
[----:B--2---:R0:W-:Y:S04]  /*30c0*/  STL.128 [R20+0x20], R4 ;  /* 0x0000200414007387 */ /* 0x0041e80000100c00 */
[----:B---3--:R0:W-:Y:S02]  /*30d0*/  STL.128 [R20+0x30], R8 ;  /* 0x0000300814007387 */ /* 0x0081e40000100c00 */
.L_x_50:
[----:B0-----:R-:W-:-:S04]  /*30e0*/  LOP3.LUT R4, R14, 0x7, RZ, 0xc0, !PT ;  /* 0x000000070e047812 */ /* 0x001fc800078ec0ff */
[----:B------:R-:W-:-:S13]  /*30f0*/  ISETP.NE.AND P0, PT, R4, RZ, PT ;  /* 0x000000ff0400720c */ /* 0x000fda0003f05270 */
[----:B------:R-:W-:Y:S05]  /*3100*/  @!P0 BRA `(.L_x_46) ;  /* 0x0000000000708947 */ /* 0x000fea0003800000 */
[----:B------:R-:W-:Y:S01]  /*3110*/  VIADD R4, R4, 0xffffffff ;  /* 0xffffffff04047836 */ /* 0x000fe20000000000 */
[----:B------:R-:W-:-:S04]  /*3120*/  LOP3.LUT R14, R14, 0x3, RZ, 0xc0, !PT ;  /* 0x000000030e0e7812 */ /* 0x000fc800078ec0ff */
[----:B------:R-:W-:Y:S02]  /*3130*/  ISETP.GE.U32.AND P0, PT, R4, 0x3, PT ;  /* 0x000000030400780c */ /* 0x000fe40003f06070 */
[----:B------:R-:W-:-:S11]  /*3140*/  ISETP.NE.AND P1, PT, R14, RZ, PT ;  /* 0x000000ff0e00720c */ /* 0x000fd60003f25270 */
[----:B------:R-:W-:Y:S05]  /*3150*/  @!P0 BRA `(.L_x_51) ;  /* 0x0000000000288947 */ /* 0x000fea0003800000 */
[----:B------:R-:W0:Y:S02]  /*3160*/  LDC.64 R10, c[0x0][0x3a0] ;  /* 0x0000e800ff0a7b82 */ /* 0x000e240000000a00 */
[----:B0-----:R-:W-:-:S05]  /*3170*/  IMAD.WIDE.U32 R10, R15, 0x8, R10 ;  /* 0x000000080f0a7825 */ /* 0x001fca00078e000a */
[----:B------:R-:W2:Y:S04]  /*3180*/  LDG.E.64 R4, desc[UR36][R10.64] ;  /* 0x000000240a047981 */ /* 0x000ea8000c1e1b00 */
[----:B------:R-:W2:Y:S04]  /*3190*/  LDG.E.64 R6, desc[UR36][R10.64+0x8] ;  /* 0x000008240a067981 */ /* 0x000ea8000c1e1b00 */
[----:B------:R-:W3:Y:S04]  /*31a0*/  LDG.E.64 R8, desc[UR36][R10.64+0x10] ;  /* 0x000010240a087981 */ /* 0x000ee8000c1e1b00 */
[----:B------:R-:W3:Y:S01]  /*31b0*/  LDG.E.64 R10, desc[UR36][R10.64+0x18] ;  /* 0x000018240a0a7981 */ /* 0x000ee2000c1e1b00 */
[----:B------:R-:W-:-:S02]  /*31c0*/  IMAD R21, R15, 0x8, R1 ;  /* 0x000000080f157824 */ /* 0x000fc400078e0201 */
[----:B------:R-:W-:-:S03]  /*31d0*/  VIADD R15, R15, 0x4 ;  /* 0x000000040f0f7836 */ /* 0x000fc60000000000 */
[----:B--2---:R0:W-:Y:S04]  /*31e0*/  STL.128 [R21], R4 ;  /* 0x0000000415007387 */ /* 0x0041e80000100c00 */
[----:B---3--:R0:W-:Y:S02]  /*31f0*/  STL.128 [R21+0x10], R8 ;  /* 0x0000100815007387 */ /* 0x0081e40000100c00 */
.L_x_51:
[----:B------:R-:W-:Y:S05]  /*3200*/  @!P1 BRA `(.L_x_46) ;  /* 0x0000000000309947 */ /* 0x000fea0003800000 */
[----:B0-----:R-:W0:Y:S02]  /*3210*/  LDC.64 R4, c[0x0][0x3a0] ;  /* 0x0000e800ff047b82 */ /* 0x001e240000000a00 */
[----:B0-----:R-:W-:-:S05]  /*3220*/  IMAD.WIDE.U32 R4, R15, 0x8, R4 ;  /* 0x000000080f047825 */ /* 0x001fca00078e0004 */
[----:B------:R-:W2:Y:S01]  /*3230*/  LDG.E.64 R6, desc[UR36][R4.64] ;  /* 0x0000002404067981 */ /* 0x000ea2000c1e1b00 */
[----:B------:R-:W-:Y:S01]  /*3240*/  IMAD R15, R15, 0x8, R1 ;  /* 0x000000080f0f7824 */ /* 0x000fe200078e0201 */
[----:B------:R-:W-:-:S04]  /*3250*/  ISETP.NE.AND P0, PT, R14, 0x1, PT ;  /* 0x000000010e00780c */ /* 0x000fc80003f05270 */
[----:B--2---:R1:W-:Y:S09]  /*3260*/  STL.64 [R15], R6 ;  /* 0x000000060f007387 */ /* 0x0043f20000100a00 */
[----:B------:R-:W-:Y:S05]  /*3270*/  @!P0 BRA `(.L_x_46) ;  /* 0x0000000000148947 */ /* 0x000fea0003800000 */
[----:B------:R-:W-:Y:S01]  /*3280*/  ISETP.NE.AND P0, PT, R14, 0x2, PT ;  /* 0x000000020e00780c */ /* 0x000fe20003f05270 */
[----:B-1----:R-:W2:-:S12]  /*3290*/  LDG.E.64 R6, desc[UR36][R4.64+0x8] ;  /* 0x0000082404067981 */ /* 0x002e98000c1e1b00 */
[----:B------:R-:W3:Y:S04]  /*32a0*/  @P0 LDG.E.64 R4, desc[UR36][R4.64+0x10] ;  /* 0x0000102404040981 */ /* 0x000ee8000c1e1b00 */
[----:B--2---:R2:W-:Y:S04]  /*32b0*/  STL.64 [R15+0x8], R6 ;  /* 0x000008060f007387 */ /* 0x0045e80000100a00 */
[----:B---3--:R2:W-:Y:S02]  /*32c0*/  @P0 STL.64 [R15+0x10], R4 ;  /* 0x000010040f000387 */ /* 0x0085e40000100a00 */
.L_x_46:
[----:B0-2---:R-:W1:Y:S01]  /*32d0*/  LDL.64 R4, [R1] ;  /* 0x0000000001047983 */ /* 0x005e620000100a00 */
[----:B------:R-:W-:Y:S01]  /*32e0*/  SHF.R.U32.HI R0, RZ, 0x1, R0 ;  /* 0x00000001ff007819 */ /* 0x000fe20000011600 */
[----:B------:R-:W-:Y:S01]  /*32f0*/  UMOV UR4, URZ ;  /* 0x000000ff00047c82 */ /* 0x000fe20008000000 */
[----:B------:R-:W-:Y:S02]  /*3300*/  IMAD.MOV.U32 R14, RZ, RZ, 0x2 ;  /* 0x00000002ff0e7424 */ /* 0x000fe400078e00ff */
[----:B-1----:R-:W-:-:S04]  /*3310*/  IMAD.WIDE.U32 R6, R4, R13, RZ ;  /* 0x0000000d04067225 */ /* 0x002fc800078e00ff */
[----:B------:R-:W-:Y:S01]  /*3320*/  IMAD.WIDE.U32 R10, R4, R0, RZ ;  /* 0x00000000040a7225 */ /* 0x000fe200078e00ff */
[-C--:B------:R-:W-:Y:S02]  /*3330*/  LOP3.LUT R8, RZ, R6.reuse, RZ, 0x33, !PT ;  /* 0x00000006ff087212 */ /* 0x080fe400078e33ff */
[----:B------:R-:W-:Y:S01]  /*3340*/  IADD3 R15, P1, PT, RZ, R6, RZ ;  /* 0x00000006ff0f7210 */ /* 0x000fe20007f3e0ff */
[----:B------:R-:W-:Y:S01]  /*3350*/  VIADD R21, R7, UR4 ;  /* 0x0000000407157c36 */ /* 0x000fe20008000000 */
[----:B------:R-:W-:Y:S01]  /*3360*/  ISETP.GT.U32.AND P0, PT, RZ, R8, PT ;  /* 0x00000008ff00720c */ /* 0x000fe20003f04070 */
[----:B------:R-:W-:Y:S01]  /*3370*/  IMAD.WIDE.U32 R8, R5, R13, RZ ;  /* 0x0000000d05087225 */ /* 0x000fe200078e00ff */
[----:B------:R-:W-:-:S03]  /*3380*/  IADD3 R6, P2, PT, RZ, R15, RZ ;  /* 0x0000000fff067210 */ /* 0x000fc60007f5e0ff */
[----:B------:R-:W-:Y:S01]  /*3390*/  IMAD.X R35, R21, 0x1, R10, P1 ;  /* 0x0000000115237824 */ /* 0x000fe200008e060a */
[----:B------:R-:W-:Y:S01]  /*33a0*/  ISETP.GE.U32.AND P1, PT, R6, R15, PT ;  /* 0x0000000f0600720c */ /* 0x000fe20003f26070 */
[----:B------:R-:W-:Y:S01]  /*33b0*/  VIADD R9, R9, UR4 ;  /* 0x0000000409097c36 */ /* 0x000fe20008000000 */
[----:B------:R-:W-:Y:S01]  /*33c0*/  LOP3.LUT R21, RZ, R21, RZ, 0x33, !PT ;  /* 0x00000015ff157212 */ /* 0x000fe200078e33ff */
[----:B------:R-:W-:-:S03]  /*33d0*/  IMAD.X R7, R35, 0x1, R8, P2 ;  /* 0x0000000123077824 */ /* 0x000fc600010e0608 */
[----:B------:R-:W-:Y:S01]  /*33e0*/  ISETP.GT.U32.AND.EX P0, PT, R10, R21, PT, P0 ;  /* 0x000000150a00720c */ /* 0x000fe20003f04100 */
[----:B------:R-:W-:Y:S01]  /*33f0*/  VIADD R10, R11, UR4 ;  /* 0x000000040b0a7c36 */ /* 0x000fe20008000000 */
[----:B------:R-:W-:Y:S01]  /*3400*/  ISETP.GE.U32.AND.EX P1, PT, R7, R35, PT, P1 ;  /* 0x000000230700720c */ /* 0x000fe20003f26110 */
[----:B------:R0:W-:Y:S01]  /*3410*/  STL.64 [R1], R6 ;  /* 0x0000000601007387 */ /* 0x0001e20000100a00 */
[----:B------:R-:W-:Y:S01]  /*3420*/  SEL R8, RZ, 0x1, !P0 ;  /* 0x00000001ff087807 */ /* 0x000fe20004000000 */
[----:B------:R-:W-:Y:S02]  /*3430*/  IMAD.MOV.U32 R11, RZ, RZ, RZ ;  /* 0x000000ffff0b7224 */ /* 0x000fe400078e00ff */
[----:B------:R-:W-:-:S08]  /*3440*/  IMAD.WIDE.U32 R4, R5, R0, R10 ;  /* 0x0000000005047225 */ /* 0x000fd000078e000a */
[----:B------:R-:W-:Y:S02]  /*3450*/  @!P1 SEL R8, R14, 0x1, P0 ;  /* 0x000000010e089807 */ /* 0x000fe40000000000 */
[----:B------:R-:W-:Y:S02]  /*3460*/  ISETP.GE.AND P0, PT, R3, 0x2, PT ;  /* 0x000000020300780c */ /* 0x000fe40003f06270 */
[----:B------:R-:W-:Y:S01]  /*3470*/  IADD3 R3, P1, P2, R8, R4, R9 ;  /* 0x0000000408037210 */ /* 0x000fe20007a3e009 */
[----:B------:R-:W-:-:S05]  /*3480*/  VIADD R4, R5, UR4 ;  /* 0x0000000405047c36 */ /* 0x000fca0008000000 */
[----:B------:R-:W-:-:S05]  /*3490*/  IADD3.X R4, PT, PT, RZ, R4, RZ, P1, P2 ;  /* 0x00000004ff047210 */ /* 0x000fca0000fe44ff */
[----:B0-----:R-:W-:Y:S05]  /*34a0*/  @!P0 BRA `(.L_x_52) ;  /* 0x0000000000d08947 */ /* 0x001fea0003800000 */
[----:B------:R-:W-:Y:S01]  /*34b0*/  BSSY.RECONVERGENT B0, `(.L_x_52) ;  /* 0x0000033000007945 */ /* 0x000fe20003800200 */
[----:B------:R-:W-:Y:S02]  /*34c0*/  IMAD.MOV.U32 R11, RZ, RZ, R3 ;  /* 0x000000ffff0b7224 */ /* 0x000fe400078e0003 */
[----:B------:R-:W-:Y:S02]  /*34d0*/  IMAD.MOV.U32 R3, RZ, RZ, R4 ;  /* 0x000000ffff037224 */ /* 0x000fe400078e0004 */
[----:B------:R-:W-:-:S07]  /*34e0*/  IMAD.MOV.U32 R10, RZ, RZ, 0x1 ;  /* 0x00000001ff0a7424 */ /* 0x000fce00078e00ff */
.L_x_54:
[----:B------:R-:W-:-:S06]  /*34f0*/  IMAD R4, R10, 0x8, R1 ;  /* 0x000000080a047824 */ /* 0x000fcc00078e0201 */
[----:B------:R-:W2:Y:S02]  /*3500*/  LDL.64 R4, [R4] ;  /* 0x0000000004047983 */ /* 0x000ea40000100a00 */
[----:B--2---:R-:W-:-:S04]  /*3510*/  LOP3.LUT P0, RZ, R4, R11, RZ, 0xfc, !PT ;  /* 0x0000000b04ff7212 */ /* 0x004fc8000780fcff */
[----:B------:R-:W-:-:S13]  /*3520*/  LOP3.LUT P0, RZ, R5, R3, RZ, 0xfc, P0 ;  /* 0x0000000305ff7212 */ /* 0x000fda000000fcff */
[----:B------:R-:W-:Y:S05]  /*3530*/  @!P0 BRA `(.L_x_53) ;  /* 0x0000000000a88947 */ /* 0x000fea0003800000 */
[C---:B------:R-:W-:Y:S01]  /*3540*/  IMAD.WIDE.U32 R6, R4.reuse, R13, RZ ;  /* 0x0000000d04067225 */ /* 0x040fe200078e00ff */
[----:B------:R-:W-:Y:S01]  /*3550*/  UMOV UR4, URZ ;  /* 0x000000ff00047c82 */ /* 0x000fe20008000000 */
[----:B------:R-:W0:Y:S02]  /*3560*/  LDCU UR5, c[0x0][0x394] ;  /* 0x00007280ff0577ac */ /* 0x000e240008000800 */
[----:B------:R-:W-:Y:S01]  /*3570*/  VIADD R21, R7, UR4 ;  /* 0x0000000407157c36 */ /* 0x000fe20008000000 */
[-C--:B------:R-:W-:Y:S02]  /*3580*/  LOP3.LUT R8, RZ, R6.reuse, RZ, 0x33, !PT ;  /* 0x00000006ff087212 */ /* 0x080fe400078e33ff */
[----:B------:R-:W-:Y:S02]  /*3590*/  IADD3 R7, P1, PT, RZ, R6, RZ ;  /* 0x00000006ff077210 */ /* 0x000fe40007f3e0ff */
[----:B------:R-:W-:Y:S01]  /*35a0*/  ISETP.GT.U32.AND P0, PT, RZ, R8, PT ;  /* 0x00000008ff00720c */ /* 0x000fe20003f04070 */
[----:B------:R-:W-:Y:S01]  /*35b0*/  IMAD.WIDE.U32 R8, R4, R0, RZ ;  /* 0x0000000004087225 */ /* 0x000fe200078e00ff */
[----:B------:R-:W-:-:S02]  /*35c0*/  LOP3.LUT R15, RZ, R21, RZ, 0x33, !PT ;  /* 0x00000015ff0f7212 */ /* 0x000fc400078e33ff */
[----:B------:R-:W-:Y:S01]  /*35d0*/  IADD3 R20, P2, PT, RZ, R7, RZ ;  /* 0x00000007ff147210 */ /* 0x000fe20007f5e0ff */
[----:B------:R-:W-:Y:S01]  /*35e0*/  VIADD R6, R9, UR4 ;  /* 0x0000000409067c36 */ /* 0x000fe20008000000 */
[----:B------:R-:W-:Y:S01]  /*35f0*/  ISETP.GT.U32.AND.EX P0, PT, R8, R15, PT, P0 ;  /* 0x0000000f0800720c */ /* 0x000fe20003f04100 */
[----:B------:R-:W-:Y:S01]  /*3600*/  IMAD.X R15, R21, 0x1, R8, P1 ;  /* 0x00000001150f7824 */ /* 0x000fe200008e0608 */
[----:B------:R-:W-:Y:S01]  /*3610*/  LOP3.LUT R4, RZ, R20, RZ, 0x33, !PT ;  /* 0x00000014ff047212 */ /* 0x000fe200078e33ff */
[----:B------:R-:W-:Y:S01]  /*3620*/  IMAD.WIDE.U32 R8, R5, R13, RZ ;  /* 0x0000000d05087225 */ /* 0x000fe200078e00ff */
[----:B------:R-:W-:-:S03]  /*3630*/  ISETP.GE.U32.AND P1, PT, R20, R7, PT ;  /* 0x000000071400720c */ /* 0x000fc60003f26070 */
[----:B------:R-:W-:Y:S01]  /*3640*/  IMAD.X R8, R15, 0x1, R8, P2 ;  /* 0x000000010f087824 */ /* 0x000fe200010e0608 */
[C---:B------:R-:W-:Y:S01]  /*3650*/  ISETP.GT.U32.AND P2, PT, R11.reuse, R4, PT ;  /* 0x000000040b00720c */ /* 0x040fe20003f44070 */
[----:B------:R-:W-:Y:S01]  /*3660*/  IMAD.MOV.U32 R7, RZ, RZ, RZ ;  /* 0x000000ffff077224 */ /* 0x000fe200078e00ff */
[----:B------:R-:W-:Y:S01]  /*3670*/  IADD3 R4, P4, PT, R11, R20, RZ ;  /* 0x000000140b047210 */ /* 0x000fe20007f9e0ff */
[----:B------:R-:W-:Y:S01]  /*3680*/  VIADD R9, R9, UR4 ;  /* 0x0000000409097c36 */ /* 0x000fe20008000000 */
[----:B------:R-:W-:Y:S01]  /*3690*/  LOP3.LUT R14, RZ, R8, RZ, 0x33, !PT ;  /* 0x00000008ff0e7212 */ /* 0x000fe200078e33ff */
[----:B------:R-:W-:Y:S01]  /*36a0*/  IMAD.WIDE.U32 R6, R5, R0, R6 ;  /* 0x0000000005067225 */ /* 0x000fe200078e0006 */
[----:B------:R-:W-:Y:S02]  /*36b0*/  ISETP.GE.U32.AND.EX P1, PT, R8, R15, PT, P1 ;  /* 0x0000000f0800720c */ /* 0x000fe40003f26110 */
[C---:B------:R-:W-:Y:S01]  /*36c0*/  ISETP.GT.U32.AND.EX P2, PT, R3.reuse, R14, PT, P2 ;  /* 0x0000000e0300720c */ /* 0x040fe20003f44120 */
[C---:B------:R-:W-:Y:S01]  /*36d0*/  IMAD R15, R10.reuse, 0x8, R1 ;  /* 0x000000080a0f7824 */ /* 0x040fe200078e0201 */
[----:B------:R-:W-:Y:S01]  /*36e0*/  IADD3.X R5, PT, PT, R3, R8, RZ, P4, !PT ;  /* 0x0000000803057210 */ /* 0x000fe200027fe4ff */
[----:B------:R-:W-:Y:S01]  /*36f0*/  IMAD.MOV.U32 R3, RZ, RZ, 0x2 ;  /* 0x00000002ff037424 */ /* 0x000fe200078e00ff */
[----:B------:R-:W-:Y:S01]  /*3700*/  SEL R8, RZ, 0x1, !P0 ;  /* 0x00000001ff087807 */ /* 0x000fe20004000000 */
[----:B------:R-:W-:-:S06]  /*3710*/  VIADD R10, R10, 0x1 ;  /* 0x000000010a0a7836 */ /* 0x000fcc0000000000 */
[----:B------:R-:W-:Y:S01]  /*3720*/  @!P1 SEL R8, R3, 0x1, P0 ;  /* 0x0000000103089807 */ /* 0x000fe20000000000 */
[----:B------:R-:W-:Y:S01]  /*3730*/  VIADD R3, R7, UR4 ;  /* 0x0000000407037c36 */ /* 0x000fe20008000000 */
[----:B------:R1:W-:Y:S02]  /*3740*/  @P2 STL.64 [R15], R4 ;  /* 0x000000040f002387 */ /* 0x0003e40000100a00 */
[----:B------:R-:W-:Y:S02]  /*3750*/  IADD3 R8, P0, P1, R8, R6, R9 ;  /* 0x0000000608087210 */ /* 0x000fe4000791e009 */
[----:B------:R1:W-:Y:S02]  /*3760*/  @!P2 STL.64 [R15], R4 ;  /* 0x000000040f00a387 */ /* 0x0003e40000100a00 */
[----:B------:R-:W-:Y:S02]  /*3770*/  IADD3.X R6, PT, PT, RZ, R3, RZ, P0, P1 ;  /* 0x00000003ff067210 */ /* 0x000fe400007e24ff */
[----:B0-----:R-:W-:-:S02]  /*3780*/  ISETP.NE.AND P0, PT, R10, UR5, PT ;  /* 0x000000050a007c0c */ /* 0x001fc4000bf05270 */
[----:B------:R-:W-:Y:S01]  /*3790*/  @P2 IADD3 R11, P1, PT, R8, 0x1, RZ ;  /* 0x00000001080b2810 */ /* 0x000fe20007f3e0ff */
[----:B------:R-:W-:-:S04]  /*37a0*/  @!P2 IMAD.MOV.U32 R11, RZ, RZ, R8 ;  /* 0x000000ffff0ba224 */ /* 0x000fc800078e0008 */
[--C-:B------:R-:W-:Y:S02]  /*37b0*/  @P2 IMAD.X R3, RZ, RZ, R6.reuse, P1 ;  /* 0x000000ffff032224 */ /* 0x100fe400008e0606 */
[----:B------:R-:W-:-:S04]  /*37c0*/  @!P2 IMAD.MOV.U32 R3, RZ, RZ, R6 ;  /* 0x000000ffff03a224 */ /* 0x000fc800078e0006 */
[----:B-1----:R-:W-:Y:S05]  /*37d0*/  @P0 BRA `(.L_x_54) ;  /* 0xfffffffc00440947 */ /* 0x002fea000383ffff */
.L_x_53:
[----:B------:R-:W-:Y:S05]  /*37e0*/  BSYNC.RECONVERGENT B0 ;  /* 0x0000000000007941 */ /* 0x000fea0003800200 */
.L_x_52:
[----:B------:R-:W-:Y:S01]  /*37f0*/  PLOP3.LUT P0, PT, PT, PT, PT, 0x8, 0x80 ;  /* 0x000000000080781c */ /* 0x000fe20003f0e170 */
[----:B------:R-:W-:-:S12]  /*3800*/  @!P3 BRA `(.L_x_55) ;  /* 0x0000000800b0b947 */ /* 0x000fd80003800000 */
[----:B------:R-:W0:Y:S01]  /*3810*/  LDC R0, c[0x0][0x394] ;  /* 0x0000e500ff007b82 */ /* 0x000e220000000800 */
[----:B------:R-:W-:Y:S02]  /*3820*/  IMAD.MOV.U32 R15, RZ, RZ, RZ ;  /* 0x000000ffff0f7224 */ /* 0x000fe400078e00ff */
[----:B------:R-:W-:Y:S02]  /*3830*/  IMAD.MOV.U32 R8, RZ, RZ, RZ ;  /* 0x000000ffff087224 */ /* 0x000fe400078e00ff */
[----:B0-----:R-:W-:-:S05]  /*3840*/  VIADD R3, R0, 0xffffffff ;  /* 0xffffffff00037836 */ /* 0x001fca0000000000 */
[----:B------:R-:W-:Y:S01]  /*3850*/  ISETP.GE.U32.AND P1, PT, R3, 0x3, PT ;  /* 0x000000030300780c */ /* 0x000fe20003f26070 */
[----:B------:R-:W-:-:S12]  /*3860*/  IMAD.MOV.U32 R3, RZ, RZ, RZ ;  /* 0x000000ffff037224 */ /* 0x000fd800078e00ff */
[----:B------:R-:W-:Y:S05]  /*3870*/  @!P1 BRA `(.L_x_56) ;  /* 0x0000000400d49947 */ /* 0x000fea0003800000 */
[----:B------:R-:W-:Y:S01]  /*3880*/  BSSY.RECONVERGENT B0, `(.L_x_57) ;  /* 0x0000073000007945 */ /* 0x000fe20003800200 */
[----:B------:R-:W-:Y:S01]  /*3890*/  IMAD.MOV.U32 R10, RZ, RZ, RZ ;  /* 0x000000ffff0a7224 */ /* 0x000fe200078e00ff */
[----:B------:R-:W-:Y:S01]  /*38a0*/  CS2R R14, SRZ ;  /* 0x00000000000e7805 */ /* 0x000fe2000001ff00 */
[----:B------:R-:W-:-:S07]  /*38b0*/  IMAD.MOV.U32 R21, RZ, RZ, RZ ;  /* 0x000000ffff157224 */ /* 0x000fce00078e00ff */
.L_x_69:
[----:B------:R-:W-:-:S05]  /*38c0*/  IMAD.WIDE.U32 R8, R10, 0x8, R32 ;  /* 0x000000080a087825 */ /* 0x000fca00078e0020 */
[----:B------:R-:W2:Y:S01]  /*38d0*/  LDG.E.64 R6, desc[UR36][R8.64] ;  /* 0x0000002408067981 */ /* 0x000ea2000c1e1b00 */
[----:B01----:R-:W-:Y:S01]  /*38e0*/  IMAD R11, R10, 0x8, R1 ;  /* 0x000000080a0b7824 */ /* 0x003fe200078e0201 */
[----:B--2---:R-:W-:-:S04]  /*38f0*/  ISETP.GE.U32.AND P0, PT, R6, R15, PT ;  /* 0x0000000f0600720c */ /* 0x004fc80003f06070 */
[----:B------:R-:W-:-:S13]  /*3900*/  ISETP.GE.U32.AND.EX P0, PT, R7, R3, PT, P0 ;  /* 0x000000030700720c */ /* 0x000fda0003f06100 */
[----:B------:R-:W2:Y:S01]  /*3910*/  @!P0 LDL.64 R4, [R11] ;  /* 0x000000000b048983 */ /* 0x000ea20000100a00 */
[----:B------:R-:W-:Y:S01]  /*3920*/  BSSY.RECONVERGENT B1, `(.L_x_58) ;  /* 0x0000013000017945 */ /* 0x000fe20003800200 */
[----:B--2---:R-:W-:Y:S02]  /*3930*/  @!P0 LOP3.LUT R35, RZ, R4, RZ, 0x33, !PT ;  /* 0x00000004ff238212 */ /* 0x004fe400078e33ff */
[----:B------:R-:W-:Y:S02]  /*3940*/  @!P0 LOP3.LUT R5, RZ, R5, RZ, 0x33, !PT ;  /* 0x00000005ff058212 */ /* 0x000fe400078e33ff */
[----:B------:R-:W-:Y:S01]  /*3950*/  @!P0 IADD3 R4, P1, PT, R6, R35, RZ ;  /* 0x0000002306048210 */ /* 0x000fe20007f3e0ff */
[----:B------:R-:W-:-:S04]  /*3960*/  @!P0 IMAD.MOV.U32 R35, RZ, RZ, 0x1 ;  /* 0x00000001ff238424 */ /* 0x000fc800078e00ff */
[----:B------:R-:W-:-:S05]  /*3970*/  @!P0 IMAD.X R5, R7, 0x1, R5, P1 ;  /* 0x0000000107058824 */ /* 0x000fca00008e0605 */
[----:B------:R0:W-:Y:S01]  /*3980*/  @!P0 STL.64 [R11], R4 ;  /* 0x000000040b008387 */ /* 0x0001e20000100a00 */
[----:B------:R-:W-:Y:S05]  /*3990*/  @!P0 BRA `(.L_x_59) ;  /* 0x00000000002c8947 */ /* 0x000fea0003800000 */
[----:B0-----:R-:W2:Y:S01]  /*39a0*/  LDL.64 R4, [R11] ;  /* 0x000000000b047983 */ /* 0x001ea20000100a00 */
[----:B------:R-:W-:-:S04]  /*39b0*/  IADD3 R15, P1, PT, R6, -R15, RZ ;  /* 0x8000000f060f7210 */ /* 0x000fc80007f3e0ff */
[----:B--2---:R-:W-:Y:S01]  /*39c0*/  ISETP.GE.U32.AND P0, PT, R15, R4, PT ;  /* 0x000000040f00720c */ /* 0x004fe20003f06070 */
[----:B------:R-:W-:Y:S01]  /*39d0*/  IMAD.X R15, R7, 0x1, ~R3, P1 ;  /* 0x00000001070f7824 */ /* 0x000fe200008e0e03 */
[----:B------:R-:W-:-:S04]  /*39e0*/  IADD3 R4, P1, P2, -R4, R6, R21 ;  /* 0x0000000604047210 */ /* 0x000fc80007a3e115 */
[----:B------:R-:W-:Y:S02]  /*39f0*/  ISETP.GE.U32.AND.EX P0, PT, R15, R5, PT, P0 ;  /* 0x000000050f00720c */ /* 0x000fe40003f06100 */
[----:B------:R-:W-:-:S11]  /*3a00*/  IADD3.X R5, PT, PT, ~R5, R7, R14, P1, P2 ;  /* 0x0000000705057210 */ /* 0x000fd60000fe450e */
[----:B------:R1:W-:Y:S01]  /*3a10*/  @P0 STL.64 [R11], R4 ;  /* 0x000000040b000387 */ /* 0x0003e20000100a00 */
[----:B------:R-:W-:Y:S02]  /*3a20*/  @P0 IMAD.MOV.U32 R35, RZ, RZ, RZ ;  /* 0x000000ffff230224 */ /* 0x000fe400078e00ff */
[----:B------:R-:W-:Y:S01]  /*3a30*/  @!P0 IMAD.MOV.U32 R35, RZ, RZ, 0x1 ;  /* 0x00000001ff238424 */ /* 0x000fe200078e00ff */
[----:B------:R1:W-:Y:S06]  /*3a40*/  @!P0 STL.64 [R11], R4 ;  /* 0x000000040b008387 */ /* 0x0003ec0000100a00 */
.L_x_59:
[----:B------:R-:W-:Y:S05]  /*3a50*/  BSYNC.RECONVERGENT B1 ;  /* 0x0000000000017941 */ /* 0x000fea0003800200 */
.L_x_58:
[----:B------:R-:W2:Y:S01]  /*3a60*/  LDG.E.64 R6, desc[UR36][R8.64+0x8] ;  /* 0x0000082408067981 */ /* 0x000ea2000c1e1b00 */
[----:B------:R-:W-:Y:S01]  /*3a70*/  IMAD.MOV.U32 R21, RZ, RZ, RZ ;  /* 0x000000ffff157224 */ /* 0x000fe200078e00ff */
[----:B------:R-:W-:Y:S01]  /*3a80*/  BSSY.RECONVERGENT B1, `(.L_x_60) ;  /* 0x0000019000017945 */ /* 0x000fe20003800200 */
[----:B------:R-:W-:-:S05]  /*3a90*/  VIADD R10, R10, 0x4 ;  /* 0x000000040a0a7836 */ /* 0x000fca0000000000 */
[----:B------:R-:W-:Y:S02]  /*3aa0*/  ISETP.NE.AND P1, PT, R10, R31, PT ;  /* 0x0000001f0a00720c */ /* 0x000fe40003f25270 */
[----:B--2---:R-:W-:-:S04]  /*3ab0*/  ISETP.GE.U32.AND P0, PT, R6, R35, PT ;  /* 0x000000230600720c */ /* 0x004fc80003f06070 */
[----:B------:R-:W-:-:S13]  /*3ac0*/  ISETP.GE.U32.AND.EX P0, PT, R7, R21, PT, P0 ;  /* 0x000000150700720c */ /* 0x000fda0003f06100 */
[----:B------:R-:W-:Y:S05]  /*3ad0*/  @!P0 BRA `(.L_x_61) ;  /* 0x0000000000308947 */ /* 0x000fea0003800000 */
[----:B01----:R-:W2:Y:S01]  /*3ae0*/  LDL.64 R4, [R11+0x8] ;  /* 0x000008000b047983 */ /* 0x003ea20000100a00 */
[----:B------:R-:W-:-:S04]  /*3af0*/  IADD3 R15, P2, PT, R6, -R35, RZ ;  /* 0x80000023060f7210 */ /* 0x000fc80007f5e0ff */
[----:B--2---:R-:W-:Y:S01]  /*3b00*/  ISETP.GE.U32.AND P0, PT, R15, R4, PT ;  /* 0x000000040f00720c */ /* 0x004fe20003f06070 */
[----:B------:R-:W-:Y:S01]  /*3b10*/  IMAD.X R15, R7, 0x1, ~R21, P2 ;  /* 0x00000001070f7824 */ /* 0x000fe200010e0e15 */
[----:B------:R-:W-:-:S04]  /*3b20*/  IADD3 R4, P2, P3, R6, -R35, -R4 ;  /* 0x8000002306047210 */ /* 0x000fc80007b5e804 */
[----:B------:R-:W-:Y:S02]  /*3b30*/  ISETP.GE.U32.AND.EX P0, PT, R15, R5, PT, P0 ;  /* 0x000000050f00720c */ /* 0x000fe40003f06100 */
[----:B------:R-:W-:-:S11]  /*3b40*/  IADD3.X R5, PT, PT, R7, ~R21, ~R5, P2, P3 ;  /* 0x8000001507057210 */ /* 0x000fd600017e6c05 */
[----:B------:R0:W-:Y:S01]  /*3b50*/  @P0 STL.64 [R11+0x8], R4 ;  /* 0x000008040b000387 */ /* 0x0001e20000100a00 */
[----:B------:R-:W-:Y:S02]  /*3b60*/  @P0 IMAD.MOV.U32 R21, RZ, RZ, RZ ;  /* 0x000000ffff150224 */ /* 0x000fe400078e00ff */
[----:B------:R-:W-:Y:S01]  /*3b70*/  @!P0 IMAD.MOV.U32 R21, RZ, RZ, 0x1 ;  /* 0x00000001ff158424 */ /* 0x000fe200078e00ff */
[----:B------:R0:W-:Y:S01]  /*3b80*/  @!P0 STL.64 [R11+0x8], R4 ;  /* 0x000008040b008387 */ /* 0x0001e20000100a00 */
[----:B------:R-:W-:Y:S05]  /*3b90*/  BRA `(.L_x_62) ;  /* 0x00000000001c7947 */ /* 0x000fea0003800000 */
.L_x_61:
[----:B01----:R-:W2:Y:S01]  /*3ba0*/  LDL.64 R4, [R11+0x8] ;  /* 0x000008000b047983 */ /* 0x003ea20000100a00 */
[----:B------:R-:W-:Y:S01]  /*3bb0*/  IMAD.MOV.U32 R21, RZ, RZ, 0x1 ;  /* 0x00000001ff157424 */ /* 0x000fe200078e00ff */
[----:B--2---:R-:W-:Y:S02]  /*3bc0*/  LOP3.LUT R15, RZ, R4, RZ, 0x33, !PT ;  /* 0x00000004ff0f7212 */ /* 0x004fe400078e33ff */
[----:B------:R-:W-:Y:S02]  /*3bd0*/  LOP3.LUT R5, RZ, R5, RZ, 0x33, !PT ;  /* 0x00000005ff057212 */ /* 0x000fe400078e33ff */
[----:B------:R-:W-:-:S05]  /*3be0*/  IADD3 R4, P0, PT, R6, R15, RZ ;  /* 0x0000000f06047210 */ /* 0x000fca0007f1e0ff */
[----:B------:R-:W-:-:S05]  /*3bf0*/  IMAD.X R5, R7, 0x1, R5, P0 ;  /* 0x0000000107057824 */ /* 0x000fca00000e0605 */
[----:B------:R1:W-:Y:S03]  /*3c00*/  STL.64 [R11+0x8], R4 ;  /* 0x000008040b007387 */ /* 0x0003e60000100a00 */
.L_x_62:
[----:B------:R-:W-:Y:S05]  /*3c10*/  BSYNC.RECONVERGENT B1 ;  /* 0x0000000000017941 */ /* 0x000fea0003800200 */
.L_x_60:
[----:B------:R-:W2:Y:S01]  /*3c20*/  LDG.E.64 R6, desc[UR36][R8.64+0x10] ;  /* 0x0000102408067981 */ /* 0x000ea2000c1e1b00 */
[----:B------:R-:W-:Y:S01]  /*3c30*/  IMAD.MOV.U32 R35, RZ, RZ, RZ ;  /* 0x000000ffff237224 */ /* 0x000fe200078e00ff */
[----:B------:R-:W-:Y:S01]  /*3c40*/  BSSY.RECONVERGENT B1, `(.L_x_63) ;  /* 0x0000017000017945 */ /* 0x000fe20003800200 */
        /* <DEDUP_REMOVED lines=11> */
[----:B------:R-:W-:Y:S01]  /*3d00*/  @P0 IMAD.MOV.U32 R15, RZ, RZ, RZ ;  /* 0x000000ffff0f0224 */ /* 0x000fe200078e00ff */
[----:B------:R-:W-:Y:S02]  /*3d10*/  @!P0 MOV R15, 0x1 ;  /* 0x00000001000f8802 */ /* 0x000fe40000000f00 */
[----:B------:R0:W-:Y:S01]  /*3d20*/  @!P0 STL.64 [R11+0x10], R4 ;  /* 0x000010040b008387 */ /* 0x0001e20000100a00 */
[----:B------:R-:W-:Y:S05]  /*3d30*/  BRA `(.L_x_65) ;  /* 0x00000000001c7947 */ /* 0x000fea0003800000 */
.L_x_64:
[----:B01----:R-:W2:Y:S02]  /*3d40*/  LDL.64 R4, [R11+0x10] ;  /* 0x000010000b047983 */ /* 0x003ea40000100a00 */
[----:B--2---:R-:W-:Y:S02]  /*3d50*/  LOP3.LUT R15, RZ, R4, RZ, 0x33, !PT ;  /* 0x00000004ff0f7212 */ /* 0x004fe400078e33ff */
[----:B------:R-:W-:Y:S02]  /*3d60*/  LOP3.LUT R5, RZ, R5, RZ, 0x33, !PT ;  /* 0x00000005ff057212 */ /* 0x000fe400078e33ff */
[----:B------:R-:W-:Y:S01]  /*3d70*/  IADD3 R4, P0, PT, R6, R15, RZ ;  /* 0x0000000f06047210 */ /* 0x000fe20007f1e0ff */
[----:B------:R-:W-:-:S04]  /*3d80*/  IMAD.MOV.U32 R15, RZ, RZ, 0x1 ;  /* 0x00000001ff0f7424 */ /* 0x000fc800078e00ff */
[----:B------:R-:W-:-:S05]  /*3d90*/  IMAD.X R5, R7, 0x1, R5, P0 ;  /* 0x0000000107057824 */ /* 0x000fca00000e0605 */
[----:B------:R1:W-:Y:S03]  /*3da0*/  STL.64 [R11+0x10], R4 ;  /* 0x000010040b007387 */ /* 0x0003e60000100a00 */
.L_x_65:
[----:B------:R-:W-:Y:S05]  /*3db0*/  BSYNC.RECONVERGENT B1 ;  /* 0x0000000000017941 */ /* 0x000fea0003800200 */
.L_x_63:
        /* <DEDUP_REMOVED lines=12> */
[----:B------:R-:W-:Y:S02]  /*3e80*/  IADD3.X R5, PT, PT, R9, ~R21, ~R5, P0, P3 ;  /* 0x8000001509057210 */ /* 0x000fe400007e6c05 */
[----:B------:R-:W-:-:S09]  /*3e90*/  PLOP3.LUT P0, PT, P2, PT, PT, 0x8, 0x80 ;  /* 0x000000000080781c */ /* 0x000fd2000170e170 */
[----:B------:R0:W-:Y:S01]  /*3ea0*/  @P2 STL.64 [R11+0x18], R4 ;  /* 0x000018040b002387 */ /* 0x0001e20000100a00 */
[----:B------:R-:W-:Y:S02]  /*3eb0*/  @P2 IMAD.MOV.U32 R15, RZ, RZ, RZ ;  /* 0x000000ffff0f2224 */ /* 0x000fe400078e00ff */
[----:B------:R-:W-:Y:S01]  /*3ec0*/  @!P2 IMAD.MOV.U32 R15, RZ, RZ, 0x1 ;  /* 0x00000001ff0fa424 */ /* 0x000fe200078e00ff */
[----:B------:R0:W-:Y:S01]  /*3ed0*/  @!P2 STL.64 [R11+0x18], R4 ;  /* 0x000018040b00a387 */ /* 0x0001e20000100a00 */
[----:B------:R-:W-:Y:S05]  /*3ee0*/  BRA `(.L_x_68) ;  /* 0x0000000000207947 */ /* 0x000fea0003800000 */
.L_x_67:
[----:B01----:R-:W2:Y:S01]  /*3ef0*/  LDL.64 R4, [R11+0x18] ;  /* 0x000018000b047983 */ /* 0x003ea20000100a00 */
[----:B------:R-:W-:Y:S01]  /*3f00*/  IMAD.MOV.U32 R15, RZ, RZ, 0x1 ;  /* 0x00000001ff0f7424 */ /* 0x000fe200078e00ff */
[----:B--2---:R-:W-:Y:S02]  /*3f10*/  LOP3.LUT R7, RZ, R4, RZ, 0x33, !PT ;  /* 0x00000004ff077212 */ /* 0x004fe400078e33ff */
[----:B------:R-:W-:Y:S02]  /*3f20*/  LOP3.LUT R5, RZ, R5, RZ, 0x33, !PT ;  /* 0x00000005ff057212 */ /* 0x000fe400078e33ff */
[----:B------:R-:W-:-:S05]  /*3f30*/  IADD3 R4, P0, PT, R8, R7, RZ ;  /* 0x0000000708047210 */ /* 0x000fca0007f1e0ff */
[----:B------:R-:W-:Y:S01]  /*3f40*/  IMAD.X R5, R9, 0x1, R5, P0 ;  /* 0x0000000109057824 */ /* 0x000fe200000e0605 */
[----:B------:R-:W-:-:S04]  /*3f50*/  PLOP3.LUT P0, PT, PT, PT, PT, 0x80, 0x8 ;  /* 0x000000000008781c */ /* 0x000fc80003f0f070 */
[----:B------:R1:W-:Y:S09]  /*3f60*/  STL.64 [R11+0x18], R4 ;  /* 0x000018040b007387 */ /* 0x0003f20000100a00 */
.L_x_68:
[----:B------:R-:W-:Y:S05]  /*3f70*/  BSYNC.RECONVERGENT B1 ;  /* 0x0000000000017941 */ /* 0x000fea0003800200 */
.L_x_66:
[----:B------:R-:W-:-:S05]  /*3f80*/  IADD3 R21, P2, PT, RZ, -R15, RZ ;  /* 0x8000000fff157210 */ /* 0x000fca0007f5e0ff */
[----:B------:R-:W-:Y:S01]  /*3f90*/  IMAD.X R14, RZ, RZ, ~R3, P2 ;  /* 0x000000ffff0e7224 */ /* 0x000fe200010e0e03 */
[----:B------:R-:W-:Y:S07]  /*3fa0*/  @P1 BRA `(.L_x_69) ;  /* 0xfffffff800441947 */ /* 0x000fee000383ffff */
[----:B------:R-:W-:Y:S05]  /*3fb0*/  BSYNC.RECONVERGENT B0 ;  /* 0x0000000000007941 */ /* 0x000fea0003800200 */
.L_x_57:
[----:B------:R-:W-:-:S07]  /*3fc0*/  IMAD.MOV.U32 R8, RZ, RZ, R31 ;  /* 0x000000ffff087224 */ /* 0x000fce00078e001f */
.L_x_56:
[----:B------:R-:W-:Y:S01]  /*3fd0*/  LOP3.LUT R10, R0, 0x3, RZ, 0xc0, !PT ;  /* 0x00000003000a7812 */ /* 0x000fe200078ec0ff */
[----:B------:R-:W-:Y:S03]  /*3fe0*/  BSSY.RECONVERGENT B0, `(.L_x_55) ;  /* 0x000002e000007945 */ /* 0x000fe60003800200 */
[----:B------:R-:W-:-:S13]  /*3ff0*/  ISETP.NE.AND P1, PT, R10, RZ, PT ;  /* 0x000000ff0a00720c */ /* 0x000fda0003f25270 */
[----:B------:R-:W-:Y:S05]  /*4000*/  @!P1 BRA `(.L_x_70) ;  /* 0x0000000000ac9947 */ /* 0x000fea0003800000 */
[----:B------:R-:W-:-:S05]  /*4010*/  IMAD.WIDE.U32 R6, R8, 0x8, R32 ;  /* 0x0000000808067825 */ /* 0x000fca00078e0020 */
[----:B01----:R-:W2:Y:S01]  /*4020*/  LDG.E.64 R4, desc[UR36][R6.64] ;  /* 0x0000002406047981 */ /* 0x003ea2000c1e1b00 */
[----:B------:R-:W-:Y:S01]  /*4030*/  IMAD R0, R8, 0x8, R1 ;  /* 0x0000000808007824 */ /* 0x000fe200078e0201 */
[----:B--2---:R-:W-:-:S04]  /*4040*/  ISETP.GE.U32.AND P1, PT, R4, R15, PT ;  /* 0x0000000f0400720c */ /* 0x004fc80003f26070 */
[----:B------:R-:W-:-:S13]  /*4050*/  ISETP.GE.U32.AND.EX P1, PT, R5, R3, PT, P1 ;  /* 0x000000030500720c */ /* 0x000fda0003f26110 */
[----:B------:R-:W2:Y:S01]  /*4060*/  @P1 LDL.64 R8, [R0] ;  /* 0x0000000000081983 */ /* 0x000ea20000100a00 */
[----:B------:R-:W-:Y:S02]  /*4070*/  ISETP.NE.AND P3, PT, R10, 0x1, PT ;  /* 0x000000010a00780c */ /* 0x000fe40003f65270 */
[----:B------:R-:W-:-:S05]  /*4080*/  @P1 IADD3 R15, P0, PT, R4, -R15, RZ ;  /* 0x8000000f040f1210 */ /* 0x000fca0007f1e0ff */
[----:B------:R-:W-:Y:S01]  /*4090*/  @P1 IMAD.X R3, R5, 0x1, ~R3, P0 ;  /* 0x0000000105031824 */ /* 0x000fe200000e0e03 */
[----:B------:R-:W-:Y:S02]  /*40a0*/  PLOP3.LUT P0, PT, PT, PT, PT, 0x80, 0x8 ;  /* 0x000000000008781c */ /* 0x000fe40003f0f070 */
[----:B--2---:R-:W-:-:S04]  /*40b0*/  @P1 ISETP.GE.U32.AND P2, PT, R15, R8, PT ;  /* 0x000000080f00120c */ /* 0x004fc80003f46070 */
[----:B------:R-:W-:Y:S01]  /*40c0*/  @P1 ISETP.GE.U32.AND.EX P2, PT, R3, R9, PT, P2 ;  /* 0x000000090300120c */ /* 0x000fe20003f46120 */
[----:B------:R-:W-:-:S03]  /*40d0*/  IMAD.MOV.U32 R3, RZ, RZ, 0x1 ;  /* 0x00000001ff037424 */ /* 0x000fc600078e00ff */
[----:B------:R-:W-:Y:S02]  /*40e0*/  @P1 PLOP3.LUT P0, PT, P2, PT, PT, 0x8, 0x80 ;  /* 0x000000000080181c */ /* 0x000fe4000170e170 */
[----:B------:R-:W-:Y:S01]  /*40f0*/  @P1 SEL R3, RZ, 0x1, P2 ;  /* 0x00000001ff031807 */ /* 0x000fe20001000000 */
[----:B------:R-:W-:Y:S10]  /*4100*/  @!P3 BRA `(.L_x_70) ;  /* 0x00000000006cb947 */ /* 0x000ff40003800000 */
[----:B------:R-:W2:Y:S01]  /*4110*/  LDG.E.64 R8, desc[UR36][R6.64+0x8] ;  /* 0x0000082406087981 */ /* 0x000ea2000c1e1b00 */
[----:B------:R-:W-:Y:S01]  /*4120*/  UMOV UR4, URZ ;  /* 0x000000ff00047c82 */ /* 0x000fe20008000000 */
[----:B--2---:R-:W-:-:S04]  /*4130*/  ISETP.GE.U32.AND P1, PT, R8, R3, PT ;  /* 0x000000030800720c */ /* 0x004fc80003f26070 */
[----:B------:R-:W-:-:S13]  /*4140*/  ISETP.GE.U32.AND.EX P1, PT, R9, UR4, PT, P1 ;  /* 0x0000000409007c0c */ /* 0x000fda000bf26110 */
[----:B------:R-:W2:Y:S01]  /*4150*/  @P1 LDL.64 R4, [R0+0x8] ;  /* 0x0000080000041983 */ /* 0x000ea20000100a00 */
[----:B------:R-:W-:Y:S02]  /*4160*/  ISETP.NE.AND P3, PT, R10, 0x2, PT ;  /* 0x000000020a00780c */ /* 0x000fe40003f65270 */
[----:B------:R-:W-:-:S04]  /*4170*/  @P1 IADD3 R3, P0, PT, R8, -R3, RZ ;  /* 0x8000000308031210 */ /* 0x000fc80007f1e0ff */
[----:B------:R-:W-:Y:S02]  /*4180*/  @P1 IADD3.X R9, PT, PT, R9, ~UR4, RZ, P0, !PT ;  /* 0x8000000409091c10 */ /* 0x000fe400087fe4ff */
[----:B------:R-:W-:Y:S02]  /*4190*/  PLOP3.LUT P0, PT, PT, PT, PT, 0x80, 0x8 ;  /* 0x000000000008781c */ /* 0x000fe40003f0f070 */
[----:B--2---:R-:W-:Y:S01]  /*41a0*/  @P1 ISETP.GE.U32.AND P2, PT, R3, R4, PT ;  /* 0x000000040300120c */ /* 0x004fe20003f46070 */
[----:B------:R-:W-:-:S03]  /*41b0*/  IMAD.MOV.U32 R3, RZ, RZ, 0x1 ;  /* 0x00000001ff037424 */ /* 0x000fc600078e00ff */
[----:B------:R-:W-:-:S04]  /*41c0*/  @P1 ISETP.GE.U32.AND.EX P2, PT, R9, R5, PT, P2 ;  /* 0x000000050900120c */ /* 0x000fc80003f46120 */
[----:B------:R-:W-:Y:S02]  /*41d0*/  @P1 PLOP3.LUT P0, PT, P2, PT, PT, 0x8, 0x80 ;  /* 0x000000000080181c */ /* 0x000fe4000170e170 */
[----:B------:R-:W-:Y:S01]  /*41e0*/  @P1 SEL R3, RZ, 0x1, P2 ;  /* 0x00000001ff031807 */ /* 0x000fe20001000000 */
[----:B------:R-:W-:Y:S10]  /*41f0*/  @!P3 BRA `(.L_x_70) ;  /* 0x000000000030b947 */ /* 0x000ff40003800000 */
[----:B------:R-:W2:Y:S01]  /*4200*/  LDG.E.64 R6, desc[UR36][R6.64+0x10] ;  /* 0x0000102406067981 */ /* 0x000ea2000c1e1b00 */
[----:B------:R-:W-:Y:S01]  /*4210*/  IMAD.MOV.U32 R9, RZ, RZ, RZ ;  /* 0x000000ffff097224 */ /* 0x000fe200078e00ff */
[----:B------:R-:W-:Y:S02]  /*4220*/  PLOP3.LUT P0, PT, PT, PT, PT, 0x80, 0x8 ;  /* 0x000000000008781c */ /* 0x000fe40003f0f070 */
[----:B--2---:R-:W-:-:S04]  /*4230*/  ISETP.GE.U32.AND P1, PT, R6, R3, PT ;  /* 0x000000030600720c */ /* 0x004fc80003f26070 */
[----:B------:R-:W-:-:S13]  /*4240*/  ISETP.GE.U32.AND.EX P1, PT, R7, R9, PT, P1 ;  /* 0x000000090700720c */ /* 0x000fda0003f26110 */
[----:B------:R-:W-:Y:S05]  /*4250*/  @!P1 BRA `(.L_x_70) ;  /* 0x0000000000189947 */ /* 0x000fea0003800000 */
[----:B------:R-:W2:Y:S01]  /*4260*/  LDL.64 R4, [R0+0x10] ;  /* 0x0000100000047983 */ /* 0x000ea20000100a00 */
[----:B------:R-:W-:-:S05]  /*4270*/  IADD3 R3, P0, PT, R6, -R3, RZ ;  /* 0x8000000306037210 */ /* 0x000fca0007f1e0ff */
[----:B------:R-:W-:Y:S01]  /*4280*/  IMAD.X R7, R7, 0x1, ~R9, P0 ;  /* 0x0000000107077824 */ /* 0x000fe200000e0e09 */
[----:B--2---:R-:W-:-:S04]  /*4290*/  ISETP.GE.U32.AND P0, PT, R3, R4, PT ;  /* 0x000000040300720c */ /* 0x004fc80003f06070 */
[----:B------:R-:W-:-:S04]  /*42a0*/  ISETP.GE.U32.AND.EX P0, PT, R7, R5, PT, P0 ;  /* 0x000000050700720c */ /* 0x000fc80003f06100 */
[----:B------:R-:W-:-:S13]  /*42b0*/  PLOP3.LUT P0, PT, P0, PT, PT, 0x8, 0x80 ;  /* 0x000000000080781c */ /* 0x000fda000070e170 */
.L_x_70:
[----:B------:R-:W-:Y:S05]  /*42c0*/  BSYNC.RECONVERGENT B0 ;  /* 0x0000000000007941 */ /* 0x000fea0003800200 */
.L_x_55:
[----:B------:R-:W-:Y:S01]  /*42d0*/  IADD3 R3, P1, PT, R13, 0x1, RZ ;  /* 0x000000010d037810 */ /* 0x000fe20007f3e0ff */
[----:B------:R-:W-:Y:S01]  /*42e0*/  VIADD R29, R29, 0x1 ;  /* 0x000000011d1d7836 */ /* 0x000fe20000000000 */
[----:B------:R-:W-:Y:S02]  /*42f0*/  SEL R17, R13, R17, P0 ;  /* 0x000000110d117207 */ /* 0x000fe40000000000 */
[----:B------:R-:W-:Y:S01]  /*4300*/  SEL R28, R28, R3, P0 ;  /* 0x000000031c1c7207 */ /* 0x000fe20000000000 */
[----:B------:R-:W-:Y:S01]  /*4310*/  IMAD.X R0, RZ, RZ, R12, P1 ;  /* 0x000000ffff007224 */ /* 0x000fe200008e060c */
[----:B------:R-:W-:Y:S02]  /*4320*/  SEL R16, R12, R16, P0 ;  /* 0x000000100c107207 */ /* 0x000fe40000000000 */
[----:B------:R-:W-:Y:S02]  /*4330*/  ISETP.GE.U32.AND P1, PT, R28, R17, PT ;  /* 0x000000111c00720c */ /* 0x000fe40003f26070 */
[----:B------:R-:W-:-:S02]  /*4340*/  SEL R27, R27, R0, P0 ;  /* 0x000000001b1b7207 */ /* 0x000fc40000000000 */
[----:B------:R-:W-:Y:S02]  /*4350*/  SEL R26, R26, R13, P0 ;  /* 0x0000000d1a1a7207 */ /* 0x000fe40000000000 */
[----:B------:R-:W-:Y:S02]  /*4360*/  ISETP.GE.U32.AND.EX P1, PT, R27, R16, PT, P1 ;  /* 0x000000101b00720c */ /* 0x000fe40003f26110 */
[----:B------:R-:W-:-:S11]  /*4370*/  SEL R25, R25, R12, P0 ;  /* 0x0000000c19197207 */ /* 0x000fd60000000000 */
[----:B------:R-:W-:Y:S05]  /*4380*/  @!P1 BRA `(.L_x_71) ;  /* 0xffffffe400c89947 */ /* 0x000fea000383ffff */
[----:B------:R-:W-:Y:S05]  /*4390*/  BSYNC.RELIABLE B9 ;  /* 0x0000000000097941 */ /* 0x000fea0003800100 */
.L_x_42:
[----:B------:R-:W-:Y:S01]  /*43a0*/  ISETP.NE.AND P0, PT, R19, RZ, PT ;  /* 0x000000ff1300720c */ /* 0x000fe20003f05270 */
[----:B------:R-:W-:-:S12]  /*43b0*/  BSSY.RECONVERGENT B6, `(.L_x_72) ;  /* 0x000000d000067945 */ /* 0x000fd80003800200 */
[----:B------:R-:W-:Y:S05]  /*43c0*/  @P0 BRA `(.L_x_73) ;  /* 0x00000000002c0947 */ /* 0x000fea0003800000 */
[----:B------:R-:W-:Y:S01]  /*43d0*/  MOV R8, 0x0 ;  /* 0x0000000000087802 */ /* 0x000fe20000000f00 */
[----:B------:R-:W-:Y:S01]  /*43e0*/  IMAD.MOV.U32 R27, RZ, RZ, R25 ;  /* 0x000000ffff1b7224 */ /* 0x000fe200078e0019 */
[----:B------:R-:W0:Y:S01]  /*43f0*/  LDCU.64 UR4, c[0x4][0x48] ;  /* 0x01000900ff0477ac */ /* 0x000e220008000a00 */
[----:B------:R-:W-:-:S03]  /*4400*/  IADD3 R6, P0, PT, R18, 0x208, RZ ;  /* 0x0000020812067810 */ /* 0x000fc60007f1e0ff */
[----:B------:R2:W-:Y:S01]  /*4410*/  STL.64 [R1+0x208], R26 ;  /* 0x0002081a01007387 */ /* 0x0005e20000100a00 */
[----:B------:R-:W3:Y:S01]  /*4420*/  LDC.64 R8, c[0x4][R8] ;  /* 0x0100000008087b82 */ /* 0x000ee20000000a00 */
[----:B------:R-:W-:Y:S02]  /*4430*/  IMAD.X R7, RZ, RZ, R2, P0 ;  /* 0x000000ffff077224 */ /* 0x000fe400000e0602 */
[----:B01----:R-:W-:Y:S02]  /*4440*/  IMAD.U32 R4, RZ, RZ, UR4 ;  /* 0x00000004ff047e24 */ /* 0x003fe4000f8e00ff */
[----:B--2---:R-:W-:-:S07]  /*4450*/  IMAD.U32 R5, RZ, RZ, UR5 ;  /* 0x00000005ff057e24 */ /* 0x004fce000f8e00ff */
[----:B------:R-:W-:-:S07]  /*4460*/  LEPC R20, `(.L_x_73) ;  /* 0x000000001014794e */ /* 0x000fce0000000000 */
[----:B---3--:R-:W-:Y:S05]  /*4470*/  CALL.ABS.NOINC R8 ;  /* 0x0000000008007343 */ /* 0x008fea0003c00000 */
.L_x_73:
[----:B------:R-:W-:Y:S05]  /*4480*/  BSYNC.RECONVERGENT B6 ;  /* 0x0000000000067941 */ /* 0x000fea0003800200 */
.L_x_72:
[----:B------:R-:W2:Y:S08]  /*4490*/  LDC R0, c[0x0][0x394] ;  /* 0x0000e500ff007b82 */ /* 0x000eb00000000800 */
[----:B------:R-:W3:Y:S01]  /*44a0*/  LDC R28, c[0x0][0x394] ;  /* 0x0000e500ff1c7b82 */ /* 0x000ee20000000800 */
[----:B--2---:R-:W-:Y:S01]  /*44b0*/  ISETP.GE.AND P0, PT, R0, 0x1, PT ;  /* 0x000000010000780c */ /* 0x004fe20003f06270 */
[C---:B---3--:R-:W-:Y:S01]  /*44c0*/  VIADD R31, R28.reuse, 0xffffffff ;  /* 0xffffffff1c1f7836 */ /* 0x048fe20000000000 */
[----:B------:R-:W-:-:S02]  /*44d0*/  LOP3.LUT R29, R28, 0xf, RZ, 0xc0, !PT ;  /* 0x0000000f1c1d7812 */ /* 0x000fc400078ec0ff */
[C---:B------:R-:W-:Y:S02]  /*44e0*/  LOP3.LUT R16, R28.reuse, 0x3, RZ, 0xc0, !PT ;  /* 0x000000031c107812 */ /* 0x040fe400078ec0ff */
[C---:B------:R-:W-:Y:S02]  /*44f0*/  LOP3.LUT R17, R28.reuse, 0x7, RZ, 0xc0, !PT ;  /* 0x000000071c117812 */ /* 0x040fe400078ec0ff */
[----:B------:R-:W-:-:S05]  /*4500*/  LOP3.LUT R28, R28, 0x7ffffff0, RZ, 0xc0, !PT ;  /* 0x7ffffff01c1c7812 */ /* 0x000fca00078ec0ff */
[----:B------:R-:W-:Y:S05]  /*4510*/  @!P0 BRA `(.L_x_74) ;  /* 0x0000000400788947 */ /* 0x000fea0003800000 */
[----:B------:R-:W-:Y:S01]  /*4520*/  ISETP.GE.U32.AND P0, PT, R31, 0xf, PT ;  /* 0x0000000f1f00780c */ /* 0x000fe20003f06070 */
[----:B------:R-:W-:-:S12]  /*4530*/  IMAD.MOV.U32 R3, RZ, RZ, RZ ;  /* 0x000000ffff037224 */ /* 0x000fd800078e00ff */
[----:B------:R-:W-:Y:S05]  /*4540*/  @!P0 BRA `(.L_x_75) ;  /* 0x0000000000948947 */ /* 0x000fea0003800000 */
[----:B------:R-:W-:Y:S01]  /*4550*/  BSSY.RECONVERGENT B0, `(.L_x_76) ;  /* 0x0000023000007945 */ /* 0x000fe20003800200 */
[----:B------:R-:W-:Y:S02]  /*4560*/  VIADD R3, R1, 0x40 ;  /* 0x0000004001037836 */ /* 0x000fe40000000000 */
[----:B------:R-:W-:-:S07]  /*4570*/  IMAD.MOV.U32 R20, RZ, RZ, R30 ;  /* 0x000000ffff147224 */ /* 0x000fce00078e001e */
.L_x_77:
[----:B------:R-:W-:Y:S02]  /*4580*/  IMAD.MOV.U32 R34, RZ, RZ, R23 ;  /* 0x000000ffff227224 */ /* 0x000fe400078e0017 */
[----:B------:R-:W-:-:S05]  /*4590*/  IMAD.MOV.U32 R35, RZ, RZ, R22 ;  /* 0x000000ffff237224 */ /* 0x000fca00078e0016 */
[----:B01----:R-:W2:Y:S04]  /*45a0*/  LDG.E.64 R4, desc[UR36][R34.64+-0x40] ;  /* 0xffffc02422047981 */ /* 0x003ea8000c1e1b00 */
[----:B------:R-:W2:Y:S04]  /*45b0*/  LDG.E.64 R6, desc[UR36][R34.64+-0x38] ;  /* 0xffffc82422067981 */ /* 0x000ea8000c1e1b00 */
[----:B------:R-:W3:Y:S04]  /*45c0*/  LDG.E.64 R8, desc[UR36][R34.64+-0x30] ;  /* 0xffffd02422087981 */ /* 0x000ee8000c1e1b00 */
[----:B------:R-:W3:Y:S04]  /*45d0*/  LDG.E.64 R10, desc[UR36][R34.64+-0x28] ;  /* 0xffffd824220a7981 */ /* 0x000ee8000c1e1b00 */
[----:B------:R-:W4:Y:S04]  /*45e0*/  LDG.E.64 R12, desc[UR36][R34.64] ;  /* 0x00000024220c7981 */ /* 0x000f28000c1e1b00 */
[----:B------:R-:W4:Y:S04]  /*45f0*/  LDG.E.64 R14, desc[UR36][R34.64+0x8] ;  /* 0x00000824220e7981 */ /* 0x000f28000c1e1b00 */
[----:B--2---:R0:W-:Y:S04]  /*4600*/  STL.128 [R3+-0x40], R4 ;  /* 0xffffc00403007387 */ /* 0x0041e80000100c00 */
[----:B---3--:R1:W-:Y:S04]  /*4610*/  STL.128 [R3+-0x30], R8 ;  /* 0xffffd00803007387 */ /* 0x0083e80000100c00 */
[----:B0-----:R-:W2:Y:S04]  /*4620*/  LDG.E.64 R4, desc[UR36][R34.64+-0x20] ;  /* 0xffffe02422047981 */ /* 0x001ea8000c1e1b00 */
[----:B------:R-:W2:Y:S04]  /*4630*/  LDG.E.64 R6, desc[UR36][R34.64+-0x18] ;  /* 0xffffe82422067981 */ /* 0x000ea8000c1e1b00 */
[----:B-1----:R-:W3:Y:S04]  /*4640*/  LDG.E.64 R8, desc[UR36][R34.64+-0x10] ;  /* 0xfffff02422087981 */ /* 0x002ee8000c1e1b00 */
[----:B------:R-:W3:Y:S04]  /*4650*/  LDG.E.64 R10, desc[UR36][R34.64+-0x8] ;  /* 0xfffff824220a7981 */ /* 0x000ee8000c1e1b00 */
[----:B----4-:R0:W-:Y:S04]  /*4660*/  STL.128 [R3], R12 ;  /* 0x0000000c03007387 */ /* 0x0101e80000100c00 */
[----:B0-----:R-:W4:Y:S04]  /*4670*/  LDG.E.64 R12, desc[UR36][R34.64+0x30] ;  /* 0x00003024220c7981 */ /* 0x001f28000c1e1b00 */
[----:B------:R-:W4:Y:S04]  /*4680*/  LDG.E.64 R14, desc[UR36][R34.64+0x38] ;  /* 0x00003824220e7981 */ /* 0x000f28000c1e1b00 */
[----:B--2---:R0:W-:Y:S04]  /*4690*/  STL.128 [R3+-0x20], R4 ;  /* 0xffffe00403007387 */ /* 0x0041e80000100c00 */
[----:B---3--:R1:W-:Y:S04]  /*46a0*/  STL.128 [R3+-0x10], R8 ;  /* 0xfffff00803007387 */ /* 0x0083e80000100c00 */
[----:B0-----:R-:W2:Y:S04]  /*46b0*/  LDG.E.64 R4, desc[UR36][R34.64+0x10] ;  /* 0x0000102422047981 */ /* 0x001ea8000c1e1b00 */
[----:B------:R-:W2:Y:S04]  /*46c0*/  LDG.E.64 R6, desc[UR36][R34.64+0x18] ;  /* 0x0000182422067981 */ /* 0x000ea8000c1e1b00 */
[----:B-1----:R-:W3:Y:S04]  /*46d0*/  LDG.E.64 R8, desc[UR36][R34.64+0x20] ;  /* 0x0000202422087981 */ /* 0x002ee8000c1e1b00 */
[----:B------:R-:W3:Y:S01]  /*46e0*/  LDG.E.64 R10, desc[UR36][R34.64+0x28] ;  /* 0x00002824220a7981 */ /* 0x000ee2000c1e1b00 */
[----:B------:R-:W-:-:S05]  /*46f0*/  VIADD R20, R20, 0x10 ;  /* 0x0000001014147836 */ /* 0x000fca0000000000 */
[----:B------:R-:W-:Y:S02]  /*4700*/  ISETP.NE.AND P0, PT, R20, RZ, PT ;  /* 0x000000ff1400720c */ /* 0x000fe40003f05270 */
[----:B------:R-:W-:Y:S01]  /*4710*/  IADD3 R23, P1, PT, R34, 0x80, RZ ;  /* 0x0000008022177810 */ /* 0x000fe20007f3e0ff */
[----:B----4-:R-:W-:Y:S04]  /*4720*/  STL.128 [R3+0x30], R12 ;  /* 0x0000300c03007387 */ /* 0x010fe80000100c00 */
[----:B------:R-:W-:Y:S01]  /*4730*/  IMAD.X R22, RZ, RZ, R35, P1 ;  /* 0x000000ffff167224 */ /* 0x000fe200008e0623 */
[----:B--2---:R-:W-:Y:S04]  /*4740*/  STL.128 [R3+0x10], R4 ;  /* 0x0000100403007387 */ /* 0x004fe80000100c00 */
[----:B---3--:R0:W-:Y:S02]  /*4750*/  STL.128 [R3+0x20], R8 ;  /* 0x0000200803007387 */ /* 0x0081e40000100c00 */
[----:B0-----:R-:W-:Y:S01]  /*4760*/  IADD3 R3, PT, PT, R3, 0x80, RZ ;  /* 0x0000008003037810 */ /* 0x001fe20007ffe0ff */
[----:B------:R-:W-:Y:S06]  /*4770*/  @P0 BRA `(.L_x_77) ;  /* 0xfffffffc00800947 */ /* 0x000fec000383ffff */
[----:B------:R-:W-:Y:S05]  /*4780*/  BSYNC.RECONVERGENT B0 ;  /* 0x0000000000007941 */ /* 0x000fea0003800200 */
.L_x_76:
[----:B------:R-:W-:-:S07]  /*4790*/  IMAD.MOV.U32 R3, RZ, RZ, R28 ;  /* 0x000000ffff037224 */ /* 0x000fce00078e001c */
.L_x_75:
[----:B------:R-:W-:Y:S01]  /*47a0*/  ISETP.NE.AND P0, PT, R29, RZ, PT ;  /* 0x000000ff1d00720c */ /* 0x000fe20003f05270 */
[----:B------:R-:W-:-:S12]  /*47b0*/  BSSY.RECONVERGENT B0, `(.L_x_74) ;  /* 0x0000034000007945 */ /* 0x000fd80003800200 */
[----:B------:R-:W-:Y:S05]  /*47c0*/  @!P0 BRA `(.L_x_78) ;  /* 0x0000000000c88947 */ /* 0x000fea0003800000 */
[----:B------:R-:W-:Y:S02]  /*47d0*/  ISETP.GE.U32.AND P0, PT, R29, 0x8, PT ;  /* 0x000000081d00780c */ /* 0x000fe40003f06070 */
[----:B------:R-:W-:-:S11]  /*47e0*/  ISETP.NE.AND P1, PT, R17, RZ, PT ;  /* 0x000000ff1100720c */ /* 0x000fd60003f25270 */
[----:B------:R-:W-:Y:S05]  /*47f0*/  @!P0 BRA `(.L_x_79) ;  /* 0x0000000000408947 */ /* 0x000fea0003800000 */
[----:B------:R-:W2:Y:S02]  /*4800*/  LDC.64 R22, c[0x0][0x3a0] ;  /* 0x0000e800ff167b82 */ /* 0x000ea40000000a00 */
[----:B--2---:R-:W-:-:S05]  /*4810*/  IMAD.WIDE.U32 R22, R3, 0x8, R22 ;  /* 0x0000000803167825 */ /* 0x004fca00078e0016 */
[----:B01----:R-:W2:Y:S04]  /*4820*/  LDG.E.64 R4, desc[UR36][R22.64] ;  /* 0x0000002416047981 */ /* 0x003ea8000c1e1b00 */
[----:B------:R-:W2:Y:S04]  /*4830*/  LDG.E.64 R6, desc[UR36][R22.64+0x8] ;  /* 0x0000082416067981 */ /* 0x000ea8000c1e1b00 */
[----:B------:R-:W3:Y:S04]  /*4840*/  LDG.E.64 R8, desc[UR36][R22.64+0x10] ;  /* 0x0000102416087981 */ /* 0x000ee8000c1e1b00 */
[----:B------:R-:W3:Y:S04]  /*4850*/  LDG.E.64 R10, desc[UR36][R22.64+0x18] ;  /* 0x00001824160a7981 */ /* 0x000ee8000c1e1b00 */
[----:B------:R-:W4:Y:S04]  /*4860*/  LDG.E.64 R12, desc[UR36][R22.64+0x20] ;  /* 0x00002024160c7981 */ /* 0x000f28000c1e1b00 */
[----:B------:R-:W4:Y:S04]  /*4870*/  LDG.E.64 R14, desc[UR36][R22.64+0x28] ;  /* 0x00002824160e7981 */ /* 0x000f28000c1e1b00 */
[----:B------:R-:W5:Y:S04]  /*4880*/  LDG.E.64 R20, desc[UR36][R22.64+0x30] ;  /* 0x0000302416147981 */ /* 0x000f68000c1e1b00 */
[----:B------:R-:W5:Y:S01]  /*4890*/  LDG.E.64 R22, desc[UR36][R22.64+0x38] ;  /* 0x0000382416167981 */ /* 0x000f62000c1e1b00 */
[----:B------:R-:W-:-:S02]  /*48a0*/  IMAD R27, R3, 0x8, R1 ;  /* 0x00000008031b7824 */ /* 0x000fc400078e0201 */
[----:B------:R-:W-:-:S03]  /*48b0*/  VIADD R3, R3, 0x8 ;  /* 0x0000000803037836 */ /* 0x000fc60000000000 */
[----:B--2---:R2:W-:Y:S04]  /*48c0*/  STL.128 [R27], R4 ;  /* 0x000000041b007387 */ /* 0x0045e80000100c00 */
[----:B---3--:R2:W-:Y:S04]  /*48d0*/  STL.128 [R27+0x10], R8 ;  /* 0x000010081b007387 */ /* 0x0085e80000100c00 */
[----:B----4-:R2:W-:Y:S04]  /*48e0*/  STL.128 [R27+0x20], R12 ;  /* 0x0000200c1b007387 */ /* 0x0105e80000100c00 */
[----:B-----5:R2:W-:Y:S02]  /*48f0*/  STL.128 [R27+0x30], R20 ;  /* 0x000030141b007387 */ /* 0x0205e40000100c00 */
.L_x_79:
[----:B------:R-:W-:Y:S05]  /*4900*/  @!P1 BRA `(.L_x_78) ;  /* 0x0000000000789947 */ /* 0x000fea0003800000 */
[----:B------:R-:W-:Y:S02]  /*4910*/  ISETP.GE.U32.AND P0, PT, R17, 0x4, PT ;  /* 0x000000041100780c */ /* 0x000fe40003f06070 */
[----:B------:R-:W-:-:S11]  /*4920*/  ISETP.NE.AND P1, PT, R16, RZ, PT ;  /* 0x000000ff1000720c */ /* 0x000fd60003f25270 */
[----:B------:R-:W-:Y:S05]  /*4930*/  @!P0 BRA `(.L_x_80) ;  /* 0x0000000000288947 */ /* 0x000fea0003800000 */
[----:B012---:R-:W0:Y:S02]  /*4940*/  LDC.64 R10, c[0x0][0x3a0] ;  /* 0x0000e800ff0a7b82 */ /* 0x007e240000000a00 */
        /* <DEDUP_REMOVED lines=9> */
.L_x_80:
[----:B------:R-:W-:Y:S05]  /*49e0*/  @!P1 BRA `(.L_x_78) ;  /* 0x0000000000409947 */ /* 0x000fea0003800000 */
[----:B012-4-:R-:W0:Y:S01]  /*49f0*/  LDC.64 R4, c[0x0][0x3a0] ;  /* 0x0000e800ff047b82 */ /* 0x017e220000000a00 */
[C---:B------:R-:W-:Y:S02]  /*4a00*/  IMAD R9, R3.reuse, 0x8, R1 ;  /* 0x0000000803097824 */ /* 0x040fe400078e0201 */
[----:B0-----:R-:W-:-:S04]  /*4a10*/  IMAD.WIDE.U32 R4, R3, 0x8, R4 ;  /* 0x0000000803047825 */ /* 0x001fc800078e0004 */
[----:B------:R-:W-:Y:S02]  /*4a20*/  IMAD.MOV.U32 R6, RZ, RZ, R4 ;  /* 0x000000ffff067224 */ /* 0x000fe400078e0004 */
[----:B------:R-:W-:Y:S02]  /*4a30*/  IMAD.MOV.U32 R7, RZ, RZ, R5 ;  /* 0x000000ffff077224 */ /* 0x000fe400078e0005 */
[----:B------:R-:W-:-:S07]  /*4a40*/  IMAD.MOV R3, RZ, RZ, -R16 ;  /* 0x000000ffff037224 */ /* 0x000fce00078e0a10 */
.L_x_81:
[----:B------:R-:W-:Y:S02]  /*4a50*/  IMAD.MOV.U32 R4, RZ, RZ, R6 ;  /* 0x000000ffff047224 */ /* 0x000fe400078e0006 */
[----:B------:R-:W-:-:S06]  /*4a60*/  IMAD.MOV.U32 R5, RZ, RZ, R7 ;  /* 0x000000ffff057224 */ /* 0x000fcc00078e0007 */
[----:B------:R-:W2:Y:S01]  /*4a70*/  LDG.E.64 R4, desc[UR36][R4.64] ;  /* 0x0000002404047981 */ /* 0x000ea2000c1e1b00 */
[----:B------:R-:W-:Y:S01]  /*4a80*/  VIADD R3, R3, 0x1 ;  /* 0x0000000103037836 */ /* 0x000fe20000000000 */
[----:B------:R-:W-:-:S04]  /*4a90*/  IADD3 R6, P1, PT, R6, 0x8, RZ ;  /* 0x0000000806067810 */ /* 0x000fc80007f3e0ff */
[----:B------:R-:W-:Y:S01]  /*4aa0*/  ISETP.NE.AND P0, PT, R3, RZ, PT ;  /* 0x000000ff0300720c */ /* 0x000fe20003f05270 */
[----:B------:R-:W-:Y:S01]  /*4ab0*/  IMAD.X R7, RZ, RZ, R7, P1 ;  /* 0x000000ffff077224 */ /* 0x000fe200008e0607 */
[----:B--2---:R0:W-:Y:S02]  /*4ac0*/  STL.64 [R9], R4 ;  /* 0x0000000409007387 */ /* 0x0041e40000100a00 */
[----:B0-----:R-:W-:-:S09]  /*4ad0*/  VIADD R9, R9, 0x8 ;  /* 0x0000000809097836 */ /* 0x001fd20000000000 */
[----:B------:R-:W-:Y:S05]  /*4ae0*/  @P0 BRA `(.L_x_81) ;  /* 0xfffffffc00d80947 */ /* 0x000fea000383ffff */
.L_x_78:
[----:B------:R-:W-:Y:S05]  /*4af0*/  BSYNC.RECONVERGENT B0 ;  /* 0x0000000000007941 */ /* 0x000fea0003800200 */
.L_x_74:
[----:B--2-4-:R-:W0:Y:S01]  /*4b00*/  LDL.64 R12, [R1] ;  /* 0x00000000010c7983 */ /* 0x014e220000100a00 */
[----:B------:R-:W-:Y:S01]  /*4b10*/  UMOV UR4, URZ ;  /* 0x000000ff00047c82 */ /* 0x000fe20008000000 */
[----:B01----:R-:W-:-:S04]  /*4b20*/  IMAD.WIDE.U32 R10, R12, R26, RZ ;  /* 0x0000001a0c0a7225 */ /* 0x003fc800078e00ff */
        /* <DEDUP_REMOVED lines=11> */
[----:B------:R-:W-:Y:S01]  /*4be0*/  IMAD.X R9, R11, 0x1, R6, P2 ;  /* 0x000000010b097824 */ /* 0x000fe200010e0606 */
[----:B------:R-:W-:Y:S01]  /*4bf0*/  ISETP.GE.AND P2, PT, R0, 0x2, PT ;  /* 0x000000020000780c */ /* 0x000fe20003f46270 */
[----:B------:R-:W-:Y:S01]  /*4c00*/  VIADD R6, R5, UR4 ;  /* 0x0000000405067c36 */ /* 0x000fe20008000000 */
[----:B------:R-:W-:Y:S01]  /*4c10*/  ISETP.GT.U32.AND.EX P0, PT, R4, R15, PT, P0 ;  /* 0x0000000f0400720c */ /* 0x000fe20003f04100 */
[----:B------:R-:W-:Y:S01]  /*4c20*/  IMAD.MOV.U32 R5, RZ, RZ, 0x2 ;  /* 0x00000002ff057424 */ /* 0x000fe200078e00ff */
[----:B------:R-:W-:Y:S01]  /*4c30*/  ISETP.GE.U32.AND.EX P1, PT, R9, R11, PT, P1 ;  /* 0x0000000b0900720c */ /* 0x000fe20003f26110 */
[----:B------:R0:W-:Y:S01]  /*4c40*/  STL.64 [R1], R8 ;  /* 0x0000000801007387 */ /* 0x0001e20000100a00 */
[----:B------:R-:W-:Y:S01]  /*4c50*/  IMAD.MOV.U32 R7, RZ, RZ, RZ ;  /* 0x000000ffff077224 */ /* 0x000fe200078e00ff */
[----:B------:R-:W-:Y:S01]  /*4c60*/  SEL R4, RZ, 0x1, !P0 ;  /* 0x00000001ff047807 */ /* 0x000fe20004000000 */
[----:B------:R-:W-:-:S09]  /*4c70*/  IMAD.WIDE.U32 R6, R13, R25, R6 ;  /* 0x000000190d067225 */ /* 0x000fd200078e0006 */
[----:B------:R-:W-:-:S04]  /*4c80*/  @!P1 SEL R4, R5, 0x1, P0 ;  /* 0x0000000105049807 */ /* 0x000fc80000000000 */
[----:B------:R-:W-:Y:S01]  /*4c90*/  IADD3 R0, P0, P1, R4, R6, R3 ;  /* 0x0000000604007210 */ /* 0x000fe2000791e003 */
[----:B------:R-:W-:-:S05]  /*4ca0*/  VIADD R6, R7, UR4 ;  /* 0x0000000407067c36 */ /* 0x000fca0008000000 */
[----:B------:R-:W-:Y:S01]  /*4cb0*/  IADD3.X R7, PT, PT, RZ, R6, RZ, P0, P1 ;  /* 0x00000006ff077210 */ /* 0x000fe200007e24ff */
[----:B0-----:R-:W-:Y:S06]  /*4cc0*/  @!P2 BRA `(.L_x_82) ;  /* 0x0000000000cca947 */ /* 0x001fec0003800000 */
[----:B------:R-:W-:Y:S01]  /*4cd0*/  BSSY.RECONVERGENT B0, `(.L_x_82) ;  /* 0x0000032000007945 */ /* 0x000fe20003800200 */
[----:B------:R-:W-:Y:S02]  /*4ce0*/  IMAD.MOV.U32 R21, RZ, RZ, R0 ;  /* 0x000000ffff157224 */ /* 0x000fe400078e0000 */
[----:B------:R-:W-:-:S07]  /*4cf0*/  IMAD.MOV.U32 R0, RZ, RZ, 0x1 ;  /* 0x00000001ff007424 */ /* 0x000fce00078e00ff */
.L_x_84:
[----:B------:R-:W-:-:S05]  /*4d00*/  IMAD R3, R0, 0x8, R1 ;  /* 0x0000000800037824 */ /* 0x000fca00078e0201 */
[----:B------:R-:W2:Y:S02]  /*4d10*/  LDL.64 R8, [R3] ;  /* 0x0000000003087983 */ /* 0x000ea40000100a00 */
[----:B--2---:R-:W-:-:S04]  /*4d20*/  LOP3.LUT P0, RZ, R8, R21, RZ, 0xfc, !PT ;  /* 0x0000001508ff7212 */ /* 0x004fc8000780fcff */
[----:B------:R-:W-:-:S13]  /*4d30*/  LOP3.LUT P0, RZ, R9, R7, RZ, 0xfc, P0 ;  /* 0x0000000709ff7212 */ /* 0x000fda000000fcff */
[----:B------:R-:W-:Y:S05]  /*4d40*/  @!P0 BRA `(.L_x_83) ;  /* 0x0000000000a88947 */ /* 0x000fea0003800000 */
[C---:B------:R-:W-:Y:S01]  /*4d50*/  IMAD.WIDE.U32 R4, R8.reuse, R26, RZ ;  /* 0x0000001a08047225 */ /* 0x040fe200078e00ff */
[----:B------:R-:W-:Y:S01]  /*4d60*/  UMOV UR4, URZ ;  /* 0x000000ff00047c82 */ /* 0x000fe20008000000 */
[----:B------:R-:W-:Y:S02]  /*4d70*/  UMOV UR5, URZ ;  /* 0x000000ff00057c82 */ /* 0x000fe40008000000 */
[----:B------:R-:W-:Y:S01]  /*4d80*/  VIADD R15, R5, UR4 ;  /* 0x00000004050f7c36 */ /* 0x000fe20008000000 */
[-C--:B------:R-:W-:Y:S01]  /*4d90*/  IADD3 R5, P0, PT, RZ, R4.reuse, RZ ;  /* 0x00000004ff057210 */ /* 0x080fe20007f1e0ff */
[----:B------:R-:W-:Y:S01]  /*4da0*/  IMAD.WIDE.U32 R10, R8, R25, RZ ;  /* 0x00000019080a7225 */ /* 0x000fe200078e00ff */
[----:B------:R-:W-:-:S03]  /*4db0*/  LOP3.LUT R6, RZ, R4, RZ, 0x33, !PT ;  /* 0x00000004ff067212 */ /* 0x000fc600078e33ff */
[----:B------:R-:W-:Y:S01]  /*4dc0*/  IMAD.X R13, R15, 0x1, R10, P0 ;  /* 0x000000010f0d7824 */ /* 0x000fe200000e060a */
[----:B------:R-:W-:Y:S01]  /*4dd0*/  IADD3 R12, P0, PT, RZ, R5, RZ ;  /* 0x00000005ff0c7210 */ /* 0x000fe20007f1e0ff */
[----:B------:R-:W-:-:S03]  /*4de0*/  VIADD R0, R0, 0x1 ;  /* 0x0000000100007836 */ /* 0x000fc60000000000 */
[----:B------:R-:W-:Y:S01]  /*4df0*/  LOP3.LUT R4, RZ, R12, RZ, 0x33, !PT ;  /* 0x0000000cff047212 */ /* 0x000fe200078e33ff */
[----:B------:R-:W-:Y:S01]  /*4e00*/  IMAD.X R8, R9, R26, R13, P0 ;  /* 0x0000001a09087224 */ /* 0x000fe200000e060d */
[----:B------:R-:W-:Y:S02]  /*4e10*/  ISETP.GE.U32.AND P1, PT, R12, R5, PT ;  /* 0x000000050c00720c */ /* 0x000fe40003f26070 */
[C---:B------:R-:W-:Y:S02]  /*4e20*/  ISETP.GT.U32.AND P2, PT, R21.reuse, R4, PT ;  /* 0x000000041500720c */ /* 0x040fe40003f44070 */
[----:B------:R-:W-:Y:S02]  /*4e30*/  ISETP.GT.U32.AND P0, PT, RZ, R6, PT ;  /* 0x00000006ff00720c */ /* 0x000fe40003f04070 */
[----:B------:R-:W-:Y:S02]  /*4e40*/  IADD3 R4, P3, PT, R21, R12, RZ ;  /* 0x0000000c15047210 */ /* 0x000fe40007f7e0ff */
[----:B------:R-:W-:-:S02]  /*4e50*/  LOP3.LUT R5, RZ, R15, RZ, 0x33, !PT ;  /* 0x0000000fff057212 */ /* 0x000fc400078e33ff */
[----:B------:R-:W-:Y:S02]  /*4e60*/  LOP3.LUT R6, RZ, R8, RZ, 0x33, !PT ;  /* 0x00000008ff067212 */ /* 0x000fe400078e33ff */
[----:B------:R-:W-:Y:S02]  /*4e70*/  ISETP.GE.U32.AND.EX P1, PT, R8, R13, PT, P1 ;  /* 0x0000000d0800720c */ /* 0x000fe40003f26110 */
[----:B------:R-:W-:Y:S01]  /*4e80*/  ISETP.GT.U32.AND.EX P0, PT, R10, R5, PT, P0 ;  /* 0x000000050a00720c */ /* 0x000fe20003f04100 */
[C---:B------:R-:W-:Y:S01]  /*4e90*/  IMAD.X R5, R7.reuse, 0x1, R8, P3 ;  /* 0x0000000107057824 */ /* 0x040fe200018e0608 */
[----:B------:R-:W-:Y:S01]  /*4ea0*/  ISETP.GT.U32.AND.EX P2, PT, R7, R6, PT, P2 ;  /* 0x000000060700720c */ /* 0x000fe20003f44120 */
[----:B------:R-:W-:Y:S02]  /*4eb0*/  HFMA2 R7, -RZ, RZ, 0, 0 ;  /* 0x00000000ff077431 */ /* 0x000fe400000001ff */
[----:B------:R-:W-:Y:S01]  /*4ec0*/  VIADD R6, R11, UR4 ;  /* 0x000000040b067c36 */ /* 0x000fe20008000000 */
[----:B------:R-:W0:Y:S01]  /*4ed0*/  LDCU UR4, c[0x0][0x394] ;  /* 0x00007280ff0477ac */ /* 0x000e220008000800 */
[----:B------:R-:W-:Y:S01]  /*4ee0*/  IMAD.WIDE.U32 R10, R9, R26, RZ ;  /* 0x0000001a090a7225 */ /* 0x000fe200078e00ff */
[----:B------:R-:W-:-:S03]  /*4ef0*/  SEL R8, RZ, 0x1, !P0 ;  /* 0x00000001ff087807 */ /* 0x000fc60004000000 */
[----:B------:R-:W-:Y:S02]  /*4f00*/  IMAD.MOV.U32 R10, RZ, RZ, 0x2 ;  /* 0x00000002ff0a7424 */ /* 0x000fe400078e00ff */
[----:B------:R-:W-:Y:S02]  /*4f10*/  VIADD R11, R11, UR5 ;  /* 0x000000050b0b7c36 */ /* 0x000fe40008000000 */
[----:B------:R-:W-:Y:S01]  /*4f20*/  IMAD.WIDE.U32 R6, R9, R25, R6 ;  /* 0x0000001909067225 */ /* 0x000fe200078e0006 */
[----:B------:R-:W-:Y:S01]  /*4f30*/  @!P1 SEL R8, R10, 0x1, P0 ;  /* 0x000000010a089807 */ /* 0x000fe20000000000 */
[----:B------:R1:W-:Y:S02]  /*4f40*/  @P2 STL.64 [R3], R4 ;  /* 0x0000000403002387 */ /* 0x0003e40000100a00 */
[----:B------:R-:W-:Y:S01]  /*4f50*/  VIADD R7, R7, UR5 ;  /* 0x0000000507077c36 */ /* 0x000fe20008000000 */
[----:B------:R-:W-:Y:S01]  /*4f60*/  IADD3 R8, P0, P1, R8, R6, R11 ;  /* 0x0000000608087210 */ /* 0x000fe2000791e00b */
[----:B------:R1:W-:Y:S03]  /*4f70*/  @!P2 STL.64 [R3], R4 ;  /* 0x000000040300a387 */ /* 0x0003e60000100a00 */
[----:B------:R-:W-:-:S02]  /*4f80*/  IADD3.X R6, PT, PT, RZ, R7, RZ, P0, P1 ;  /* 0x00000007ff067210 */ /* 0x000fc400007e24ff */
[----:B0-----:R-:W-:Y:S02]  /*4f90*/  ISETP.NE.AND P0, PT, R0, UR4, PT ;  /* 0x0000000400007c0c */ /* 0x001fe4000bf05270 */
[----:B------:R-:W-:Y:S01]  /*4fa0*/  @P2 IADD3 R21, P1, PT, R8, 0x1, RZ ;  /* 0x0000000108152810 */ /* 0x000fe20007f3e0ff */
[----:B------:R-:W-:-:S04]  /*4fb0*/  @!P2 IMAD.MOV.U32 R21, RZ, RZ, R8 ;  /* 0x000000ffff15a224 */ /* 0x000fc800078e0008 */
[--C-:B------:R-:W-:Y:S02]  /*4fc0*/  @P2 IMAD.X R7, RZ, RZ, R6.reuse, P1 ;  /* 0x000000ffff072224 */ /* 0x100fe400008e0606 */
[----:B------:R-:W-:-:S04]  /*4fd0*/  @!P2 IMAD.MOV.U32 R7, RZ, RZ, R6 ;  /* 0x000000ffff07a224 */ /* 0x000fc800078e0006 */
[----:B-1----:R-:W-:Y:S05]  /*4fe0*/  @P0 BRA `(.L_x_84) ;  /* 0xfffffffc00440947 */ /* 0x002fea000383ffff */
.L_x_83:
[----:B------:R-:W-:Y:S05]  /*4ff0*/  BSYNC.RECONVERGENT B0 ;  /* 0x0000000000007941 */ /* 0x000fea0003800200 */
.L_x_82:
[----:B------:R-:W0:Y:S01]  /*5000*/  LDC R5, c[0x0][0x394] ;  /* 0x0000e500ff057b82 */ /* 0x000e220000000800 */
[----:B------:R-:W-:-:S04]  /*5010*/  PLOP3.LUT P1, PT, PT, PT, PT, 0x80, 0x8 ;  /* 0x000000000008781c */ /* 0x000fc80003f2f070 */
[----:B------:R-:W-:Y:S02]  /*5020*/  P2R R25, PR, RZ, 0x2 ;  /* 0x00000002ff197803 */ /* 0x000fe40000000000 */
[----:B0-----:R-:W-:-:S13]  /*5030*/  ISETP.GE.AND P0, PT, R5, 0x1, PT ;  /* 0x000000010500780c */ /* 0x001fda0003f06270 */
[----:B------:R-:W-:Y:S05]  /*5040*/  @!P0 BRA `(.L_x_85) ;  /* 0x0000000800c48947 */ /* 0x000fea0003800000 */
[----:B------:R-:W-:Y:S01]  /*5050*/  ISETP.GE.U32.AND P0, PT, R31, 0x3, PT ;  /* 0x000000031f00780c */ /* 0x000fe20003f06070 */
[----:B------:R-:W-:Y:S02]  /*5060*/  IMAD.MOV.U32 R0, RZ, RZ, RZ ;  /* 0x000000ffff007224 */ /* 0x000fe400078e00ff */
[----:B------:R-:W-:Y:S02]  /*5070*/  IMAD.MOV.U32 R21, RZ, RZ, RZ ;  /* 0x000000ffff157224 */ /* 0x000fe400078e00ff */
[----:B------:R-:W-:Y:S02]  /*5080*/  IMAD.MOV.U32 R15, RZ, RZ, RZ ;  /* 0x000000ffff0f7224 */ /* 0x000fe400078e00ff */
[----:B------:R-:W-:Y:S02]  /*5090*/  IMAD.MOV.U32 R23, RZ, RZ, RZ ;  /* 0x000000ffff177224 */ /* 0x000fe400078e00ff */
[----:B------:R-:W-:-:S04]  /*50a0*/  IMAD.MOV.U32 R3, RZ, RZ, RZ ;  /* 0x000000ffff037224 */ /* 0x000fc800078e00ff */
[----:B------:R-:W-:Y:S05]  /*50b0*/  @!P0 BRA `(.L_x_86) ;  /* 0x0000000400e88947 */ /* 0x000fea0003800000 */
[----:B------:R-:W-:Y:S01]  /*50c0*/  IADD3 R4, P0, PT, R32, 0x10, RZ ;  /* 0x0000001020047810 */ /* 0x000fe20007f1e0ff */
[----:B------:R-:W-:Y:S01]  /*50d0*/  BSSY.RECONVERGENT B0, `(.L_x_86) ;  /* 0x0000078000007945 */ /* 0x000fe20003800200 */
[----:B------:R-:W-:Y:S01]  /*50e0*/  LOP3.LUT R0, R5, 0x7ffffffc, RZ, 0xc0, !PT ;  /* 0x7ffffffc05007812 */ /* 0x000fe200078ec0ff */
[----:B------:R-:W-:Y:S02]  /*50f0*/  VIADD R13, R1, 0x10 ;  /* 0x00000010010d7836 */ /* 0x000fe40000000000 */
[----:B------:R-:W-:Y:S02]  /*5100*/  IMAD.X R5, RZ, RZ, R33, P0 ;  /* 0x000000ffff057224 */ /* 0x000fe400000e0621 */
[----:B------:R-:W-:Y:S02]  /*5110*/  IMAD.MOV.U32 R21, RZ, RZ, RZ ;  /* 0x000000ffff157224 */ /* 0x000fe400078e00ff */
[----:B------:R-:W-:Y:S02]  /*5120*/  IMAD.MOV.U32 R15, RZ, RZ, RZ ;  /* 0x000000ffff0f7224 */ /* 0x000fe400078e00ff */
[----:B------:R-:W-:-:S07]  /*5130*/  IMAD.MOV R12, RZ, RZ, -R0 ;  /* 0x000000ffff0c7224 */ /* 0x000fce00078e0a00 */
.L_x_98:
[----:B------:R-:W2:Y:S04]  /*5140*/  LDG.E.64 R8, desc[UR36][R4.64+-0x10] ;  /* 0xfffff02404087981 */ /* 0x000ea8000c1e1b00 */
[----:B------:R0:W5:Y:S01]  /*5150*/  LDG.E.64 R6, desc[UR36][R4.64+-0x8] ;  /* 0xfffff82404067981 */ /* 0x000162000c1e1b00 */
[----:B--2---:R-:W-:-:S04]  /*5160*/  ISETP.GE.U32.AND P0, PT, R8, R23, PT ;  /* 0x000000170800720c */ /* 0x004fc80003f06070 */
[----:B------:R-:W-:-:S13]  /*5170*/  ISETP.GE.U32.AND.EX P0, PT, R9, R3, PT, P0 ;  /* 0x000000030900720c */ /* 0x000fda0003f06100 */
[----:B------:R-:W2:Y:S01]  /*5180*/  @!P0 LDL.64 R10, [R13+-0x10] ;  /* 0xfffff0000d0a8983 */ /* 0x000ea20000100a00 */
[----:B------:R-:W-:Y:S01]  /*5190*/  BSSY.RECONVERGENT B1, `(.L_x_87) ;  /* 0x0000014000017945 */ /* 0x000fe20003800200 */
[----:B------:R-:W-:Y:S01]  /*51a0*/  VIADD R12, R12, 0x4 ;  /* 0x000000040c0c7836 */ /* 0x000fe20000000000 */
[----:B--2---:R-:W-:Y:S02]  /*51b0*/  @!P0 LOP3.LUT R25, RZ, R10, RZ, 0x33, !PT ;  /* 0x0000000aff198212 */ /* 0x004fe400078e33ff */
[----:B------:R-:W-:Y:S02]  /*51c0*/  @!P0 LOP3.LUT R11, RZ, R11, RZ, 0x33, !PT ;  /* 0x0000000bff0b8212 */ /* 0x000fe400078e33ff */
[----:B------:R-:W-:-:S05]  /*51d0*/  @!P0 IADD3 R10, P1, PT, R8, R25, RZ ;  /* 0x00000019080a8210 */ /* 0x000fca0007f3e0ff */
[----:B------:R-:W-:-:S05]  /*51e0*/  @!P0 IMAD.X R11, R9, 0x1, R11, P1 ;  /* 0x00000001090b8824 */ /* 0x000fca00008e060b */
[----:B------:R0:W-:Y:S01]  /*51f0*/  @!P0 STL.64 [R13+-0x10], R10 ;  /* 0xfffff00a0d008387 */ /* 0x0001e20000100a00 */
[----:B------:R-:W-:Y:S01]  /*5200*/  @!P0 IMAD.MOV.U32 R25, RZ, RZ, 0x1 ;  /* 0x00000001ff198424 */ /* 0x000fe200078e00ff */
[----:B------:R-:W-:Y:S06]  /*5210*/  @!P0 BRA `(.L_x_88) ;  /* 0x00000000002c8947 */ /* 0x000fec0003800000 */
[----:B0-----:R-:W2:Y:S01]  /*5220*/  LDL.64 R10, [R13+-0x10] ;  /* 0xfffff0000d0a7983 */ /* 0x001ea20000100a00 */
[----:B------:R-:W-:-:S04]  /*5230*/  IADD3 R23, P1, PT, R8, -R23, RZ ;  /* 0x8000001708177210 */ /* 0x000fc80007f3e0ff */
[----:B--2---:R-:W-:Y:S01]  /*5240*/  ISETP.GE.U32.AND P0, PT, R23, R10, PT ;  /* 0x0000000a1700720c */ /* 0x004fe20003f06070 */
[----:B------:R-:W-:Y:S01]  /*5250*/  IMAD.X R23, R9, 0x1, ~R3, P1 ;  /* 0x0000000109177824 */ /* 0x000fe200008e0e03 */
[----:B------:R-:W-:-:S04]  /*5260*/  IADD3 R8, P1, P2, -R10, R8, R21 ;  /* 0x000000080a087210 */ /* 0x000fc80007a3e115 */
[----:B------:R-:W-:Y:S02]  /*5270*/  ISETP.GE.U32.AND.EX P0, PT, R23, R11, PT, P0 ;  /* 0x0000000b1700720c */ /* 0x000fe40003f06100 */
[----:B------:R-:W-:-:S11]  /*5280*/  IADD3.X R9, PT, PT, ~R11, R9, R15, P1, P2 ;  /* 0x000000090b097210 */ /* 0x000fd60000fe450f */
[----:B------:R1:W-:Y:S01]  /*5290*/  @P0 STL.64 [R13+-0x10], R8 ;  /* 0xfffff0080d000387 */ /* 0x0003e20000100a00 */
[----:B------:R-:W-:Y:S02]  /*52a0*/  @P0 IMAD.MOV.U32 R25, RZ, RZ, RZ ;  /* 0x000000ffff190224 */ /* 0x000fe400078e00ff */
[----:B------:R-:W-:Y:S01]  /*52b0*/  @!P0 IMAD.MOV.U32 R25, RZ, RZ, 0x1 ;  /* 0x00000001ff198424 */ /* 0x000fe200078e00ff */
[----:B------:R1:W-:Y:S06]  /*52c0*/  @!P0 STL.64 [R13+-0x10], R8 ;  /* 0xfffff0080d008387 */ /* 0x0003ec0000100a00 */
.L_x_88:
[----:B------:R-:W-:Y:S05]  /*52d0*/  BSYNC.RECONVERGENT B1 ;  /* 0x0000000000017941 */ /* 0x000fea0003800200 */
.L_x_87:
[----:B------:R-:W-:Y:S01]  /*52e0*/  IMAD.MOV.U32 R21, RZ, RZ, RZ ;  /* 0x000000ffff157224 */ /* 0x000fe200078e00ff */
[----:B-----5:R-:W-:Y:S01]  /*52f0*/  ISETP.GE.U32.AND P0, PT, R6, R25, PT ;  /* 0x000000190600720c */ /* 0x020fe20003f06070 */
[----:B------:R-:W-:Y:S01]  /*5300*/  BSSY.RECONVERGENT B1, `(.L_x_89) ;  /* 0x0000018000017945 */ /* 0x000fe20003800200 */
[----:B------:R-:W-:Y:S01]  /*5310*/  ISETP.NE.AND P1, PT, R12, RZ, PT ;  /* 0x000000ff0c00720c */ /* 0x000fe20003f25270 */
[----:B------:R-:W-:Y:S01]  /*5320*/  IMAD.MOV.U32 R15, RZ, RZ, RZ ;  /* 0x000000ffff0f7224 */ /* 0x000fe200078e00ff */
[----:B------:R-:W-:-:S13]  /*5330*/  ISETP.GE.U32.AND.EX P0, PT, R7, R21, PT, P0 ;  /* 0x000000150700720c */ /* 0x000fda0003f06100 */
[----:B------:R-:W-:Y:S05]  /*5340*/  @!P0 BRA `(.L_x_90) ;  /* 0x0000000000308947 */ /* 0x000fea0003800000 */
[----:B-1----:R-:W2:Y:S01]  /*5350*/  LDL.64 R8, [R13+-0x8] ;  /* 0xfffff8000d087983 */ /* 0x002ea20000100a00 */
[----:B0-----:R-:W-:-:S04]  /*5360*/  IADD3 R11, P2, PT, R6, -R25, RZ ;  /* 0x80000019060b7210 */ /* 0x001fc80007f5e0ff */
[----:B--2---:R-:W-:Y:S01]  /*5370*/  ISETP.GE.U32.AND P0, PT, R11, R8, PT ;  /* 0x000000080b00720c */ /* 0x004fe20003f06070 */
[----:B------:R-:W-:Y:S01]  /*5380*/  IMAD.X R11, R7, 0x1, ~R21, P2 ;  /* 0x00000001070b7824 */ /* 0x000fe200010e0e15 */
[----:B------:R-:W-:-:S04]  /*5390*/  IADD3 R6, P2, P3, R6, -R25, -R8 ;  /* 0x8000001906067210 */ /* 0x000fc80007b5e808 */
[----:B------:R-:W-:Y:S02]  /*53a0*/  ISETP.GE.U32.AND.EX P0, PT, R11, R9, PT, P0 ;  /* 0x000000090b00720c */ /* 0x000fe40003f06100 */
[----:B------:R-:W-:-:S11]  /*53b0*/  IADD3.X R7, PT, PT, R7, ~R21, ~R9, P2, P3 ;  /* 0x8000001507077210 */ /* 0x000fd600017e6c09 */
[----:B------:R1:W-:Y:S01]  /*53c0*/  @P0 STL.64 [R13+-0x8], R6 ;  /* 0xfffff8060d000387 */ /* 0x0003e20000100a00 */
[----:B------:R-:W-:Y:S02]  /*53d0*/  @P0 IMAD.MOV.U32 R23, RZ, RZ, RZ ;  /* 0x000000ffff170224 */ /* 0x000fe400078e00ff */
[----:B------:R-:W-:Y:S01]  /*53e0*/  @!P0 IMAD.MOV.U32 R23, RZ, RZ, 0x1 ;  /* 0x00000001ff178424 */ /* 0x000fe200078e00ff */
[----:B------:R1:W-:Y:S01]  /*53f0*/  @!P0 STL.64 [R13+-0x8], R6 ;  /* 0xfffff8060d008387 */ /* 0x0003e20000100a00 */
[----:B------:R-:W-:Y:S05]  /*5400*/  BRA `(.L_x_91) ;  /* 0x00000000001c7947 */ /* 0x000fea0003800000 */
.L_x_90:
[----:B-1----:R-:W0:Y:S01]  /*5410*/  LDL.64 R8, [R13+-0x8] ;  /* 0xfffff8000d087983 */ /* 0x002e220000100a00 */
[----:B------:R-:W-:Y:S01]  /*5420*/  IMAD.MOV.U32 R23, RZ, RZ, 0x1 ;  /* 0x00000001ff177424 */ /* 0x000fe200078e00ff */
[----:B0-----:R-:W-:Y:S02]  /*5430*/  LOP3.LUT R11, RZ, R8, RZ, 0x33, !PT ;  /* 0x00000008ff0b7212 */ /* 0x001fe400078e33ff */
[----:B------:R-:W-:Y:S02]  /*5440*/  LOP3.LUT R9, RZ, R9, RZ, 0x33, !PT ;  /* 0x00000009ff097212 */ /* 0x000fe400078e33ff */
[----:B------:R-:W-:-:S05]  /*5450*/  IADD3 R6, P0, PT, R6, R11, RZ ;  /* 0x0000000b06067210 */ /* 0x000fca0007f1e0ff */
[----:B------:R-:W-:-:S05]  /*5460*/  IMAD.X R7, R7, 0x1, R9, P0 ;  /* 0x0000000107077824 */ /* 0x000fca00000e0609 */
[----:B------:R0:W-:Y:S03]  /*5470*/  STL.64 [R13+-0x8], R6 ;  /* 0xfffff8060d007387 */ /* 0x0001e60000100a00 */
.L_x_91:
[----:B------:R-:W-:Y:S05]  /*5480*/  BSYNC.RECONVERGENT B1 ;  /* 0x0000000000017941 */ /* 0x000fea0003800200 */
.L_x_89:
[----:B01----:R-:W2:Y:S01]  /*5490*/  LDG.E.64 R6, desc[UR36][R4.64] ;  /* 0x0000002404067981 */ /* 0x003ea2000c1e1b00 */
[----:B------:R-:W-:Y:S01]  /*54a0*/  BSSY.RECONVERGENT B1, `(.L_x_92) ;  /* 0x0000018000017945 */ /* 0x000fe20003800200 */
[----:B------:R-:W-:Y:S01]  /*54b0*/  IMAD.MOV.U32 R11, RZ, RZ, RZ ;  /* 0x000000ffff0b7224 */ /* 0x000fe200078e00ff */
[----:B--2---:R-:W-:-:S04]  /*54c0*/  ISETP.GE.U32.AND P0, PT, R6, R23, PT ;  /* 0x000000170600720c */ /* 0x004fc80003f06070 */
[----:B------:R-:W-:-:S13]  /*54d0*/  ISETP.GE.U32.AND.EX P0, PT, R7, R15, PT, P0 ;  /* 0x0000000f0700720c */ /* 0x000fda0003f06100 */
[----:B------:R-:W-:Y:S05]  /*54e0*/  @!P0 BRA `(.L_x_93) ;  /* 0x0000000000308947 */ /* 0x000fea0003800000 */
[----:B------:R-:W2:Y:S01]  /*54f0*/  LDL.64 R8, [R13] ;  /* 0x000000000d087983 */ /* 0x000ea20000100a00 */
[----:B------:R-:W-:-:S04]  /*5500*/  IADD3 R21, P2, PT, R6, -R23, RZ ;  /* 0x8000001706157210 */ /* 0x000fc80007f5e0ff */
[----:B--2---:R-:W-:Y:S01]  /*5510*/  ISETP.GE.U32.AND P0, PT, R21, R8, PT ;  /* 0x000000081500720c */ /* 0x004fe20003f06070 */
[----:B------:R-:W-:Y:S01]  /*5520*/  IMAD.X R21, R7, 0x1, ~R15, P2 ;  /* 0x0000000107157824 */ /* 0x000fe200010e0e0f */
[----:B------:R-:W-:-:S04]  /*5530*/  IADD3 R6, P2, P3, R6, -R23, -R8 ;  /* 0x8000001706067210 */ /* 0x000fc80007b5e808 */
[----:B------:R-:W-:Y:S02]  /*5540*/  ISETP.GE.U32.AND.EX P0, PT, R21, R9, PT, P0 ;  /* 0x000000091500720c */ /* 0x000fe40003f06100 */
[----:B------:R-:W-:-:S11]  /*5550*/  IADD3.X R7, PT, PT, R7, ~R15, ~R9, P2, P3 ;  /* 0x8000000f07077210 */ /* 0x000fd600017e6c09 */
[----:B------:R0:W-:Y:S01]  /*5560*/  @P0 STL.64 [R13], R6 ;  /* 0x000000060d000387 */ /* 0x0001e20000100a00 */
[----:B------:R-:W-:Y:S01]  /*5570*/  @P0 MOV R21, RZ ;  /* 0x000000ff00150202 */ /* 0x000fe20000000f00 */
[----:B------:R-:W-:Y:S02]  /*5580*/  @!P0 IMAD.MOV.U32 R21, RZ, RZ, 0x1 ;  /* 0x00000001ff158424 */ /* 0x000fe400078e00ff */
[----:B------:R0:W-:Y:S01]  /*5590*/  @!P0 STL.64 [R13], R6 ;  /* 0x000000060d008387 */ /* 0x0001e20000100a00 */
[----:B------:R-:W-:Y:S05]  /*55a0*/  BRA `(.L_x_94) ;  /* 0x00000000001c7947 */ /* 0x000fea0003800000 */
.L_x_93:
[----:B------:R-:W2:Y:S01]  /*55b0*/  LDL.64 R8, [R13] ;  /* 0x000000000d087983 */ /* 0x000ea20000100a00 */
[----:B------:R-:W-:Y:S01]  /*55c0*/  IMAD.MOV.U32 R21, RZ, RZ, 0x1 ;  /* 0x00000001ff157424 */ /* 0x000fe200078e00ff */
[----:B--2---:R-:W-:Y:S02]  /*55d0*/  LOP3.LUT R15, RZ, R8, RZ, 0x33, !PT ;  /* 0x00000008ff0f7212 */ /* 0x004fe400078e33ff */
[----:B------:R-:W-:Y:S02]  /*55e0*/  LOP3.LUT R9, RZ, R9, RZ, 0x33, !PT ;  /* 0x00000009ff097212 */ /* 0x000fe400078e33ff */
[----:B------:R-:W-:-:S05]  /*55f0*/  IADD3 R6, P0, PT, R6, R15, RZ ;  /* 0x0000000f06067210 */ /* 0x000fca0007f1e0ff */
[----:B------:R-:W-:-:S05]  /*5600*/  IMAD.X R7, R7, 0x1, R9, P0 ;  /* 0x0000000107077824 */ /* 0x000fca00000e0609 */
[----:B------:R1:W-:Y:S03]  /*5610*/  STL.64 [R13], R6 ;  /* 0x000000060d007387 */ /* 0x0003e60000100a00 */
.L_x_94:
[----:B------:R-:W-:Y:S05]  /*5620*/  BSYNC.RECONVERGENT B1 ;  /* 0x0000000000017941 */ /* 0x000fea0003800200 */
.L_x_92:
[----:B01----:R-:W2:Y:S01]  /*5630*/  LDG.E.64 R6, desc[UR36][R4.64+0x8] ;  /* 0x0000082404067981 */ /* 0x003ea2000c1e1b00 */
[----:B------:R-:W-:Y:S01]  /*5640*/  BSSY.RECONVERGENT B1, `(.L_x_95) ;  /* 0x000001a000017945 */ /* 0x000fe20003800200 */
[----:B--2---:R-:W-:-:S04]  /*5650*/  ISETP.GE.U32.AND P0, PT, R6, R21, PT ;  /* 0x000000150600720c */ /* 0x004fc80003f06070 */
[----:B------:R-:W-:-:S13]  /*5660*/  ISETP.GE.U32.AND.EX P0, PT, R7, R11, PT, P0 ;  /* 0x0000000b0700720c */ /* 0x000fda0003f06100 */
[----:B------:R-:W-:Y:S05]  /*5670*/  @!P0 BRA `(.L_x_96) ;  /* 0x0000000000348947 */ /* 0x000fea0003800000 */
[----:B------:R-:W2:Y:S01]  /*5680*/  LDL.64 R8, [R13+0x8] ;  /* 0x000008000d087983 */ /* 0x000ea20000100a00 */
[----:B------:R-:W-:-:S04]  /*5690*/  IADD3 R15, P2, PT, R6, -R21, RZ ;  /* 0x80000015060f7210 */ /* 0x000fc80007f5e0ff */
[----:B--2---:R-:W-:Y:S01]  /*56a0*/  ISETP.GE.U32.AND P0, PT, R15, R8, PT ;  /* 0x000000080f00720c */ /* 0x004fe20003f06070 */
[----:B------:R-:W-:-:S05]  /*56b0*/  IMAD.X R15, R7, 0x1, ~R11, P2 ;  /* 0x00000001070f7824 */ /* 0x000fca00010e0e0b */
[----:B------:R-:W-:Y:S02]  /*56c0*/  ISETP.GE.U32.AND.EX P3, PT, R15, R9, PT, P0 ;  /* 0x000000090f00720c */ /* 0x000fe40003f66100 */
[----:B------:R-:W-:Y:S02]  /*56d0*/  IADD3 R6, P0, P2, R6, -R21, -R8 ;  /* 0x8000001506067210 */ /* 0x000fe40007a1e808 */
[----:B------:R-:W-:Y:S02]  /*56e0*/  P2R R25, PR, RZ, 0x8 ;  /* 0x00000008ff197803 */ /* 0x000fe40000000000 */
[----:B------:R-:W-:-:S07]  /*56f0*/  IADD3.X R7, PT, PT, R7, ~R11, ~R9, P0, P2 ;  /* 0x8000000b07077210 */ /* 0x000fce00007e4c09 */
[----:B------:R1:W-:Y:S01]  /*5700*/  @P3 STL.64 [R13+0x8], R6 ;  /* 0x000008060d003387 */ /* 0x0003e20000100a00 */
[----:B------:R-:W-:Y:S02]  /*5710*/  @P3 IMAD.MOV.U32 R23, RZ, RZ, RZ ;  /* 0x000000ffff173224 */ /* 0x000fe400078e00ff */
[----:B------:R-:W-:Y:S01]  /*5720*/  @!P3 IMAD.MOV.U32 R23, RZ, RZ, 0x1 ;  /* 0x00000001ff17b424 */ /* 0x000fe200078e00ff */
[----:B------:R1:W-:Y:S01]  /*5730*/  @!P3 STL.64 [R13+0x8], R6 ;  /* 0x000008060d00b387 */ /* 0x0003e20000100a00 */
[----:B------:R-:W-:Y:S05]  /*5740*/  BRA `(.L_x_97) ;  /* 0x0000000000247947 */ /* 0x000fea0003800000 */
.L_x_96:
[----:B------:R-:W2:Y:S01]  /*5750*/  LDL.64 R8, [R13+0x8] ;  /* 0x000008000d087983 */ /* 0x000ea20000100a00 */
[----:B------:R-:W-:Y:S01]  /*5760*/  IMAD.MOV.U32 R23, RZ, RZ, 0x1 ;  /* 0x00000001ff177424 */ /* 0x000fe200078e00ff */
[----:B--2---:R-:W-:Y:S02]  /*5770*/  LOP3.LUT R11, RZ, R8, RZ, 0x33, !PT ;  /* 0x00000008ff0b7212 */ /* 0x004fe400078e33ff */
[----:B------:R-:W-:Y:S02]  /*5780*/  LOP3.LUT R9, RZ, R9, RZ, 0x33, !PT ;  /* 0x00000009ff097212 */ /* 0x000fe400078e33ff */
[----:B------:R-:W-:-:S05]  /*5790*/  IADD3 R6, P0, PT, R6, R11, RZ ;  /* 0x0000000b06067210 */ /* 0x000fca0007f1e0ff */
[----:B------:R-:W-:Y:S01]  /*57a0*/  IMAD.X R7, R7, 0x1, R9, P0 ;  /* 0x0000000107077824 */ /* 0x000fe200000e0609 */
[----:B------:R-:W-:-:S04]  /*57b0*/  PLOP3.LUT P0, PT, PT, PT, PT, 0x8, 0x80 ;  /* 0x000000000080781c */ /* 0x000fc80003f0e170 */
[----:B------:R0:W-:Y:S01]  /*57c0*/  STL.64 [R13+0x8], R6 ;  /* 0x000008060d007387 */ /* 0x0001e20000100a00 */
[----:B------:R-:W-:-:S08]  /*57d0*/  P2R R25, PR, RZ, 0x1 ;  /* 0x00000001ff197803 */ /* 0x000fd00000000000 */
.L_x_97:
[----:B------:R-:W-:Y:S05]  /*57e0*/  BSYNC.RECONVERGENT B1 ;  /* 0x0000000000017941 */ /* 0x000fea0003800200 */
.L_x_95:
[----:B------:R-:W-:Y:S01]  /*57f0*/  IADD3 R4, P0, PT, R4, 0x20, RZ ;  /* 0x0000002004047810 */ /* 0x000fe20007f1e0ff */
[----:B01----:R-:W-:Y:S01]  /*5800*/  VIADD R13, R13, 0x20 ;  /* 0x000000200d0d7836 */ /* 0x003fe20000000000 */
[----:B------:R-:W-:-:S03]  /*5810*/  IADD3 R21, P2, PT, RZ, -R23, RZ ;  /* 0x80000017ff157210 */ /* 0x000fc60007f5e0ff */
[----:B------:R-:W-:Y:S02]  /*5820*/  IMAD.X R5, RZ, RZ, R5, P0 ;  /* 0x000000ffff057224 */ /* 0x000fe400000e0605 */
[----:B------:R-:W-:Y:S01]  /*5830*/  IMAD.X R15, RZ, RZ, ~R3, P2 ;  /* 0x000000ffff0f7224 */ /* 0x000fe200010e0e03 */
[----:B------:R-:W-:Y:S07]  /*5840*/  @P1 BRA `(.L_x_98) ;  /* 0xfffffff8003c1947 */ /* 0x000fee000383ffff */
[----:B------:R-:W-:Y:S05]  /*5850*/  BSYNC.RECONVERGENT B0 ;  /* 0x0000000000007941 */ /* 0x000fea0003800200 */
.L_x_86:
[----:B------:R-:W-:Y:S01]  /*5860*/  ISETP.NE.AND P0, PT, R16, RZ, PT ;  /* 0x000000ff1000720c */ /* 0x000fe20003f05270 */
[----:B------:R-:W-:-:S12]  /*5870*/  BSSY.RECONVERGENT B0, `(.L_x_85) ;  /* 0x000002e000007945 */ /* 0x000fd80003800200 */
[----:B------:R-:W-:Y:S05]  /*5880*/  @!P0 BRA `(.L_x_99) ;  /* 0x0000000000b08947 */ /* 0x000fea0003800000 */
[----:B------:R-:W0:Y:S01]  /*5890*/  LDCU.64 UR4, c[0x0][0x3b8] ;  /* 0x00007700ff0477ac */ /* 0x000e220008000a00 */
[----:B------:R-:W-:-:S04]  /*58a0*/  IMAD.WIDE.U32 R4, R0, 0x8, RZ ;  /* 0x0000000800047825 */ /* 0x000fc800078e00ff */
[----:B------:R-:W-:Y:S02]  /*58b0*/  IMAD.MOV R0, RZ, RZ, -R16 ;  /* 0x000000ffff007224 */ /* 0x000fe400078e0a10 */
[----:B------:R-:W-:-:S04]  /*58c0*/  IMAD.WIDE R24, R24, 0x8, R4 ;  /* 0x0000000818187825 */ /* 0x000fc800078e0204 */
[----:B------:R-:W-:Y:S01]  /*58d0*/  IMAD.IADD R13, R1, 0x1, R4 ;  /* 0x00000001010d7824 */ /* 0x000fe200078e0204 */
[----:B0-----:R-:W-:-:S04]  /*58e0*/  IADD3 R8, P0, PT, R24, UR4, RZ ;  /* 0x0000000418087c10 */ /* 0x001fc8000ff1e0ff */
[----:B------:R-:W-:-:S09]  /*58f0*/  IADD3.X R11, PT, PT, R25, UR5, RZ, P0, !PT ;  /* 0x00000005190b7c10 */ /* 0x000fd200087fe4ff */
.L_x_103:
[----:B------:R-:W-:-:S05]  /*5900*/  IMAD.MOV.U32 R9, RZ, RZ, R11 ;  /* 0x000000ffff097224 */ /* 0x000fca00078e000b */
[----:B------:R-:W2:Y:S01]  /*5910*/  LDG.E.64 R4, desc[UR36][R8.64] ;  /* 0x0000002408047981 */ /* 0x000ea2000c1e1b00 */
[----:B------:R-:W-:Y:S01]  /*5920*/  VIADD R0, R0, 0x1 ;  /* 0x0000000100007836 */ /* 0x000fe20000000000 */
[----:B------:R-:W-:Y:S04]  /*5930*/  BSSY.RECONVERGENT B1, `(.L_x_100) ;  /* 0x000001b000017945 */ /* 0x000fe80003800200 */
[----:B------:R-:W-:Y:S02]  /*5940*/  ISETP.NE.AND P1, PT, R0, RZ, PT ;  /* 0x000000ff0000720c */ /* 0x000fe40003f25270 */
[----:B--2---:R-:W-:-:S04]  /*5950*/  ISETP.GE.U32.AND P0, PT, R4, R23, PT ;  /* 0x000000170400720c */ /* 0x004fc80003f06070 */
[----:B------:R-:W-:-:S13]  /*5960*/  ISETP.GE.U32.AND.EX P0, PT, R5, R3, PT, P0 ;  /* 0x000000030500720c */ /* 0x000fda0003f06100 */
[----:B------:R-:W-:Y:S05]  /*5970*/  @!P0 BRA `(.L_x_101) ;  /* 0x0000000000348947 */ /* 0x000fea0003800000 */
[----:B------:R-:W2:Y:S01]  /*5980*/  LDL.64 R6, [R13] ;  /* 0x000000000d067983 */ /* 0x000ea20000100a00 */
[----:B------:R-:W-:-:S05]  /*5990*/  IADD3 R23, P2, PT, R4, -R23, RZ ;  /* 0x8000001704177210 */ /* 0x000fca0007f5e0ff */
[----:B------:R-:W-:Y:S01]  /*59a0*/  IMAD.X R9, R5, 0x1, ~R3, P2 ;  /* 0x0000000105097824 */ /* 0x000fe200010e0e03 */
[----:B--2---:R-:W-:-:S04]  /*59b0*/  ISETP.GE.U32.AND P0, PT, R23, R6, PT ;  /* 0x000000061700720c */ /* 0x004fc80003f06070 */
[----:B------:R-:W-:Y:S02]  /*59c0*/  ISETP.GE.U32.AND.EX P3, PT, R9, R7, PT, P0 ;  /* 0x000000070900720c */ /* 0x000fe40003f66100 */
[----:B------:R-:W-:Y:S02]  /*59d0*/  IADD3 R4, P0, P2, -R6, R4, R21 ;  /* 0x0000000406047210 */ /* 0x000fe40007a1e115 */
[----:B------:R-:W-:Y:S02]  /*59e0*/  P2R R25, PR, RZ, 0x8 ;  /* 0x00000008ff197803 */ /* 0x000fe40000000000 */
[----:B------:R-:W-:-:S07]  /*59f0*/  IADD3.X R5, PT, PT, ~R7, R5, R15, P0, P2 ;  /* 0x0000000507057210 */ /* 0x000fce00007e450f */
[----:B------:R1:W-:Y:S01]  /*5a00*/  @P3 STL.64 [R13], R4 ;  /* 0x000000040d003387 */ /* 0x0003e20000100a00 */
[----:B------:R-:W-:Y:S02]  /*5a10*/  @P3 IMAD.MOV.U32 R23, RZ, RZ, RZ ;  /* 0x000000ffff173224 */ /* 0x000fe400078e00ff */
[----:B------:R-:W-:Y:S01]  /*5a20*/  @!P3 IMAD.MOV.U32 R23, RZ, RZ, 0x1 ;  /* 0x00000001ff17b424 */ /* 0x000fe200078e00ff */
[----:B------:R1:W-:Y:S01]  /*5a30*/  @!P3 STL.64 [R13], R4 ;  /* 0x000000040d00b387 */ /* 0x0003e20000100a00 */
[----:B------:R-:W-:Y:S05]  /*5a40*/  BRA `(.L_x_102) ;  /* 0x0000000000247947 */ /* 0x000fea0003800000 */
.L_x_101:
[----:B------:R-:W2:Y:S01]  /*5a50*/  LDL.64 R6, [R13] ;  /* 0x000000000d067983 */ /* 0x000ea20000100a00 */
[----:B------:R-:W-:Y:S01]  /*5a60*/  IMAD.MOV.U32 R23, RZ, RZ, 0x1 ;  /* 0x00000001ff177424 */ /* 0x000fe200078e00ff */
[----:B--2---:R-:W-:Y:S02]  /*5a70*/  LOP3.LUT R9, RZ, R6, RZ, 0x33, !PT ;  /* 0x00000006ff097212 */ /* 0x004fe400078e33ff */
[----:B------:R-:W-:Y:S02]  /*5a80*/  LOP3.LUT R7, RZ, R7, RZ, 0x33, !PT ;  /* 0x00000007ff077212 */ /* 0x000fe400078e33ff */
[----:B------:R-:W-:-:S05]  /*5a90*/  IADD3 R4, P0, PT, R4, R9, RZ ;  /* 0x0000000904047210 */ /* 0x000fca0007f1e0ff */
[----:B------:R-:W-:Y:S01]  /*5aa0*/  IMAD.X R5, R5, 0x1, R7, P0 ;  /* 0x0000000105057824 */ /* 0x000fe200000e0607 */
[----:B------:R-:W-:-:S04]  /*5ab0*/  PLOP3.LUT P0, PT, PT, PT, PT, 0x8, 0x80 ;  /* 0x000000000080781c */ /* 0x000fc80003f0e170 */
[----:B------:R0:W-:Y:S01]  /*5ac0*/  STL.64 [R13], R4 ;  /* 0x000000040d007387 */ /* 0x0001e20000100a00 */
[----:B------:R-:W-:-:S08]  /*5ad0*/  P2R R25, PR, RZ, 0x1 ;  /* 0x00000001ff197803 */ /* 0x000fd00000000000 */
.L_x_102:
[----:B------:R-:W-:Y:S05]  /*5ae0*/  BSYNC.RECONVERGENT B1 ;  /* 0x0000000000017941 */ /* 0x000fea0003800200 */
.L_x_100:
[----:B------:R-:W-:Y:S01]  /*5af0*/  IADD3 R8, P0, PT, R8, 0x8, RZ ;  /* 0x0000000808087810 */ /* 0x000fe20007f1e0ff */
[----:B01----:R-:W-:Y:S01]  /*5b00*/  VIADD R13, R13, 0x8 ;  /* 0x000000080d0d7836 */ /* 0x003fe20000000000 */
[----:B------:R-:W-:-:S03]  /*5b10*/  IADD3 R21, P2, PT, RZ, -R23, RZ ;  /* 0x80000017ff157210 */ /* 0x000fc60007f5e0ff */
[----:B------:R-:W-:Y:S02]  /*5b20*/  IMAD.X R11, RZ, RZ, R11, P0 ;  /* 0x000000ffff0b7224 */ /* 0x000fe400000e060b */
[----:B------:R-:W-:Y:S01]  /*5b30*/  IMAD.X R15, RZ, RZ, ~R3, P2 ;  /* 0x000000ffff0f7224 */ /* 0x000fe200010e0e03 */
[----:B------:R-:W-:Y:S07]  /*5b40*/  @P1 BRA `(.L_x_103) ;  /* 0xfffffffc006c1947 */ /* 0x000fee000383ffff */
.L_x_99:
[----:B------:R-:W-:Y:S05]  /*5b50*/  BSYNC.RECONVERGENT B0 ;  /* 0x0000000000007941 */ /* 0x000fea0003800200 */
.L_x_85:
[----:B------:R-:W-:Y:S01]  /*5b60*/  ISETP.NE.AND P0, PT, R19, RZ, PT ;  /* 0x000000ff1300720c */ /* 0x000fe20003f05270 */
[----:B------:R-:W-:-:S12]  /*5b70*/  BSSY.RECONVERGENT B7, `(.L_x_104) ;  /* 0x0000161000077945 */ /* 0x000fd80003800200 */
[----:B------:R-:W-:Y:S05]  /*5b80*/  @P0 BRA `(.L_x_105) ;  /* 0x00000014007c0947 */ /* 0x000fea0003800000 */
[----:B------:R-:W0:Y:S02]  /*5b90*/  LDCU UR4, c[0x0][0x394] ;  /* 0x00007280ff0477ac */ /* 0x000e240008000800 */
[----:B0-----:R-:W-:-:S09]  /*5ba0*/  UISETP.GE.AND UP0, UPT, UR4, 0x1, UPT ;  /* 0x000000010400788c */ /* 0x001fd2000bf06270 */
[----:B------:R-:W-:Y:S05]  /*5bb0*/  BRA.U !UP0, `(.L_x_106) ;  /* 0x0000001508507547 */ /* 0x000fea000b800000 */
[----:B------:R-:W-:Y:S01]  /*5bc0*/  ISETP.GE.U32.AND P0, PT, R31, 0xf, PT ;  /* 0x0000000f1f00780c */ /* 0x000fe20003f06070 */
[----:B------:R-:W-:-:S12]  /*5bd0*/  IMAD.MOV.U32 R27, RZ, RZ, RZ ;  /* 0x000000ffff1b7224 */ /* 0x000fd800078e00ff */
[----:B------:R-:W-:Y:S05]  /*5be0*/  @!P0 BRA `(.L_x_107) ;  /* 0x0000000800b88947 */ /* 0x000fea0003800000 */
[----:B------:R-:W-:Y:S01]  /*5bf0*/  IADD3 R27, P0, PT, R18, 0x200, RZ ;  /* 0x00000200121b7810 */ /* 0x000fe20007f1e0ff */
[----:B------:R-:W-:Y:S01]  /*5c00*/  BSSY.RECONVERGENT B6, `(.L_x_108) ;  /* 0x00000ab000067945 */ /* 0x000fe20003800200 */
[----:B------:R-:W-:Y:S02]  /*5c10*/  VIADD R26, R1, 0x40 ;  /* 0x00000040011a7836 */ /* 0x000fe40000000000 */
[----:B------:R-:W-:Y:S02]  /*5c20*/  IMAD.MOV.U32 R24, RZ, RZ, R30 ;  /* 0x000000ffff187224 */ /* 0x000fe400078e001e */
[----:B------:R-:W-:-:S07]  /*5c30*/  IMAD.X R23, RZ, RZ, R2, P0 ;  /* 0x000000ffff177224 */ /* 0x000fce00000e0602 */
.L_x_125:
[----:B------:R-:W2:Y:S01]  /*5c40*/  LDL.64 R10, [R26+-0x40] ;  /* 0xffffc0001a0a7983 */ /* 0x000ea20000100a00 */
[----:B------:R-:W-:Y:S01]  /*5c50*/  MOV R22, 0x0 ;  /* 0x0000000000167802 */ /* 0x000fe20000000f00 */
[----:B------:R-:W0:Y:S01]  /*5c60*/  LDCU.64 UR4, c[0x4][0x8] ;  /* 0x01000100ff0477ac */ /* 0x000e220008000a00 */
[----:B------:R-:W-:Y:S01]  /*5c70*/  VIADD R24, R24, 0x10 ;  /* 0x0000001018187836 */ /* 0x000fe20000000000 */
[----:B------:R-:W-:Y:S01]  /*5c80*/  MOV R6, R27 ;  /* 0x0000001b00067202 */ /* 0x000fe20000000f00 */
[----:B------:R1:W3:Y:S01]  /*5c90*/  LDC.64 R8, c[0x4][R22] ;  /* 0x0100000016087b82 */ /* 0x0002e20000000a00 */
[----:B------:R-:W-:Y:S02]  /*5ca0*/  IMAD.MOV.U32 R7, RZ, RZ, R23 ;  /* 0x000000ffff077224 */ /* 0x000fe400078e0017 */
[----:B------:R-:W-:-:S04]  /*5cb0*/  ISETP.NE.AND P0, PT, R24, RZ, PT ;  /* 0x000000ff1800720c */ /* 0x000fc80003f05270 */
[----:B------:R-:W-:Y:S01]  /*5cc0*/  P2R R32, PR, RZ, 0x1 ;  /* 0x00000001ff207803 */ /* 0x000fe20000000000 */
[----:B0-----:R-:W-:Y:S02]  /*5cd0*/  IMAD.U32 R4, RZ, RZ, UR4 ;  /* 0x00000004ff047e24 */ /* 0x001fe4000f8e00ff */
[----:B------:R-:W-:Y:S01]  /*5ce0*/  IMAD.U32 R5, RZ, RZ, UR5 ;  /* 0x00000005ff057e24 */ /* 0x000fe2000f8e00ff */
[----:B--23--:R1:W-:Y:S06]  /*5cf0*/  STL.64 [R1+0x200], R10 ;  /* 0x0002000a01007387 */ /* 0x00c3ec0000100a00 */
[----:B------:R-:W-:-:S07]  /*5d00*/  LEPC R20, `(.L_x_109) ;  /* 0x000000001014794e */ /* 0x000fce0000000000 */
[----:B-1----:R-:W-:Y:S05]  /*5d10*/  CALL.ABS.NOINC R8 ;  /* 0x0000000008007343 */ /* 0x002fea0003c00000 */
.L_x_109:
[----:B------:R-:W2:Y:S01]  /*5d20*/  LDL.64 R4, [R26+-0x38] ;  /* 0xffffc8001a047983 */ /* 0x000ea20000100a00 */
[----:B------:R0:W1:Y:S01]  /*5d30*/  LDC.64 R8, c[0x4][R22] ;  /* 0x0100000016087b82 */ /* 0x0000620000000a00 */
[----:B------:R-:W3:Y:S01]  /*5d40*/  LDCU.64 UR4, c[0x4][0x8] ;  /* 0x01000100ff0477ac */ /* 0x000ee20008000a00 */
[----:B------:R-:W-:Y:S02]  /*5d50*/  IMAD.MOV.U32 R6, RZ, RZ, R27 ;  /* 0x000000ffff067224 */ /* 0x000fe400078e001b */
[----:B------:R-:W-:Y:S01]  /*5d60*/  IMAD.MOV.U32 R7, RZ, RZ, R23 ;  /* 0x000000ffff077224 */ /* 0x000fe200078e0017 */
[----:B--2---:R3:W-:Y:S02]  /*5d70*/  STL.64 [R1+0x200], R4 ;  /* 0x0002000401007387 */ /* 0x0047e40000100a00 */
[----:B---3--:R-:W-:Y:S02]  /*5d80*/  IMAD.U32 R4, RZ, RZ, UR4 ;  /* 0x00000004ff047e24 */ /* 0x008fe4000f8e00ff */
[----:B01----:R-:W-:-:S07]  /*5d90*/  IMAD.U32 R5, RZ, RZ, UR5 ;  /* 0x00000005ff057e24 */ /* 0x003fce000f8e00ff */
[----:B------:R-:W-:-:S07]  /*5da0*/  LEPC R20, `(.L_x_110) ;  /* 0x000000001014794e */ /* 0x000fce0000000000 */
[----:B------:R-:W-:Y:S05]  /*5db0*/  CALL.ABS.NOINC R8 ;  /* 0x0000000008007343 */ /* 0x000fea0003c00000 */
.L_x_110:
        /* <DEDUP_REMOVED lines=10> */
.L_x_111:
        /* <DEDUP_REMOVED lines=10> */
.L_x_112:
        /* <DEDUP_REMOVED lines=10> */
.L_x_113:
        /* <DEDUP_REMOVED lines=10> */
.L_x_114:
        /* <DEDUP_REMOVED lines=10> */
.L_x_115:
        /* <DEDUP_REMOVED lines=10> */
.L_x_116:
[----:B------:R-:W2:Y:S01]  /*6180*/  LDL.64 R4, [R26] ;  /* 0x000000001a047983 */ /* 0x000ea20000100a00 */
[----:B------:R0:W1:Y:S01]  /*6190*/  LDC.64 R8, c[0x4][R22] ;  /* 0x0100000016087b82 */ /* 0x0000620000000a00 */
[----:B------:R-:W3:Y:S01]  /*61a0*/  LDCU.64 UR4, c[0x4][0x8] ;  /* 0x01000100ff0477ac */ /* 0x000ee20008000a00 */
[----:B------:R-:W-:Y:S02]  /*61b0*/  IMAD.MOV.U32 R6, RZ, RZ, R27 ;  /* 0x000000ffff067224 */ /* 0x000fe400078e001b */
[----:B------:R-:W-:Y:S01]  /*61c0*/  IMAD.MOV.U32 R7, RZ, RZ, R23 ;  /* 0x000000ffff077224 */ /* 0x000fe200078e0017 */
[----:B--2---:R3:W-:Y:S02]  /*61d0*/  STL.64 [R1+0x200], R4 ;  /* 0x0002000401007387 */ /* 0x0047e40000100a00 */
[----:B---3--:R-:W-:Y:S01]  /*61e0*/  IMAD.U32 R4, RZ, RZ, UR4 ;  /* 0x00000004ff047e24 */ /* 0x008fe2000f8e00ff */
[----:B01----:R-:W-:-:S07]  /*61f0*/  MOV R5, UR5 ;  /* 0x0000000500057c02 */ /* 0x003fce0008000f00 */
[----:B------:R-:W-:-:S07]  /*6200*/  LEPC R20, `(.L_x_117) ;  /* 0x000000001014794e */ /* 0x000fce0000000000 */
[----:B------:R-:W-:Y:S05]  /*6210*/  CALL.ABS.NOINC R8 ;  /* 0x0000000008007343 */ /* 0x000fea0003c00000 */
.L_x_117:
[----:B------:R-:W2:Y:S01]  /*6220*/  LDL.64 R4, [R26+0x8] ;  /* 0x000008001a047983 */ /* 0x000ea20000100a00 */
        /* <DEDUP_REMOVED lines=9> */
.L_x_118:
        /* <DEDUP_REMOVED lines=10> */
.L_x_119:
        /* <DEDUP_REMOVED lines=10> */
.L_x_120:
        /* <DEDUP_REMOVED lines=10> */
.L_x_121:
        /* <DEDUP_REMOVED lines=10> */
.L_x_122:
        /* <DEDUP_REMOVED lines=10> */
.L_x_123:
        /* <DEDUP_REMOVED lines=10> */
.L_x_124:
[----:B------:R-:W-:Y:S02]  /*6680*/  ISETP.NE.AND P6, PT, R32, RZ, PT ;  /* 0x000000ff2000720c */ /* 0x000fe40003fc5270 */
[----:B------:R-:W-:-:S11]  /*6690*/  IADD3 R26, PT, PT, R26, 0x80, RZ ;  /* 0x000000801a1a7810 */ /* 0x000fd60007ffe0ff */
[----:B------:R-:W-:Y:S05]  /*66a0*/  @P6 BRA `(.L_x_125) ;  /* 0xfffffff400646947 */ /* 0x000fea000383ffff */
[----:B------:R-:W-:Y:S05]  /*66b0*/  BSYNC.RECONVERGENT B6 ;  /* 0x0000000000067941 */ /* 0x000fea0003800200 */
.L_x_108:
[----:B------:R-:W-:-:S07]  /*66c0*/  IMAD.MOV.U32 R27, RZ, RZ, R28 ;  /* 0x000000ffff1b7224 */ /* 0x000fce00078e001c */
.L_x_107:
[----:B------:R-:W-:Y:S01]  /*66d0*/  ISETP.NE.AND P0, PT, R29, RZ, PT ;  /* 0x000000ff1d00720c */ /* 0x000fe20003f05270 */
[----:B------:R-:W-:-:S12]  /*66e0*/  BSSY.RECONVERGENT B6, `(.L_x_106) ;  /* 0x00000a1000067945 */ /* 0x000fd80003800200 */
[----:B------:R-:W-:Y:S05]  /*66f0*/  @!P0 BRA `(.L_x_126) ;  /* 0x00000008007c8947 */ /* 0x000fea0003800000 */
[----:B------:R-:W-:-:S13]  /*6700*/  ISETP.GE.U32.AND P0, PT, R29, 0x8, PT ;  /* 0x000000081d00780c */ /* 0x000fda0003f06070 */
[----:B------:R-:W-:Y:S05]  /*6710*/  @!P0 BRA `(.L_x_127) ;  /* 0x0000000400548947 */ /* 0x000fea0003800000 */
[----:B------:R-:W-:Y:S01]  /*6720*/  IMAD R26, R27, 0x8, R1 ;  /* 0x000000081b1a7824 */ /* 0x000fe200078e0201 */
[----:B------:R-:W-:Y:S01]  /*6730*/  MOV R24, 0x0 ;  /* 0x0000000000187802 */ /* 0x000fe20000000f00 */
[----:B------:R-:W0:Y:S03]  /*6740*/  LDCU.64 UR4, c[0x4][0x8] ;  /* 0x01000100ff0477ac */ /* 0x000e260008000a00 */
[----:B------:R-:W2:Y:S01]  /*6750*/  LDL.64 R10, [R26] ;  /* 0x000000001a0a7983 */ /* 0x000ea20000100a00 */
[----:B------:R1:W3:Y:S01]  /*6760*/  LDC.64 R8, c[0x4][R24] ;  /* 0x0100000018087b82 */ /* 0x0002e20000000a00 */
[----:B------:R-:W-:-:S05]  /*6770*/  IADD3 R23, P0, PT, R18, 0x200, RZ ;  /* 0x0000020012177810 */ /* 0x000fca0007f1e0ff */
[----:B------:R-:W-:Y:S02]  /*6780*/  IMAD.X R22, RZ, RZ, R2, P0 ;  /* 0x000000ffff167224 */ /* 0x000fe400000e0602 */
[----:B------:R-:W-:Y:S02]  /*6790*/  IMAD.MOV.U32 R6, RZ, RZ, R23 ;  /* 0x000000ffff067224 */ /* 0x000fe400078e0017 */
[----:B------:R-:W-:Y:S02]  /*67a0*/  IMAD.MOV.U32 R7, RZ, RZ, R22 ;  /* 0x000000ffff077224 */ /* 0x000fe400078e0016 */
[----:B0-----:R-:W-:Y:S02]  /*67b0*/  IMAD.U32 R4, RZ, RZ, UR4 ;  /* 0x00000004ff047e24 */ /* 0x001fe4000f8e00ff */
[----:B------:R-:W-:Y:S01]  /*67c0*/  IMAD.U32 R5, RZ, RZ, UR5 ;  /* 0x00000005ff057e24 */ /* 0x000fe2000f8e00ff */
[----:B--23--:R1:W-:Y:S06]  /*67d0*/  STL.64 [R1+0x200], R10 ;  /* 0x0002000a01007387 */ /* 0x00c3ec0000100a00 */
[----:B------:R-:W-:-:S07]  /*67e0*/  LEPC R20, `(.L_x_128) ;  /* 0x000000001014794e */ /* 0x000fce0000000000 */
[----:B-1----:R-:W-:Y:S05]  /*67f0*/  CALL.ABS.NOINC R8 ;  /* 0x0000000008007343 */ /* 0x002fea0003c00000 */
.L_x_128:
[----:B------:R-:W2:Y:S01]  /*6800*/  LDL.64 R10, [R26+0x8] ;  /* 0x000008001a0a7983 */ /* 0x000ea20000100a00 */
        /* <DEDUP_REMOVED lines=9> */
.L_x_129:
        /* <DEDUP_REMOVED lines=10> */
.L_x_130:
        /* <DEDUP_REMOVED lines=10> */
.L_x_131:
        /* <DEDUP_REMOVED lines=10> */
.L_x_132:
        /* <DEDUP_REMOVED lines=10> */
.L_x_133:
[----:B------:R-:W2:Y:S01]  /*6b20*/  LDL.64 R10, [R26+0x30] ;  /* 0x000030001a0a7983 */ /* 0x000ea20000100a00 */
[----:B------:R0:W1:Y:S01]  /*6b30*/  LDC.64 R8, c[0x4][R24] ;  /* 0x0100000018087b82 */ /* 0x0000620000000a00 */
[----:B------:R-:W3:Y:S01]  /*6b40*/  LDCU.64 UR4, c[0x4][0x8] ;  /* 0x01000100ff0477ac */ /* 0x000ee20008000a00 */
[----:B------:R-:W-:Y:S01]  /*6b50*/  IMAD.MOV.U32 R6, RZ, RZ, R23 ;  /* 0x000000ffff067224 */ /* 0x000fe200078e0017 */
[----:B------:R-:W-:Y:S01]  /*6b60*/  MOV R7, R22 ;  /* 0x0000001600077202 */ /* 0x000fe20000000f00 */
[----:B---3--:R-:W-:Y:S02]  /*6b70*/  IMAD.U32 R4, RZ, RZ, UR4 ;  /* 0x00000004ff047e24 */ /* 0x008fe4000f8e00ff */
[----:B------:R-:W-:Y:S01]  /*6b80*/  IMAD.U32 R5, RZ, RZ, UR5 ;  /* 0x00000005ff057e24 */ /* 0x000fe2000f8e00ff */
[----:B-12---:R0:W-:Y:S06]  /*6b90*/  STL.64 [R1+0x200], R10 ;  /* 0x0002000a01007387 */ /* 0x0061ec0000100a00 */
[----:B------:R-:W-:-:S07]  /*6ba0*/  LEPC R20, `(.L_x_134) ;  /* 0x000000001014794e */ /* 0x000fce0000000000 */
[----:B0-----:R-:W-:Y:S05]  /*6bb0*/  CALL.ABS.NOINC R8 ;  /* 0x0000000008007343 */ /* 0x001fea0003c00000 */
.L_x_134:
        /* <DEDUP_REMOVED lines=10> */
.L_x_135:
[----:B------:R-:W-:-:S07]  /*6c60*/  VIADD R27, R27, 0x8 ;  /* 0x000000081b1b7836 */ /* 0x000fce0000000000 */
.L_x_127:
[----:B------:R-:W-:-:S13]  /*6c70*/  ISETP.NE.AND P0, PT, R17, RZ, PT ;  /* 0x000000ff1100720c */ /* 0x000fda0003f05270 */
        /* <DEDUP_REMOVED lines=17> */
.L_x_137:
        /* <DEDUP_REMOVED lines=10> */
.L_x_138:
        /* <DEDUP_REMOVED lines=10> */
.L_x_139:
        /* <DEDUP_REMOVED lines=10> */
.L_x_140:
[----:B------:R-:W-:-:S07]  /*6f70*/  VIADD R27, R27, 0x4 ;  /* 0x000000041b1b7836 */ /* 0x000fce0000000000 */
.L_x_136:
[----:B------:R-:W-:-:S13]  /*6f80*/  ISETP.NE.AND P0, PT, R16, RZ, PT ;  /* 0x000000ff1000720c */ /* 0x000fda0003f05270 */
[----:B------:R-:W-:Y:S05]  /*6f90*/  @!P0 BRA `(.L_x_126) ;  /* 0x0000000000548947 */ /* 0x000fea0003800000 */
[----:B------:R-:W-:Y:S01]  /*6fa0*/  IADD3 R22, P0, PT, R18, 0x200, RZ ;  /* 0x0000020012167810 */ /* 0x000fe20007f1e0ff */
[----:B------:R-:W-:Y:S02]  /*6fb0*/  IMAD R23, R27, 0x8, R1 ;  /* 0x000000081b177824 */ /* 0x000fe400078e0201 */
[----:B------:R-:W-:Y:S02]  /*6fc0*/  IMAD.MOV R26, RZ, RZ, -R16 ;  /* 0x000000ffff1a7224 */ /* 0x000fe400078e0a10 */
[----:B------:R-:W-:-:S08]  /*6fd0*/  IMAD.X R24, RZ, RZ, R2, P0 ;  /* 0x000000ffff187224 */ /* 0x000fd000000e0602 */
.L_x_142:
[----:B------:R-:W2:Y:S01]  /*6fe0*/  LDL.64 R10, [R23] ;  /* 0x00000000170a7983 */ /* 0x000ea20000100a00 */
[----:B------:R-:W-:Y:S01]  /*6ff0*/  MOV R8, 0x0 ;  /* 0x0000000000087802 */ /* 0x000fe20000000f00 */
[----:B------:R-:W0:Y:S01]  /*7000*/  LDCU.64 UR4, c[0x4][0x8] ;  /* 0x01000100ff0477ac */ /* 0x000e220008000a00 */
[----:B------:R-:W-:Y:S01]  /*7010*/  VIADD R26, R26, 0x1 ;  /* 0x000000011a1a7836 */ /* 0x000fe20000000000 */
[----:B------:R-:W-:Y:S01]  /*7020*/  MOV R7, R24 ;  /* 0x0000001800077202 */ /* 0x000fe20000000f00 */
[----:B------:R-:W-:Y:S02]  /*7030*/  IMAD.MOV.U32 R6, RZ, RZ, R22 ;  /* 0x000000ffff067224 */ /* 0x000fe400078e0016 */
[----:B------:R-:W1:Y:S01]  /*7040*/  LDC.64 R8, c[0x4][R8] ;  /* 0x0100000008087b82 */ /* 0x000e620000000a00 */
[----:B------:R-:W-:-:S04]  /*7050*/  ISETP.NE.AND P0, PT, R26, RZ, PT ;  /* 0x000000ff1a00720c */ /* 0x000fc80003f05270 */
[----:B------:R-:W-:Y:S01]  /*7060*/  P2R R0, PR, RZ, 0x1 ;  /* 0x00000001ff007803 */ /* 0x000fe20000000000 */
[----:B0-----:R-:W-:Y:S02]  /*7070*/  IMAD.U32 R4, RZ, RZ, UR4 ;  /* 0x00000004ff047e24 */ /* 0x001fe4000f8e00ff */
[----:B------:R-:W-:Y:S01]  /*7080*/  IMAD.U32 R5, RZ, RZ, UR5 ;  /* 0x00000005ff057e24 */ /* 0x000fe2000f8e00ff */
[----:B-12---:R0:W-:Y:S06]  /*7090*/  STL.64 [R1+0x200], R10 ;  /* 0x0002000a01007387 */ /* 0x0061ec0000100a00 */
[----:B------:R-:W-:-:S07]  /*70a0*/  LEPC R20, `(.L_x_141) ;  /* 0x000000001014794e */ /* 0x000fce0000000000 */
[----:B0-----:R-:W-:Y:S05]  /*70b0*/  CALL.ABS.NOINC R8 ;  /* 0x0000000008007343 */ /* 0x001fea0003c00000 */
.L_x_141:
[----:B------:R-:W-:Y:S01]  /*70c0*/  ISETP.NE.AND P6, PT, R26, RZ, PT ;  /* 0x000000ff1a00720c */ /* 0x000fe20003fc5270 */
[----:B------:R-:W-:-:S12]  /*70d0*/  VIADD R23, R23, 0x8 ;  /* 0x0000000817177836 */ /* 0x000fd80000000000 */
[----:B------:R-:W-:Y:S05]  /*70e0*/  @P6 BRA `(.L_x_142) ;  /* 0xfffffffc00bc6947 */ /* 0x000fea000383ffff */
.L_x_126:
[----:B------:R-:W-:Y:S05]  /*70f0*/  BSYNC.RECONVERGENT B6 ;  /* 0x0000000000067941 */ /* 0x000fea0003800200 */
.L_x_106:
[----:B------:R-:W-:Y:S01]  /*7100*/  MOV R8, 0x0 ;  /* 0x0000000000087802 */ /* 0x000fe20000000f00 */
[----:B------:R-:W0:Y:S01]  /*7110*/  LDCU.64 UR4, c[0x4][0x10] ;  /* 0x01000200ff0477ac */ /* 0x000e220008000a00 */
[----:B------:R-:W-:-:S04]  /*7120*/  CS2R R6, SRZ ;  /* 0x0000000000067805 */ /* 0x000fc8000001ff00 */
[----:B------:R-:W1:Y:S01]  /*7130*/  LDC.64 R8, c[0x4][R8] ;  /* 0x0100000008087b82 */ /* 0x000e620000000a00 */
[----:B0-----:R-:W-:Y:S02]  /*7140*/  IMAD.U32 R4, RZ, RZ, UR4 ;  /* 0x00000004ff047e24 */ /* 0x001fe4000f8e00ff */
[----:B------:R-:W-:-:S07]  /*7150*/  IMAD.U32 R5, RZ, RZ, UR5 ;  /* 0x00000005ff057e24 */ /* 0x000fce000f8e00ff */
[----:B------:R-:W-:-:S07]  /*7160*/  LEPC R20, `(.L_x_105) ;  /* 0x000000001014794e */ /* 0x000fce0000000000 */
[----:B-1----:R-:W-:Y:S05]  /*7170*/  CALL.ABS.NOINC R8 ;  /* 0x0000000008007343 */ /* 0x002fea0003c00000 */
.L_x_105:
[----:B------:R-:W-:Y:S05]  /*7180*/  BSYNC.RECONVERGENT B7 ;  /* 0x0000000000077941 */ /* 0x000fea0003800200 */
.L_x_104:
[----:B------:R-:W-:Y:S01]  /*7190*/  ISETP.NE.AND P6, PT, R25, RZ, PT ;  /* 0x000000ff1900720c */ /* 0x000fe20003fc5270 */
[----:B------:R-:W-:-:S12]  /*71a0*/  BSSY.RECONVERGENT B8, `(.L_x_143) ;  /* 0x0000415000087945 */ /* 0x000fd80003800200 */
[----:B------:R-:W-:Y:S05]  /*71b0*/  @P6 BRA `(.L_x_144) ;  /* 0x0000003800106947 */ /* 0x000fea0003800000 */
[----:B------:R-:W0:Y:S02]  /*71c0*/  LDC R0, c[0x0][0x394] ;  /* 0x0000e500ff007b82 */ /* 0x000e240000000800 */
[----:B0-----:R-:W-:-:S13]  /*71d0*/  ISETP.GE.AND P1, PT, R0, 0x1, PT ;  /* 0x000000010000780c */ /* 0x001fda0003f26270 */
[----:B------:R-:W-:Y:S05]  /*71e0*/  @!P1 BRA `(.L_x_145) ;  /* 0x0000001800349947 */ /* 0x000fea0003800000 */
[----:B------:R-:W-:Y:S01]  /*71f0*/  ISETP.GE.U32.AND P0, PT, R31, 0xf, PT ;  /* 0x0000000f1f00780c */ /* 0x000fe20003f06070 */
[----:B------:R-:W-:-:S12]  /*7200*/  IMAD.MOV.U32 R0, RZ, RZ, RZ ;  /* 0x000000ffff007224 */ /* 0x000fd800078e00ff */
[----:B------:R-:W-:Y:S05]  /*7210*/  @!P0 BRA `(.L_x_146) ;  /* 0x0000000400348947 */ /* 0x000fea0003800000 */
[----:B------:R-:W-:Y:S01]  /*7220*/  BSSY.RECONVERGENT B0, `(.L_x_147) ;  /* 0x000004b000007945 */ /* 0x000fe20003800200 */
[----:B------:R-:W-:Y:S02]  /*7230*/  VIADD R0, R1, 0x40 ;  /* 0x0000004001007836 */ /* 0x000fe40000000000 */
[----:B------:R-:W-:-:S07]  /*7240*/  IMAD.MOV.U32 R3, RZ, RZ, R30 ;  /* 0x000000ffff037224 */ /* 0x000fce00078e001e */
.L_x_148:
[----:B------:R-:W2:Y:S04]  /*7250*/  LDL.128 R20, [R0+-0x40] ;  /* 0xffffc00000147983 */ /* 0x000ea80000100c00 */
[----:B------:R-:W3:Y:S04]  /*7260*/  LDL.128 R12, [R0+-0x30] ;  /* 0xffffd000000c7983 */ /* 0x000ee80000100c00 */
[----:B------:R-:W4:Y:S04]  /*7270*/  LDL.128 R8, [R0+-0x20] ;  /* 0xffffe00000087983 */ /* 0x000f280000100c00 */
[----:B------:R-:W5:Y:S01]  /*7280*/  LDL.128 R4, [R0+-0x10] ;  /* 0xfffff00000047983 */ /* 0x000f620000100c00 */
[----:B--2---:R-:W-:-:S02]  /*7290*/  LOP3.LUT R20, RZ, R20, RZ, 0x33, !PT ;  /* 0x00000014ff147212 */ /* 0x004fc400078e33ff */
[----:B------:R-:W-:Y:S02]  /*72a0*/  LOP3.LUT R21, RZ, R21, RZ, 0x33, !PT ;  /* 0x00000015ff157212 */ /* 0x000fe400078e33ff */
[----:B------:R-:W-:Y:S02]  /*72b0*/  LOP3.LUT R22, RZ, R22, RZ, 0x33, !PT ;  /* 0x00000016ff167212 */ /* 0x000fe400078e33ff */
[----:B------:R-:W-:Y:S02]  /*72c0*/  LOP3.LUT R23, RZ, R23, RZ, 0x33, !PT ;  /* 0x00000017ff177212 */ /* 0x000fe400078e33ff */
[----:B---3--:R-:W-:-:S03]  /*72d0*/  LOP3.LUT R32, RZ, R12, RZ, 0x33, !PT ;  /* 0x0000000cff207212 */ /* 0x008fc600078e33ff */
[----:B------:R0:W-:Y:S01]  /*72e0*/  STL.128 [R0+-0x40], R20 ;  /* 0xffffc01400007387 */ /* 0x0001e20000100c00 */
[----:B------:R-:W-:Y:S02]  /*72f0*/  LOP3.LUT R34, RZ, R13, RZ, 0x33, !PT ;  /* 0x0000000dff227212 */ /* 0x000fe400078e33ff */
[----:B------:R-:W-:Y:S02]  /*7300*/  LOP3.LUT R33, RZ, R14, RZ, 0x33, !PT ;  /* 0x0000000eff217212 */ /* 0x000fe400078e33ff */
[----:B------:R-:W-:Y:S02]  /*7310*/  LOP3.LUT R35, RZ, R15, RZ, 0x33, !PT ;  /* 0x0000000fff237212 */ /* 0x000fe400078e33ff */
[----:B------:R-:W2:Y:S01]  /*7320*/  LDL.128 R12, [R0+0x10] ;  /* 0x00001000000c7983 */ /* 0x000ea20000100c00 */
[----:B----4-:R-:W-:Y:S01]  /*7330*/  LOP3.LUT R24, RZ, R8, RZ, 0x33, !PT ;  /* 0x00000008ff187212 */ /* 0x010fe200078e33ff */
[----:B------:R-:W-:Y:S01]  /*7340*/  IMAD.MOV.U32 R8, RZ, RZ, R32 ;  /* 0x000000ffff087224 */ /* 0x000fe200078e0020 */
[----:B------:R-:W-:Y:S01]  /*7350*/  LOP3.LUT R25, RZ, R9, RZ, 0x33, !PT ;  /* 0x00000009ff197212 */ /* 0x000fe200078e33ff */
[----:B0-----:R-:W3:Y:S01]  /*7360*/  LDL.128 R20, [R0] ;  /* 0x0000000000147983 */ /* 0x001ee20000100c00 */
[----:B------:R-:W-:Y:S01]  /*7370*/  LOP3.LUT R26, RZ, R10, RZ, 0x33, !PT ;  /* 0x0000000aff1a7212 */ /* 0x000fe200078e33ff */
[----:B------:R-:W-:Y:S01]  /*7380*/  IMAD.MOV.U32 R9, RZ, RZ, R34 ;  /* 0x000000ffff097224 */ /* 0x000fe200078e0022 */
[----:B------:R-:W-:Y:S01]  /*7390*/  LOP3.LUT R27, RZ, R11, RZ, 0x33, !PT ;  /* 0x0000000bff1b7212 */ /* 0x000fe200078e33ff */
[----:B------:R-:W-:-:S02]  /*73a0*/  IMAD.MOV.U32 R10, RZ, RZ, R33 ;  /* 0x000000ffff0a7224 */ /* 0x000fc400078e0021 */
[----:B------:R-:W-:-:S05]  /*73b0*/  IMAD.MOV.U32 R11, RZ, RZ, R35 ;  /* 0x000000ffff0b7224 */ /* 0x000fca00078e0023 */
[----:B------:R0:W-:Y:S04]  /*73c0*/  STL.128 [R0+-0x30], R8 ;  /* 0xffffd00800007387 */ /* 0x0001e80000100c00 */
[----:B------:R1:W-:Y:S04]  /*73d0*/  STL.128 [R0+-0x20], R24 ;  /* 0xffffe01800007387 */ /* 0x0003e80000100c00 */
[----:B0-----:R-:W4:Y:S04]  /*73e0*/  LDL.128 R8, [R0+0x20] ;  /* 0x0000200000087983 */ /* 0x001f280000100c00 */
[----:B-1----:R-:W4:Y:S01]  /*73f0*/  LDL.128 R24, [R0+0x30] ;  /* 0x0000300000187983 */ /* 0x002f220000100c00 */
[----:B-----5:R-:W-:-:S02]  /*7400*/  LOP3.LUT R4, RZ, R4, RZ, 0x33, !PT ;  /* 0x00000004ff047212 */ /* 0x020fc400078e33ff */
[----:B------:R-:W-:Y:S02]  /*7410*/  LOP3.LUT R5, RZ, R5, RZ, 0x33, !PT ;  /* 0x00000005ff057212 */ /* 0x000fe400078e33ff */
[----:B------:R-:W-:Y:S02]  /*7420*/  LOP3.LUT R6, RZ, R6, RZ, 0x33, !PT ;  /* 0x00000006ff067212 */ /* 0x000fe400078e33ff */
[----:B------:R-:W-:-:S05]  /*7430*/  LOP3.LUT R7, RZ, R7, RZ, 0x33, !PT ;  /* 0x00000007ff077212 */ /* 0x000fca00078e33ff */
[----:B------:R0:W-:Y:S01]  /*7440*/  STL.128 [R0+-0x10], R4 ;  /* 0xfffff00400007387 */ /* 0x0001e20000100c00 */
[----:B------:R-:W-:-:S05]  /*7450*/  VIADD R3, R3, 0x10 ;  /* 0x0000001003037836 */ /* 0x000fca0000000000 */
[----:B------:R-:W-:Y:S02]  /*7460*/  ISETP.NE.AND P2, PT, R3, RZ, PT ;  /* 0x000000ff0300720c */ /* 0x000fe40003f45270 */
[----:B---3--:R-:W-:Y:S02]  /*7470*/  LOP3.LUT R32, RZ, R20, RZ, 0x33, !PT ;  /* 0x00000014ff207212 */ /* 0x008fe400078e33ff */
[----:B------:R-:W-:Y:S02]  /*7480*/  LOP3.LUT R33, RZ, R21, RZ, 0x33, !PT ;  /* 0x00000015ff217212 */ /* 0x000fe400078e33ff */
[----:B------:R-:W-:Y:S02]  /*7490*/  LOP3.LUT R22, RZ, R22, RZ, 0x33, !PT ;  /* 0x00000016ff167212 */ /* 0x000fe400078e33ff */
[----:B------:R-:W-:Y:S01]  /*74a0*/  LOP3.LUT R23, RZ, R23, RZ, 0x33, !PT ;  /* 0x00000017ff177212 */ /* 0x000fe200078e33ff */
[----:B0-----:R-:W-:Y:S01]  /*74b0*/  IMAD.MOV.U32 R4, RZ, RZ, R32 ;  /* 0x000000ffff047224 */ /* 0x001fe200078e0020 */
[----:B--2---:R-:W-:Y:S01]  /*74c0*/  LOP3.LUT R20, RZ, R12, RZ, 0x33, !PT ;  /* 0x0000000cff147212 */ /* 0x004fe200078e33ff */
[----:B------:R-:W-:Y:S01]  /*74d0*/  IMAD.MOV.U32 R5, RZ, RZ, R33 ;  /* 0x000000ffff057224 */ /* 0x000fe200078e0021 */
[----:B------:R-:W-:Y:S01]  /*74e0*/  LOP3.LUT R21, RZ, R13, RZ, 0x33, !PT ;  /* 0x0000000dff157212 */ /* 0x000fe200078e33ff */
[----:B------:R-:W-:Y:S01]  /*74f0*/  IMAD.MOV.U32 R6, RZ, RZ, R22 ;  /* 0x000000ffff067224 */ /* 0x000fe200078e0016 */
[----:B------:R-:W-:Y:S01]  /*7500*/  LOP3.LUT R12, RZ, R14, RZ, 0x33, !PT ;  /* 0x0000000eff0c7212 */ /* 0x000fe200078e33ff */
[----:B------:R-:W-:Y:S01]  /*7510*/  IMAD.MOV.U32 R7, RZ, RZ, R23 ;  /* 0x000000ffff077224 */ /* 0x000fe200078e0017 */
[----:B------:R-:W-:-:S04]  /*7520*/  LOP3.LUT R13, RZ, R15, RZ, 0x33, !PT ;  /* 0x0000000fff0d7212 */ /* 0x000fc800078e33ff */
[----:B------:R0:W-:Y:S01]  /*7530*/  STL.128 [R0], R4 ;  /* 0x0000000400007387 */ /* 0x0001e20000100c00 */
[----:B----4-:R-:W-:Y:S02]  /*7540*/  LOP3.LUT R14, RZ, R8, RZ, 0x33, !PT ;  /* 0x00000008ff0e7212 */ /* 0x010fe400078e33ff */
[----:B------:R-:W-:Y:S01]  /*7550*/  LOP3.LUT R15, RZ, R9, RZ, 0x33, !PT ;  /* 0x00000009ff0f7212 */ /* 0x000fe200078e33ff */
[----:B0-----:R-:W-:Y:S02]  /*7560*/  IMAD.MOV.U32 R4, RZ, RZ, R20 ;  /* 0x000000ffff047224 */ /* 0x001fe400078e0014 */
[----:B------:R-:W-:Y:S02]  /*7570*/  IMAD.MOV.U32 R5, RZ, RZ, R21 ;  /* 0x000000ffff057224 */ /* 0x000fe400078e0015 */
[----:B------:R-:W-:Y:S01]  /*7580*/  IMAD.MOV.U32 R6, RZ, RZ, R12 ;  /* 0x000000ffff067224 */ /* 0x000fe200078e000c */
[----:B------:R-:W-:Y:S01]  /*7590*/  LOP3.LUT R12, RZ, R10, RZ, 0x33, !PT ;  /* 0x0000000aff0c7212 */ /* 0x000fe200078e33ff */
[----:B------:R-:W-:Y:S01]  /*75a0*/  IMAD.MOV.U32 R7, RZ, RZ, R13 ;  /* 0x000000ffff077224 */ /* 0x000fe200078e000d */
[----:B------:R-:W-:-:S02]  /*75b0*/  LOP3.LUT R13, RZ, R11, RZ, 0x33, !PT ;  /* 0x0000000bff0d7212 */ /* 0x000fc400078e33ff */
[----:B------:R-:W-:Y:S02]  /*75c0*/  LOP3.LUT R10, RZ, R24, RZ, 0x33, !PT ;  /* 0x00000018ff0a7212 */ /* 0x000fe400078e33ff */
[----:B------:R0:W-:Y:S01]  /*75d0*/  STL.128 [R0+0x10], R4 ;  /* 0x0000100400007387 */ /* 0x0001e20000100c00 */
[----:B------:R-:W-:Y:S02]  /*75e0*/  LOP3.LUT R11, RZ, R25, RZ, 0x33, !PT ;  /* 0x00000019ff0b7212 */ /* 0x000fe400078e33ff */
[----:B------:R-:W-:Y:S02]  /*75f0*/  LOP3.LUT R8, RZ, R26, RZ, 0x33, !PT ;  /* 0x0000001aff087212 */ /* 0x000fe400078e33ff */
[----:B------:R-:W-:Y:S01]  /*7600*/  LOP3.LUT R9, RZ, R27, RZ, 0x33, !PT ;  /* 0x0000001bff097212 */ /* 0x000fe200078e33ff */
[----:B0-----:R-:W-:Y:S02]  /*7610*/  IMAD.MOV.U32 R4, RZ, RZ, R14 ;  /* 0x000000ffff047224 */ /* 0x001fe400078e000e */
[----:B------:R-:W-:-:S02]  /*7620*/  IMAD.MOV.U32 R5, RZ, RZ, R15 ;  /* 0x000000ffff057224 */ /* 0x000fc400078e000f */
[----:B------:R-:W-:Y:S02]  /*7630*/  IMAD.MOV.U32 R6, RZ, RZ, R12 ;  /* 0x000000ffff067224 */ /* 0x000fe400078e000c */
[----:B------:R-:W-:-:S05]  /*7640*/  IMAD.MOV.U32 R7, RZ, RZ, R13 ;  /* 0x000000ffff077224 */ /* 0x000fca00078e000d */
[----:B------:R0:W-:Y:S02]  /*7650*/  STL.128 [R0+0x20], R4 ;  /* 0x0000200400007387 */ /* 0x0001e40000100c00 */
[----:B0-----:R-:W-:Y:S02]  /*7660*/  IMAD.MOV.U32 R4, RZ, RZ, R10 ;  /* 0x000000ffff047224 */ /* 0x001fe400078e000a */
[----:B------:R-:W-:Y:S02]  /*7670*/  IMAD.MOV.U32 R5, RZ, RZ, R11 ;  /* 0x000000ffff057224 */ /* 0x000fe400078e000b */
[----:B------:R-:W-:Y:S02]  /*7680*/  IMAD.MOV.U32 R6, RZ, RZ, R8 ;  /* 0x000000ffff067224 */ /* 0x000fe400078e0008 */
[----:B------:R-:W-:-:S05]  /*7690*/  IMAD.MOV.U32 R7, RZ, RZ, R9 ;  /* 0x000000ffff077224 */ /* 0x000fca00078e0009 */
[----:B------:R0:W-:Y:S02]  /*76a0*/  STL.128 [R0+0x30], R4 ;  /* 0x0000300400007387 */ /* 0x0001e40000100c00 */
[----:B0-----:R-:W-:Y:S01]  /*76b0*/  VIADD R0, R0, 0x80 ;  /* 0x0000008000007836 */ /* 0x001fe20000000000 */
[----:B------:R-:W-:Y:S06]  /*76c0*/  @P2 BRA `(.L_x_148) ;  /* 0xfffffff800e02947 */ /* 0x000fec000383ffff */
[----:B------:R-:W-:Y:S05]  /*76d0*/  BSYNC.RECONVERGENT B0 ;  /* 0x0000000000007941 */ /* 0x000fea0003800200 */
.L_x_147:
[----:B------:R-:W-:-:S07]  /*76e0*/  IMAD.MOV.U32 R0, RZ, RZ, R28 ;  /* 0x000000ffff007224 */ /* 0x000fce00078e001c */
.L_x_146:
[----:B------:R-:W-:-:S13]  /*76f0*/  ISETP.NE.AND P2, PT, R29, RZ, PT ;  /* 0x000000ff1d00720c */ /* 0x000fda0003f45270 */
[----:B------:R-:W-:Y:S05]  /*7700*/  @!P2 BRA `(.L_x_149) ;  /* 0x000000040020a947 */ /* 0x000fea0003800000 */
[----:B------:R-:W-:Y:S02]  /*7710*/  ISETP.GE.U32.AND P3, PT, R29, 0x8, PT ;  /* 0x000000081d00780c */ /* 0x000fe40003f66070 */
[----:B------:R-:W-:-:S11]  /*7720*/  ISETP.NE.AND P4, PT, R17, RZ, PT ;  /* 0x000000ff1100720c */ /* 0x000fd60003f85270 */
[----:B------:R-:W-:Y:S05]  /*7730*/  @!P3 BRA `(.L_x_150) ;  /* 0x000000000088b947 */ /* 0x000fea0003800000 */
[----:B------:R-:W-:-:S05]  /*7740*/  IMAD R3, R0, 0x8, R1 ;  /* 0x0000000800037824 */ /* 0x000fca00078e0201 */
[----:B------:R-:W2:Y:S04]  /*7750*/  LDL.64 R20, [R3] ;  /* 0x0000000003147983 */ /* 0x000ea80000100a00 */
[----:B------:R-:W3:Y:S04]  /*7760*/  LDL.64 R22, [R3+0x8] ;  /* 0x0000080003167983 */ /* 0x000ee80000100a00 */
[----:B------:R-:W4:Y:S04]  /*7770*/  LDL.64 R14, [R3+0x10] ;  /* 0x00001000030e7983 */ /* 0x000f280000100a00 */
[----:B------:R-:W5:Y:S04]  /*7780*/  LDL.64 R12, [R3+0x18] ;  /* 0x00001800030c7983 */ /* 0x000f680000100a00 */
[----:B------:R-:W5:Y:S04]  /*7790*/  LDL.64 R10, [R3+0x20] ;  /* 0x00002000030a7983 */ /* 0x000f680000100a00 */
[----:B------:R-:W5:Y:S04]  /*77a0*/  LDL.64 R8, [R3+0x28] ;  /* 0x0000280003087983 */ /* 0x000f680000100a00 */
[----:B------:R-:W5:Y:S04]  /*77b0*/  LDL.64 R6, [R3+0x30] ;  /* 0x0000300003067983 */ /* 0x000f680000100a00 */
[----:B------:R-:W5:Y:S01]  /*77c0*/  LDL.64 R4, [R3+0x38] ;  /* 0x0000380003047983 */ /* 0x000f620000100a00 */
[----:B------:R-:W-:-:S02]  /*77d0*/  IADD3 R0, PT, PT, R0, 0x8, RZ ;  /* 0x0000000800007810 */ /* 0x000fc40007ffe0ff */
[----:B--2---:R-:W-:Y:S02]  /*77e0*/  LOP3.LUT R20, RZ, R20, RZ, 0x33, !PT ;  /* 0x00000014ff147212 */ /* 0x004fe400078e33ff */
[----:B------:R-:W-:Y:S02]  /*77f0*/  LOP3.LUT R21, RZ, R21, RZ, 0x33, !PT ;  /* 0x00000015ff157212 */ /* 0x000fe400078e33ff */
[----:B---3--:R-:W-:Y:S02]  /*7800*/  LOP3.LUT R22, RZ, R22, RZ, 0x33, !PT ;  /* 0x00000016ff167212 */ /* 0x008fe400078e33ff */
[----:B------:R-:W-:Y:S01]  /*7810*/  LOP3.LUT R23, RZ, R23, RZ, 0x33, !PT ;  /* 0x00000017ff177212 */ /* 0x000fe200078e33ff */
[----:B------:R0:W-:Y:S01]  /*7820*/  STL.64 [R3], R20 ;  /* 0x0000001403007387 */ /* 0x0001e20000100a00 */
[----:B----4-:R-:W-:Y:S02]  /*7830*/  LOP3.LUT R14, RZ, R14, RZ, 0x33, !PT ;  /* 0x0000000eff0e7212 */ /* 0x010fe400078e33ff */
[----:B------:R-:W-:Y:S01]  /*7840*/  LOP3.LUT R15, RZ, R15, RZ, 0x33, !PT ;  /* 0x0000000fff0f7212 */ /* 0x000fe200078e33ff */
[----:B------:R0:W-:Y:S01]  /*7850*/  STL.64 [R3+0x8], R22 ;  /* 0x0000081603007387 */ /* 0x0001e20000100a00 */
[----:B-----5:R-:W-:-:S02]  /*7860*/  LOP3.LUT R12, RZ, R12, RZ, 0x33, !PT ;  /* 0x0000000cff0c7212 */ /* 0x020fc400078e33ff */
[----:B------:R-:W-:Y:S01]  /*7870*/  LOP3.LUT R13, RZ, R13, RZ, 0x33, !PT ;  /* 0x0000000dff0d7212 */ /* 0x000fe200078e33ff */
[----:B------:R0:W-:Y:S01]  /*7880*/  STL.64 [R3+0x10], R14 ;  /* 0x0000100e03007387 */ /* 0x0001e20000100a00 */
[----:B------:R-:W-:Y:S02]  /*7890*/  LOP3.LUT R10, RZ, R10, RZ, 0x33, !PT ;  /* 0x0000000aff0a7212 */ /* 0x000fe400078e33ff */
[----:B------:R-:W-:Y:S01]  /*78a0*/  LOP3.LUT R11, RZ, R11, RZ, 0x33, !PT ;  /* 0x0000000bff0b7212 */ /* 0x000fe200078e33ff */
[----:B------:R0:W-:Y:S01]  /*78b0*/  STL.64 [R3+0x18], R12 ;  /* 0x0000180c03007387 */ /* 0x0001e20000100a00 */
[----:B------:R-:W-:Y:S02]  /*78c0*/  LOP3.LUT R8, RZ, R8, RZ, 0x33, !PT ;  /* 0x00000008ff087212 */ /* 0x000fe400078e33ff */
[----:B------:R-:W-:Y:S01]  /*78d0*/  LOP3.LUT R9, RZ, R9, RZ, 0x33, !PT ;  /* 0x00000009ff097212 */ /* 0x000fe200078e33ff */
[----:B------:R0:W-:Y:S01]  /*78e0*/  STL.64 [R3+0x20], R10 ;  /* 0x0000200a03007387 */ /* 0x0001e20000100a00 */
[----:B------:R-:W-:-:S02]  /*78f0*/  LOP3.LUT R6, RZ, R6, RZ, 0x33, !PT ;  /* 0x00000006ff067212 */ /* 0x000fc400078e33ff */
[----:B------:R-:W-:Y:S01]  /*7900*/  LOP3.LUT R7, RZ, R7, RZ, 0x33, !PT ;  /* 0x00000007ff077212 */ /* 0x000fe200078e33ff */
[----:B------:R0:W-:Y:S01]  /*7910*/  STL.64 [R3+0x28], R8 ;  /* 0x0000280803007387 */ /* 0x0001e20000100a00 */
[----:B------:R-:W-:Y:S02]  /*7920*/  LOP3.LUT R4, RZ, R4, RZ, 0x33, !PT ;  /* 0x00000004ff047212 */ /* 0x000fe400078e33ff */
[----:B------:R-:W-:Y:S01]  /*7930*/  LOP3.LUT R5, RZ, R5, RZ, 0x33, !PT ;  /* 0x00000005ff057212 */ /* 0x000fe200078e33ff */
[----:B------:R0:W-:Y:S04]  /*7940*/  STL.64 [R3+0x30], R6 ;  /* 0x0000300603007387 */ /* 0x0001e80000100a00 */
[----:B------:R0:W-:Y:S02]  /*7950*/  STL.64 [R3+0x38], R4 ;  /* 0x0000380403007387 */ /* 0x0001e40000100a00 */
.L_x_150:
[----:B------:R-:W-:Y:S04]  /*7960*/  BSSY.RECONVERGENT B0, `(.L_x_149) ;  /* 0x0000022000007945 */ /* 0x000fe80003800200 */
[----:B------:R-:W-:Y:S05]  /*7970*/  @!P4 BRA `(.L_x_151) ;  /* 0x000000000080c947 */ /* 0x000fea0003800000 */
[----:B------:R-:W-:Y:S02]  /*7980*/  ISETP.GE.U32.AND P3, PT, R17, 0x4, PT ;  /* 0x000000041100780c */ /* 0x000fe40003f66070 */
[----:B------:R-:W-:-:S11]  /*7990*/  ISETP.NE.AND P4, PT, R16, RZ, PT ;  /* 0x000000ff1000720c */ /* 0x000fd60003f85270 */
[----:B------:R-:W-:Y:S05]  /*79a0*/  @!P3 BRA `(.L_x_152) ;  /* 0x000000000048b947 */ /* 0x000fea0003800000 */
[----:B0-----:R-:W-:-:S05]  /*79b0*/  IMAD R3, R0, 0x8, R1 ;  /* 0x0000000800037824 */ /* 0x001fca00078e0201 */
[----:B------:R-:W2:Y:S04]  /*79c0*/  LDL.64 R8, [R3] ;  /* 0x0000000003087983 */ /* 0x000ea80000100a00 */
[----:B------:R-:W3:Y:S04]  /*79d0*/  LDL.64 R10, [R3+0x8] ;  /* 0x00000800030a7983 */ /* 0x000ee80000100a00 */
[----:B------:R-:W4:Y:S04]  /*79e0*/  LDL.64 R6, [R3+0x10] ;  /* 0x0000100003067983 */ /* 0x000f280000100a00 */
[----:B------:R-:W5:Y:S01]  /*79f0*/  LDL.64 R4, [R3+0x18] ;  /* 0x0000180003047983 */ /* 0x000f620000100a00 */
[----:B------:R-:W-:Y:S01]  /*7a00*/  VIADD R0, R0, 0x4 ;  /* 0x0000000400007836 */ /* 0x000fe20000000000 */
[----:B--2---:R-:W-:-:S02]  /*7a10*/  LOP3.LUT R8, RZ, R8, RZ, 0x33, !PT ;  /* 0x00000008ff087212 */ /* 0x004fc400078e33ff */
        /* <DEDUP_REMOVED lines=9> */
[----:B------:R1:W-:Y:S04]  /*7ab0*/  STL.64 [R3+0x10], R6 ;  /* 0x0000100603007387 */ /* 0x0003e80000100a00 */
[----:B------:R1:W-:Y:S02]  /*7ac0*/  STL.64 [R3+0x18], R4 ;  /* 0x0000180403007387 */ /* 0x0003e40000100a00 */
.L_x_152:
[----:B------:R-:W-:Y:S05]  /*7ad0*/  @!P4 BRA `(.L_x_151) ;  /* 0x000000000028c947 */ /* 0x000fea0003800000 */
[----:B01----:R-:W-:Y:S02]  /*7ae0*/  IMAD R3, R0, 0x8, R1 ;  /* 0x0000000800037824 */ /* 0x003fe400078e0201 */
[----:B------:R-:W-:-:S07]  /*7af0*/  IMAD.MOV R0, RZ, RZ, -R16 ;  /* 0x000000ffff007224 */ /* 0x000fce00078e0a10 */
.L_x_153:
[----:B------:R-:W2:Y:S01]  /*7b00*/  LDL.64 R4, [R3] ;  /* 0x0000000003047983 */ /* 0x000ea20000100a00 */
[----:B------:R-:W-:-:S05]  /*7b10*/  VIADD R0, R0, 0x1 ;  /* 0x0000000100007836 */ /* 0x000fca0000000000 */
[----:B------:R-:W-:Y:S02]  /*7b20*/  ISETP.NE.AND P3, PT, R0, RZ, PT ;  /* 0x000000ff0000720c */ /* 0x000fe40003f65270 */
[----:B--2---:R-:W-:Y:S02]  /*7b30*/  LOP3.LUT R4, RZ, R4, RZ, 0x33, !PT ;  /* 0x00000004ff047212 */ /* 0x004fe400078e33ff */
[----:B------:R-:W-:-:S05]  /*7b40*/  LOP3.LUT R5, RZ, R5, RZ, 0x33, !PT ;  /* 0x00000005ff057212 */ /* 0x000fca00078e33ff */
[----:B------:R0:W-:Y:S02]  /*7b50*/  STL.64 [R3], R4 ;  /* 0x0000000403007387 */ /* 0x0001e40000100a00 */
[----:B0-----:R-:W-:Y:S02]  /*7b60*/  VIADD R3, R3, 0x8 ;  /* 0x0000000803037836 */ /* 0x001fe40000000000 */
[----:B------:R-:W-:Y:S05]  /*7b70*/  @P3 BRA `(.L_x_153) ;  /* 0xfffffffc00e03947 */ /* 0x000fea000383ffff */
.L_x_151:
[----:B------:R-:W-:Y:S05]  /*7b80*/  BSYNC.RECONVERGENT B0 ;  /* 0x0000000000007941 */ /* 0x000fea0003800200 */
.L_x_149:
[----:B------:R-:W-:Y:S02]  /*7b90*/  IMAD.MOV.U32 R25, RZ, RZ, 0x1 ;  /* 0x00000001ff197424 */ /* 0x000fe400078e00ff */
[----:B------:R-:W-:Y:S02]  /*7ba0*/  IMAD.MOV.U32 R0, RZ, RZ, RZ ;  /* 0x000000ffff007224 */ /* 0x000fe400078e00ff */
[----:B01----:R-:W-:Y:S01]  /*7bb0*/  IMAD.MOV.U32 R3, RZ, RZ, RZ ;  /* 0x000000ffff037224 */ /* 0x003fe200078e00ff */
[----:B------:R-:W-:Y:S06]  /*7bc0*/  @!P0 BRA `(.L_x_154) ;  /* 0x0000000400fc8947 */ /* 0x000fec0003800000 */
[----:B------:R-:W-:Y:S01]  /*7bd0*/  BSSY.RECONVERGENT B0, `(.L_x_155) ;  /* 0x000007d000007945 */ /* 0x000fe20003800200 */
[----:B------:R-:W-:Y:S02]  /*7be0*/  VIADD R3, R1, 0x40 ;  /* 0x0000004001037836 */ /* 0x000fe40000000000 */
[----:B------:R-:W-:Y:S02]  /*7bf0*/  IMAD.MOV.U32 R25, RZ, RZ, 0x1 ;  /* 0x00000001ff197424 */ /* 0x000fe400078e00ff */
[----:B------:R-:W-:-:S07]  /*7c00*/  IMAD.MOV.U32 R24, RZ, RZ, R30 ;  /* 0x000000ffff187224 */ /* 0x000fce00078e001e */
.L_x_156:
[----:B------:R-:W2:Y:S04]  /*7c10*/  LDL.128 R12, [R3+-0x40] ;  /* 0xffffc000030c7983 */ /* 0x000ea80000100c00 */
[----:B------:R-:W3:Y:S04]  /*7c20*/  LDL.128 R20, [R3+-0x30] ;  /* 0xffffd00003147983 */ /* 0x000ee80000100c00 */
[----:B------:R-:W4:Y:S04]  /*7c30*/  LDL.128 R4, [R3+-0x20] ;  /* 0xffffe00003047983 */ /* 0x000f280000100c00 */
[----:B------:R-:W5:Y:S01]  /*7c40*/  LDL.128 R8, [R3+-0x10] ;  /* 0xfffff00003087983 */ /* 0x000f620000100c00 */
[----:B--2---:R-:W-:-:S05]  /*7c50*/  IADD3 R12, P0, PT, R12, R25, RZ ;  /* 0x000000190c0c7210 */ /* 0x004fca0007f1e0ff */
[----:B------:R-:W-:Y:S01]  /*7c60*/  IMAD.X R25, R13, 0x1, R0, P0 ;  /* 0x000000010d197824 */ /* 0x000fe200000e0600 */
[----:B------:R-:W-:-:S04]  /*7c70*/  ISETP.NE.U32.AND P0, PT, R12, RZ, PT ;  /* 0x000000ff0c00720c */ /* 0x000fc80003f05070 */
[----:B------:R-:W-:-:S04]  /*7c80*/  ISETP.NE.AND.EX P0, PT, R25, RZ, PT, P0 ;  /* 0x000000ff1900720c */ /* 0x000fc80003f05300 */
[----:B------:R-:W-:-:S04]  /*7c90*/  SEL R13, RZ, 0x1, P0 ;  /* 0x00000001ff0d7807 */ /* 0x000fc80000000000 */
[----:B------:R-:W-:Y:S01]  /*7ca0*/  IADD3 R14, P0, PT, R14, R13, RZ ;  /* 0x0000000d0e0e7210 */ /* 0x000fe20007f1e0ff */
[----:B------:R-:W-:-:S04]  /*7cb0*/  IMAD.MOV.U32 R13, RZ, RZ, R25 ;  /* 0x000000ffff0d7224 */ /* 0x000fc800078e0019 */
[----:B------:R-:W-:Y:S01]  /*7cc0*/  IMAD.X R15, RZ, RZ, R15, P0 ;  /* 0x000000ffff0f7224 */ /* 0x000fe200000e060f */
[----:B------:R-:W-:-:S04]  /*7cd0*/  ISETP.NE.U32.AND P0, PT, R14, RZ, PT ;  /* 0x000000ff0e00720c */ /* 0x000fc80003f05070 */
[----:B------:R-:W-:Y:S01]  /*7ce0*/  ISETP.NE.AND.EX P0, PT, R15, RZ, PT, P0 ;  /* 0x000000ff0f00720c */ /* 0x000fe20003f05300 */
[----:B------:R0:W-:Y:S03]  /*7cf0*/  STL.128 [R3+-0x40], R12 ;  /* 0xffffc00c03007387 */ /* 0x0001e60000100c00 */
[----:B------:R-:W-:-:S04]  /*7d00*/  SEL R25, RZ, 0x1, P0 ;  /* 0x00000001ff197807 */ /* 0x000fc80000000000 */
[----:B---3--:R-:W-:Y:S01]  /*7d10*/  IADD3 R20, P0, PT, R20, R25, RZ ;  /* 0x0000001914147210 */ /* 0x008fe20007f1e0ff */
[----:B0-----:R-:W2:Y:S04]  /*7d20*/  LDL.128 R12, [R3] ;  /* 0x00000000030c7983 */ /* 0x001ea80000100c00 */
[----:B------:R-:W-:Y:S01]  /*7d30*/  IMAD.X R25, RZ, RZ, R21, P0 ;  /* 0x000000ffff197224 */ /* 0x000fe200000e0615 */
        /* <DEDUP_REMOVED lines=10> */
[----:B----4-:R-:W-:Y:S01]  /*7de0*/  IADD3 R4, P0, PT, R4, R25, RZ ;  /* 0x0000001904047210 */ /* 0x010fe20007f1e0ff */
[----:B0-----:R-:W3:Y:S04]  /*7df0*/  LDL.128 R20, [R3+0x10] ;  /* 0x0000100003147983 */ /* 0x001ee80000100c00 */
        /* <DEDUP_REMOVED lines=11> */
[----:B-----5:R-:W-:Y:S01]  /*7eb0*/  IADD3 R8, P0, PT, R8, R25, RZ ;  /* 0x0000001908087210 */ /* 0x020fe20007f1e0ff */
[----:B0-----:R-:W4:Y:S04]  /*7ec0*/  LDL.128 R4, [R3+0x20] ;  /* 0x0000200003047983 */ /* 0x001f280000100c00 */
[----:B------:R-:W-:Y:S01]  /*7ed0*/  IMAD.X R9, RZ, RZ, R9, P0 ;  /* 0x000000ffff097224 */ /* 0x000fe200000e0609 */
[----:B------:R-:W-:-:S04]  /*7ee0*/  ISETP.NE.U32.AND P0, PT, R8, RZ, PT ;  /* 0x000000ff0800720c */ /* 0x000fc80003f05070 */
[----:B------:R-:W-:-:S04]  /*7ef0*/  ISETP.NE.AND.EX P0, PT, R9, RZ, PT, P0 ;  /* 0x000000ff0900720c */ /* 0x000fc80003f05300 */
[----:B------:R-:W-:-:S04]  /*7f00*/  SEL R25, RZ, 0x1, P0 ;  /* 0x00000001ff197807 */ /* 0x000fc80000000000 */
[----:B------:R-:W-:-:S05]  /*7f10*/  IADD3 R25, P0, PT, R10, R25, RZ ;  /* 0x000000190a197210 */ /* 0x000fca0007f1e0ff */
[----:B------:R-:W-:Y:S02]  /*7f20*/  IMAD.X R26, RZ, RZ, R11, P0 ;  /* 0x000000ffff1a7224 */ /* 0x000fe400000e060b */
[----:B------:R-:W-:Y:S02]  /*7f30*/  IMAD.MOV.U32 R10, RZ, RZ, R25 ;  /* 0x000000ffff0a7224 */ /* 0x000fe400078e0019 */
[----:B------:R-:W-:-:S05]  /*7f40*/  IMAD.MOV.U32 R11, RZ, RZ, R26 ;  /* 0x000000ffff0b7224 */ /* 0x000fca00078e001a */
[----:B------:R0:W-:Y:S04]  /*7f50*/  STL.128 [R3+-0x10], R8 ;  /* 0xfffff00803007387 */ /* 0x0001e80000100c00 */
[----:B0-----:R-:W5:Y:S01]  /*7f60*/  LDL.128 R8, [R3+0x30] ;  /* 0x0000300003087983 */ /* 0x001f620000100c00 */
[----:B------:R-:W-:Y:S01]  /*7f70*/  ISETP.NE.U32.AND P0, PT, R25, RZ, PT ;  /* 0x000000ff1900720c */ /* 0x000fe20003f05070 */
[----:B------:R-:W-:-:S03]  /*7f80*/  VIADD R24, R24, 0x10 ;  /* 0x0000001018187836 */ /* 0x000fc60000000000 */
[----:B------:R-:W-:Y:S02]  /*7f90*/  ISETP.NE.AND.EX P0, PT, R26, RZ, PT, P0 ;  /* 0x000000ff1a00720c */ /* 0x000fe40003f05300 */
[----:B------:R-:W-:Y:S02]  /*7fa0*/  ISETP.NE.AND P3, PT, R24, RZ, PT ;  /* 0x000000ff1800720c */ /* 0x000fe40003f65270 */
[----:B------:R-:W-:-:S04]  /*7fb0*/  SEL R25, RZ, 0x1, P0 ;  /* 0x00000001ff197807 */ /* 0x000fc80000000000 */
[----:B--2---:R-:W-:-:S05]  /*7fc0*/  IADD3 R12, P0, PT, R12, R25, RZ ;  /* 0x000000190c0c7210 */ /* 0x004fca0007f1e0ff */
[----:B------:R-:W-:Y:S01]  /*7fd0*/  IMAD.X R27, RZ, RZ, R13, P0 ;  /* 0x000000ffff1b7224 */ /* 0x000fe200000e060d */
[----:B------:R-:W-:-:S04]  /*7fe0*/  ISETP.NE.U32.AND P0, PT, R12, RZ, PT ;  /* 0x000000ff0c00720c */ /* 0x000fc80003f05070 */
[----:B------:R-:W-:-:S04]  /*7ff0*/  ISETP.NE.AND.EX P0, PT, R27, RZ, PT, P0 ;  /* 0x000000ff1b00720c */ /* 0x000fc80003f05300 */
[----:B------:R-:W-:-:S04]  /*8000*/  SEL R13, RZ, 0x1, P0 ;  /* 0x00000001ff0d7807 */ /* 0x000fc80000000000 */
[----:B------:R-:W-:-:S05]  /*8010*/  IADD3 R13, P0, PT, R14, R13, RZ ;  /* 0x0000000d0e0d7210 */ /* 0x000fca0007f1e0ff */
[----:B------:R-:W-:Y:S01]  /*8020*/  IMAD.X R25, RZ, RZ, R15, P0 ;  /* 0x000000ffff197224 */ /* 0x000fe200000e060f */
[----:B------:R-:W-:-:S04]  /*8030*/  ISETP.NE.U32.AND P0, PT, R13, RZ, PT ;  /* 0x000000ff0d00720c */ /* 0x000fc80003f05070 */
[----:B------:R-:W-:-:S04]  /*8040*/  ISETP.NE.AND.EX P0, PT, R25, RZ, PT, P0 ;  /* 0x000000ff1900720c */ /* 0x000fc80003f05300 */
[----:B------:R-:W-:-:S04]  /*8050*/  SEL R15, RZ, 0x1, P0 ;  /* 0x00000001ff0f7807 */ /* 0x000fc80000000000 */
[----:B---3--:R-:W-:-:S05]  /*8060*/  IADD3 R14, P0, PT, R20, R15, RZ ;  /* 0x0000000f140e7210 */ /* 0x008fca0007f1e0ff */
        /* <DEDUP_REMOVED lines=9> */
[----:B----4-:R-:W-:Y:S01]  /*8100*/  IADD3 R20, P0, PT, R4, R21, RZ ;  /* 0x0000001504147210 */ /* 0x010fe20007f1e0ff */
[----:B------:R-:W-:-:S04]  /*8110*/  IMAD.MOV.U32 R4, RZ, RZ, R12 ;  /* 0x000000ffff047224 */ /* 0x000fc800078e000c */
[----:B------:R-:W-:Y:S01]  /*8120*/  IMAD.X R23, RZ, RZ, R5, P0 ;  /* 0x000000ffff177224 */ /* 0x000fe200000e0605 */
[----:B------:R-:W-:-:S04]  /*8130*/  ISETP.NE.U32.AND P0, PT, R20, RZ, PT ;  /* 0x000000ff1400720c */ /* 0x000fc80003f05070 */
[----:B------:R-:W-:-:S04]  /*8140*/  ISETP.NE.AND.EX P0, PT, R23, RZ, PT, P0 ;  /* 0x000000ff1700720c */ /* 0x000fc80003f05300 */
[----:B------:R-:W-:-:S04]  /*8150*/  SEL R21, RZ, 0x1, P0 ;  /* 0x00000001ff157807 */ /* 0x000fc80000000000 */
[----:B------:R-:W-:Y:S01]  /*8160*/  IADD3 R21, P0, PT, R6, R21, RZ ;  /* 0x0000001506157210 */ /* 0x000fe20007f1e0ff */
[----:B------:R-:W-:-:S04]  /*8170*/  IMAD.MOV.U32 R6, RZ, RZ, R13 ;  /* 0x000000ffff067224 */ /* 0x000fc800078e000d */
[----:B------:R-:W-:Y:S01]  /*8180*/  IMAD.X R32, RZ, RZ, R7, P0 ;  /* 0x000000ffff207224 */ /* 0x000fe200000e0607 */
[----:B------:R-:W-:Y:S01]  /*8190*/  ISETP.NE.U32.AND P0, PT, R21, RZ, PT ;  /* 0x000000ff1500720c */ /* 0x000fe20003f05070 */
[----:B------:R-:W-:-:S03]  /*81a0*/  IMAD.MOV.U32 R7, RZ, RZ, R25 ;  /* 0x000000ffff077224 */ /* 0x000fc600078e0019 */
[----:B------:R-:W-:-:S04]  /*81b0*/  ISETP.NE.AND.EX P0, PT, R32, RZ, PT, P0 ;  /* 0x000000ff2000720c */ /* 0x000fc80003f05300 */
[----:B------:R-:W-:-:S04]  /*81c0*/  SEL R5, RZ, 0x1, P0 ;  /* 0x00000001ff057807 */ /* 0x000fc80000000000 */
[----:B-----5:R-:W-:Y:S01]  /*81d0*/  IADD3 R8, P0, PT, R8, R5, RZ ;  /* 0x0000000508087210 */ /* 0x020fe20007f1e0ff */
[----:B------:R-:W-:-:S03]  /*81e0*/  IMAD.MOV.U32 R5, RZ, RZ, R27 ;  /* 0x000000ffff057224 */ /* 0x000fc600078e001b */
[----:B------:R-:W-:Y:S02]  /*81f0*/  IADD3.X R9, PT, PT, RZ, R9, RZ, P0, !PT ;  /* 0x00000009ff097210 */ /* 0x000fe400007fe4ff */
[----:B------:R-:W-:Y:S01]  /*8200*/  ISETP.NE.U32.AND P0, PT, R8, RZ, PT ;  /* 0x000000ff0800720c */ /* 0x000fe20003f05070 */
[----:B------:R0:W-:Y:S03]  /*8210*/  STL.128 [R3], R4 ;  /* 0x0000000403007387 */ /* 0x0001e60000100c00 */
[----:B------:R-:W-:-:S04]  /*8220*/  ISETP.NE.AND.EX P0, PT, R9, RZ, PT, P0 ;  /* 0x000000ff0900720c */ /* 0x000fc80003f05300 */
[----:B------:R-:W-:-:S04]  /*8230*/  SEL R33, RZ, 0x1, P0 ;  /* 0x00000001ff217807 */ /* 0x000fc80000000000 */
[----:B------:R-:W-:Y:S01]  /*8240*/  IADD3 R10, P0, PT, R10, R33, RZ ;  /* 0x000000210a0a7210 */ /* 0x000fe20007f1e0ff */
[----:B0-----:R-:W-:Y:S02]  /*8250*/  IMAD.MOV.U32 R4, RZ, RZ, R14 ;  /* 0x000000ffff047224 */ /* 0x001fe400078e000e */
[----:B------:R-:W-:Y:S02]  /*8260*/  IMAD.MOV.U32 R5, RZ, RZ, R26 ;  /* 0x000000ffff057224 */ /* 0x000fe400078e001a */
[----:B------:R-:W-:Y:S02]  /*8270*/  IMAD.MOV.U32 R6, RZ, RZ, R15 ;  /* 0x000000ffff067224 */ /* 0x000fe400078e000f */
[----:B------:R-:W-:Y:S02]  /*8280*/  IMAD.MOV.U32 R7, RZ, RZ, R22 ;  /* 0x000000ffff077224 */ /* 0x000fe400078e0016 */
[----:B------:R-:W-:Y:S01]  /*8290*/  IMAD.X R11, RZ, RZ, R11, P0 ;  /* 0x000000ffff0b7224 */ /* 0x000fe200000e060b */
[----:B------:R-:W-:-:S02]  /*82a0*/  ISETP.NE.U32.AND P0, PT, R10, RZ, PT ;  /* 0x000000ff0a00720c */ /* 0x000fc40003f05070 */
[----:B------:R0:W-:Y:S02]  /*82b0*/  STL.128 [R3+0x10], R4 ;  /* 0x0000100403007387 */ /* 0x0001e40000100c00 */
[----:B------:R-:W-:-:S04]  /*82c0*/  ISETP.NE.AND.EX P0, PT, R11, RZ, PT, P0 ;  /* 0x000000ff0b00720c */ /* 0x000fc80003f05300 */
[----:B------:R-:W-:Y:S01]  /*82d0*/  SEL R25, RZ, 0x1, P0 ;  /* 0x00000001ff197807 */ /* 0x000fe20000000000 */
[----:B0-----:R-:W-:Y:S02]  /*82e0*/  IMAD.MOV.U32 R4, RZ, RZ, R20 ;  /* 0x000000ffff047224 */ /* 0x001fe400078e0014 */
[----:B------:R-:W-:Y:S02]  /*82f0*/  IMAD.MOV.U32 R5, RZ, RZ, R23 ;  /* 0x000000ffff057224 */ /* 0x000fe400078e0017 */
        /* <DEDUP_REMOVED lines=11> */
.L_x_155:
[----:B------:R-:W-:-:S07]  /*83b0*/  IMAD.MOV.U32 R3, RZ, RZ, R28 ;  /* 0x000000ffff037224 */ /* 0x000fce00078e001c */
.L_x_154:
[----:B------:R-:W-:Y:S04]  /*83c0*/  BSSY.RECONVERGENT B0, `(.L_x_145) ;  /* 0x000006f000007945 */ /* 0x000fe80003800200 */
        /* <DEDUP_REMOVED lines=13> */
[----:B------:R-:W-:Y:S01]  /*84a0*/  VIADD R3, R3, 0x8 ;  /* 0x0000000803037836 */ /* 0x000fe20000000000 */
[----:B--2---:R-:W-:-:S05]  /*84b0*/  IADD3 R22, P0, PT, R22, R25, RZ ;  /* 0x0000001916167210 */ /* 0x004fca0007f1e0ff */
[----:B------:R-:W-:Y:S01]  /*84c0*/  IMAD.X R23, R23, 0x1, R0, P0 ;  /* 0x0000000117177824 */ /* 0x000fe200000e0600 */
[----:B------:R-:W-:-:S04]  /*84d0*/  ISETP.NE.U32.AND P0, PT, R22, RZ, PT ;  /* 0x000000ff1600720c */ /* 0x000fc80003f05070 */
[----:B------:R-:W-:Y:S01]  /*84e0*/  ISETP.NE.AND.EX P0, PT, R23, RZ, PT, P0 ;  /* 0x000000ff1700720c */ /* 0x000fe20003f05300 */
[----:B------:R0:W-:Y:S03]  /*84f0*/  STL.64 [R24], R22 ;  /* 0x0000001618007387 */ /* 0x0001e60000100a00 */
[----:B------:R-:W-:-:S04]  /*8500*/  SEL R25, RZ, 0x1, P0 ;  /* 0x00000001ff197807 */ /* 0x000fc80000000000 */
[----:B---3--:R-:W-:-:S05]  /*8510*/  IADD3 R4, P0, PT, R25, R4, RZ ;  /* 0x0000000419047210 */ /* 0x008fca0007f1e0ff */
[----:B------:R-:W-:Y:S01]  /*8520*/  IMAD.X R5, RZ, RZ, R5, P0 ;  /* 0x000000ffff057224 */ /* 0x000fe200000e0605 */
[----:B------:R-:W-:-:S04]  /*8530*/  ISETP.NE.U32.AND P0, PT, R4, RZ, PT ;  /* 0x000000ff0400720c */ /* 0x000fc80003f05070 */
[----:B------:R-:W-:Y:S01]  /*8540*/  ISETP.NE.AND.EX P0, PT, R5, RZ, PT, P0 ;  /* 0x000000ff0500720c */ /* 0x000fe20003f05300 */
[----:B------:R0:W-:Y:S03]  /*8550*/  STL.64 [R24+0x8], R4 ;  /* 0x0000080418007387 */ /* 0x0001e60000100a00 */
[----:B------:R-:W-:-:S04]  /*8560*/  SEL R25, RZ, 0x1, P0 ;  /* 0x00000001ff197807 */ /* 0x000fc80000000000 */
[----:B----4-:R-:W-:-:S05]  /*8570*/  IADD3 R20, P0, PT, R20, R25, RZ ;  /* 0x0000001914147210 */ /* 0x010fca0007f1e0ff */
[----:B------:R-:W-:Y:S01]  /*8580*/  IMAD.X R21, RZ, RZ, R21, P0 ;  /* 0x000000ffff157224 */ /* 0x000fe200000e0615 */
[----:B------:R-:W-:-:S04]  /*8590*/  ISETP.NE.U32.AND P0, PT, R20, RZ, PT ;  /* 0x000000ff1400720c */ /* 0x000fc80003f05070 */
[----:B------:R-:W-:Y:S01]  /*85a0*/  ISETP.NE.AND.EX P0, PT, R21, RZ, PT, P0 ;  /* 0x000000ff1500720c */ /* 0x000fe20003f05300 */
[----:B------:R0:W-:Y:S03]  /*85b0*/  STL.64 [R24+0x10], R20 ;  /* 0x0000101418007387 */ /* 0x0001e60000100a00 */
[----:B------:R-:W-:-:S04]  /*85c0*/  SEL R25, RZ, 0x1, P0 ;  /* 0x00000001ff197807 */ /* 0x000fc80000000000 */
[----:B-----5:R-:W-:-:S05]  /*85d0*/  IADD3 R6, P0, PT, R25, R6, RZ ;  /* 0x0000000619067210 */ /* 0x020fca0007f1e0ff */
[----:B------:R-:W-:Y:S01]  /*85e0*/  IMAD.X R7, RZ, RZ, R7, P0 ;  /* 0x000000ffff077224 */ /* 0x000fe200000e0607 */
[----:B------:R-:W-:-:S04]  /*85f0*/  ISETP.NE.U32.AND P0, PT, R6, RZ, PT ;  /* 0x000000ff0600720c */ /* 0x000fc80003f05070 */
[----:B------:R-:W-:Y:S01]  /*8600*/  ISETP.NE.AND.EX P0, PT, R7, RZ, PT, P0 ;  /* 0x000000ff0700720c */ /* 0x000fe20003f05300 */
[----:B------:R0:W-:Y:S03]  /*8610*/  STL.64 [R24+0x18], R6 ;  /* 0x0000180618007387 */ /* 0x0001e60000100a00 */
[----:B------:R-:W-:-:S04]  /*8620*/  SEL R25, RZ, 0x1, P0 ;  /* 0x00000001ff197807 */ /* 0x000fc80000000000 */
[----:B------:R-:W-:-:S05]  /*8630*/  IADD3 R8, P0, PT, R8, R25, RZ ;  /* 0x0000001908087210 */ /* 0x000fca0007f1e0ff */
        /* <DEDUP_REMOVED lines=20> */
[----:B------:R0:W-:Y:S01]  /*8780*/  STL.64 [R24+0x38], R14 ;  /* 0x0000380e18007387 */ /* 0x0001e20000100a00 */
[----:B------:R-:W-:-:S04]  /*8790*/  ISETP.NE.AND.EX P0, PT, R15, RZ, PT, P0 ;  /* 0x000000ff0f00720c */ /* 0x000fc80003f05300 */
[----:B------:R-:W-:-:S09]  /*87a0*/  SEL R25, RZ, 0x1, P0 ;  /* 0x00000001ff197807 */ /* 0x000fd20000000000 */
.L_x_158:
[----:B------:R-:W-:Y:S05]  /*87b0*/  @!P2 BRA `(.L_x_157) ;  /* 0x0000000000bca947 */ /* 0x000fea0003800000 */
[----:B------:R-:W-:Y:S02]  /*87c0*/  ISETP.GE.U32.AND P0, PT, R17, 0x4, PT ;  /* 0x000000041100780c */ /* 0x000fe40003f06070 */
[----:B------:R-:W-:-:S11]  /*87d0*/  ISETP.NE.AND P2, PT, R16, RZ, PT ;  /* 0x000000ff1000720c */ /* 0x000fd60003f45270 */
[----:B------:R-:W-:Y:S05]  /*87e0*/  @!P0 BRA `(.L_x_159) ;  /* 0x0000000000788947 */ /* 0x000fea0003800000 */
[----:B0-----:R-:W-:-:S05]  /*87f0*/  LEA R15, R3, R1, 0x3 ;  /* 0x00000001030f7211 */ /* 0x001fca00078e18ff */
[----:B------:R-:W2:Y:S04]  /*8800*/  LDL.64 R8, [R15] ;  /* 0x000000000f087983 */ /* 0x000ea80000100a00 */
[----:B------:R-:W3:Y:S04]  /*8810*/  LDL.64 R10, [R15+0x8] ;  /* 0x000008000f0a7983 */ /* 0x000ee80000100a00 */
[----:B------:R-:W4:Y:S04]  /*8820*/  LDL.64 R6, [R15+0x10] ;  /* 0x000010000f067983 */ /* 0x000f280000100a00 */
        /* <DEDUP_REMOVED lines=23> */
[----:B------:R1:W-:Y:S01]  /*89a0*/  STL.64 [R15+0x18], R4 ;  /* 0x000018040f007387 */ /* 0x0003e20000100a00 */
[----:B------:R-:W-:-:S04]  /*89b0*/  ISETP.NE.AND.EX P0, PT, R5, RZ, PT, P0 ;  /* 0x000000ff0500720c */ /* 0x000fc80003f05300 */
[----:B------:R-:W-:-:S09]  /*89c0*/  SEL R25, RZ, 0x1, P0 ;  /* 0x00000001ff197807 */ /* 0x000fd20000000000 */
.L_x_159:
[----:B------:R-:W-:Y:S05]  /*89d0*/  @!P2 BRA `(.L_x_157) ;  /* 0x000000000034a947 */ /* 0x000fea0003800000 */
[----:B01----:R-:W-:Y:S02]  /*89e0*/  IMAD R7, R3, 0x8, R1 ;  /* 0x0000000803077824 */ /* 0x003fe400078e0201 */
[----:B------:R-:W-:-:S07]  /*89f0*/  IMAD.MOV R3, RZ, RZ, -R16 ;  /* 0x000000ffff037224 */ /* 0x000fce00078e0a10 */
.L_x_160:
[----:B------:R-:W2:Y:S01]  /*8a00*/  LDL.64 R4, [R7] ;  /* 0x0000000007047983 */ /* 0x000ea20000100a00 */
[----:B------:R-:W-:-:S05]  /*8a10*/  VIADD R3, R3, 0x1 ;  /* 0x0000000103037836 */ /* 0x000fca0000000000 */
[----:B------:R-:W-:Y:S02]  /*8a20*/  ISETP.NE.AND P2, PT, R3, RZ, PT ;  /* 0x000000ff0300720c */ /* 0x000fe40003f45270 */
[----:B--2---:R-:W-:-:S05]  /*8a30*/  IADD3 R4, P0, PT, R4, R25, RZ ;  /* 0x0000001904047210 */ /* 0x004fca0007f1e0ff */
[----:B------:R-:W-:Y:S01]  /*8a40*/  IMAD.X R5, R5, 0x1, R0, P0 ;  /* 0x0000000105057824 */ /* 0x000fe200000e0600 */
[----:B------:R-:W-:-:S04]  /*8a50*/  ISETP.NE.U32.AND P0, PT, R4, RZ, PT ;  /* 0x000000ff0400720c */ /* 0x000fc80003f05070 */
[----:B------:R-:W-:Y:S01]  /*8a60*/  ISETP.NE.AND.EX P0, PT, R5, RZ, PT, P0 ;  /* 0x000000ff0500720c */ /* 0x000fe20003f05300 */
[----:B------:R0:W-:Y:S03]  /*8a70*/  STL.64 [R7], R4 ;  /* 0x0000000407007387 */ /* 0x0001e60000100a00 */
[----:B------:R-:W-:Y:S01]  /*8a80*/  SEL R25, RZ, 0x1, P0 ;  /* 0x00000001ff197807 */ /* 0x000fe20000000000 */
[----:B0-----:R-:W-:Y:S01]  /*8a90*/  VIADD R7, R7, 0x8 ;  /* 0x0000000807077836 */ /* 0x001fe20000000000 */
[----:B------:R-:W-:Y:S07]  /*8aa0*/  @P2 BRA `(.L_x_160) ;  /* 0xfffffffc00d42947 */ /* 0x000fee000383ffff */
.L_x_157:
[----:B------:R-:W-:Y:S05]  /*8ab0*/  BSYNC.RECONVERGENT B0 ;  /* 0x0000000000007941 */ /* 0x000fea0003800200 */
.L_x_145:
[----:B------:R-:W-:Y:S01]  /*8ac0*/  ISETP.NE.AND P0, PT, R19, RZ, PT ;  /* 0x000000ff1300720c */ /* 0x000fe20003f05270 */
[----:B------:R-:W-:-:S12]  /*8ad0*/  BSSY.RECONVERGENT B7, `(.L_x_161) ;  /* 0x000015f000077945 */ /* 0x000fd80003800200 */
[----:B------:R-:W-:Y:S05]  /*8ae0*/  @P0 BRA `(.L_x_162) ;  /* 0x0000001400740947 */ /* 0x000fea0003800000 */
[----:B------:R-:W-:Y:S05]  /*8af0*/  @!P1 BRA `(.L_x_163) ;  /* 0x0000001400509947 */ /* 0x000fea0003800000 */
[----:B------:R-:W-:Y:S01]  /*8b00*/  ISETP.GE.U32.AND P0, PT, R31, 0xf, PT ;  /* 0x0000000f1f00780c */ /* 0x000fe20003f06070 */
[----:B------:R-:W-:-:S12]  /*8b10*/  IMAD.MOV.U32 R26, RZ, RZ, RZ ;  /* 0x000000ffff1a7224 */ /* 0x000fd800078e00ff */
[----:B------:R-:W-:Y:S05]  /*8b20*/  @!P0 BRA `(.L_x_164) ;  /* 0x0000000800b88947 */ /* 0x000fea0003800000 */
[----:B------:R-:W-:Y:S01]  /*8b30*/  IADD3 R26, P0, PT, R18, 0x200, RZ ;  /* 0x00000200121a7810 */ /* 0x000fe20007f1e0ff */
[----:B------:R-:W-:Y:S01]  /*8b40*/  BSSY.RECONVERGENT B6, `(.L_x_165) ;  /* 0x00000ab000067945 */ /* 0x000fe20003800200 */
[----:B------:R-:W-:Y:S02]  /*8b50*/  VIADD R25, R1, 0x40 ;  /* 0x0000004001197836 */ /* 0x000fe40000000000 */
[----:B0-----:R-:W-:Y:S02]  /*8b60*/  IMAD.MOV.U32 R24, RZ, RZ, R30 ;  /* 0x000000ffff187224 */ /* 0x001fe400078e001e */
[----:B------:R-:W-:-:S07]  /*8b70*/  IMAD.X R23, RZ, RZ, R2, P0 ;  /* 0x000000ffff177224 */ /* 0x000fce00000e0602 */
.L_x_182:
[----:B-1----:R-:W2:Y:S01]  /*8b80*/  LDL.64 R10, [R25+-0x40] ;  /* 0xffffc000190a7983 */ /* 0x002ea20000100a00 */
[----:B------:R-:W-:Y:S01]  /*8b90*/  MOV R22, 0x0 ;  /* 0x0000000000167802 */ /* 0x000fe20000000f00 */
[----:B------:R-:W0:Y:S01]  /*8ba0*/  LDCU.64 UR4, c[0x4][0x8] ;  /* 0x01000100ff0477ac */ /* 0x000e220008000a00 */
[----:B------:R-:W-:Y:S02]  /*8bb0*/  VIADD R24, R24, 0x10 ;  /* 0x0000001018187836 */ /* 0x000fe40000000000 */
[----:B------:R1:W3:Y:S01]  /*8bc0*/  LDC.64 R8, c[0x4][R22] ;  /* 0x0100000016087b82 */ /* 0x0002e20000000a00 */
[----:B------:R-:W-:Y:S02]  /*8bd0*/  IMAD.MOV.U32 R6, RZ, RZ, R26 ;  /* 0x000000ffff067224 */ /* 0x000fe400078e001a */
[----:B------:R-:W-:Y:S01]  /*8be0*/  ISETP.NE.AND P0, PT, R24, RZ, PT ;  /* 0x000000ff1800720c */ /* 0x000fe20003f05270 */
[----:B------:R-:W-:-:S03]  /*8bf0*/  IMAD.MOV.U32 R7, RZ, RZ, R23 ;  /* 0x000000ffff077224 */ /* 0x000fc600078e0017 */
[----:B------:R-:W-:Y:S01]  /*8c00*/  P2R R27, PR, RZ, 0x1 ;  /* 0x00000001ff1b7803 */ /* 0x000fe20000000000 */
[----:B0-----:R-:W-:Y:S02]  /*8c10*/  IMAD.U32 R4, RZ, RZ, UR4 ;  /* 0x00000004ff047e24 */ /* 0x001fe4000f8e00ff */
[----:B------:R-:W-:Y:S01]  /*8c20*/  IMAD.U32 R5, RZ, RZ, UR5 ;  /* 0x00000005ff057e24 */ /* 0x000fe2000f8e00ff */
[----:B--23--:R1:W-:Y:S06]  /*8c30*/  STL.64 [R1+0x200], R10 ;  /* 0x0002000a01007387 */ /* 0x00c3ec0000100a00 */
[----:B------:R-:W-:-:S07]  /*8c40*/  LEPC R20, `(.L_x_166) ;  /* 0x000000001014794e */ /* 0x000fce0000000000 */
[----:B-1----:R-:W-:Y:S05]  /*8c50*/  CALL.ABS.NOINC R8 ;  /* 0x0000000008007343 */ /* 0x002fea0003c00000 */
.L_x_166:
[----:B------:R-:W2:Y:S01]  /*8c60*/  LDL.64 R10, [R25+-0x38] ;  /* 0xffffc800190a7983 */ /* 0x000ea20000100a00 */
        /* <DEDUP_REMOVED lines=9> */
.L_x_167:
        /* <DEDUP_REMOVED lines=10> */
.L_x_168:
        /* <DEDUP_REMOVED lines=10> */
.L_x_169:
[----:B------:R-:W2:Y:S01]  /*8e40*/  LDL.64 R10, [R25+-0x20] ;  /* 0xffffe000190a7983 */ /* 0x000ea20000100a00 */
[----:B------:R0:W1:Y:S01]  /*8e50*/  LDC.64 R8, c[0x4][R22] ;  /* 0x0100000016087b82 */ /* 0x0000620000000a00 */
[----:B------:R-:W3:Y:S01]  /*8e60*/  LDCU.64 UR4, c[0x4][0x8] ;  /* 0x01000100ff0477ac */ /* 0x000ee20008000a00 */
[----:B------:R-:W-:Y:S02]  /*8e70*/  IMAD.MOV.U32 R6, RZ, RZ, R26 ;  /* 0x000000ffff067224 */ /* 0x000fe400078e001a */
[----:B------:R-:W-:Y:S01]  /*8e80*/  IMAD.MOV.U32 R7, RZ, RZ, R23 ;  /* 0x000000ffff077224 */ /* 0x000fe200078e0017 */
[----:B---3--:R-:W-:Y:S01]  /*8e90*/  MOV R4, UR4 ;  /* 0x0000000400047c02 */ /* 0x008fe20008000f00 */
[----:B------:R-:W-:Y:S01]  /*8ea0*/  IMAD.U32 R5, RZ, RZ, UR5 ;  /* 0x00000005ff057e24 */ /* 0x000fe2000f8e00ff */
[----:B-12---:R0:W-:Y:S06]  /*8eb0*/  STL.64 [R1+0x200], R10 ;  /* 0x0002000a01007387 */ /* 0x0061ec0000100a00 */
[----:B------:R-:W-:-:S07]  /*8ec0*/  LEPC R20, `(.L_x_170) ;  /* 0x000000001014794e */ /* 0x000fce0000000000 */
[----:B0-----:R-:W-:Y:S05]  /*8ed0*/  CALL.ABS.NOINC R8 ;  /* 0x0000000008007343 */ /* 0x001fea0003c00000 */
.L_x_170:
        /* <DEDUP_REMOVED lines=10> */
.L_x_171:
        /* <DEDUP_REMOVED lines=10> */
.L_x_172:
        /* <DEDUP_REMOVED lines=10> */
.L_x_173:
[----:B------:R-:W2:Y:S01]  /*90c0*/  LDL.64 R10, [R25] ;  /* 0x00000000190a7983 */ /* 0x000ea20000100a00 */
        /* <DEDUP_REMOVED lines=9> */
.L_x_174:
        /* <DEDUP_REMOVED lines=10> */
.L_x_175:
        /* <DEDUP_REMOVED lines=10> */
.L_x_176:
        /* <DEDUP_REMOVED lines=10> */
.L_x_177:
        /* <DEDUP_REMOVED lines=10> */
.L_x_178:
        /* <DEDUP_REMOVED lines=10> */
.L_x_179:
        /* <DEDUP_REMOVED lines=10> */
.L_x_180:
        /* <DEDUP_REMOVED lines=10> */
.L_x_181:
[----:B------:R-:W-:Y:S01]  /*95c0*/  ISETP.NE.AND P6, PT, R27, RZ, PT ;  /* 0x000000ff1b00720c */ /* 0x000fe20003fc5270 */
[----:B------:R-:W-:-:S12]  /*95d0*/  VIADD R25, R25, 0x80 ;  /* 0x0000008019197836 */ /* 0x000fd80000000000 */
[----:B------:R-:W-:Y:S05]  /*95e0*/  @P6 BRA `(.L_x_182) ;  /* 0xfffffff400646947 */ /* 0x000fea000383ffff */
[----:B------:R-:W-:Y:S05]  /*95f0*/  BSYNC.RECONVERGENT B6 ;  /* 0x0000000000067941 */ /* 0x000fea0003800200 */
.L_x_165:
[----:B------:R-:W-:-:S07]  /*9600*/  IMAD.MOV.U32 R26, RZ, RZ, R28 ;  /* 0x000000ffff1a7224 */ /* 0x000fce00078e001c */
.L_x_164:
[----:B------:R-:W-:Y:S01]  /*9610*/  ISETP.NE.AND P0, PT, R29, RZ, PT ;  /* 0x000000ff1d00720c */ /* 0x000fe20003f05270 */
[----:B------:R-:W-:-:S12]  /*9620*/  BSSY.RECONVERGENT B6, `(.L_x_163) ;  /* 0x00000a1000067945 */ /* 0x000fd80003800200 */
[----:B------:R-:W-:Y:S05]  /*9630*/  @!P0 BRA `(.L_x_183) ;  /* 0x00000008007c8947 */ /* 0x000fea0003800000 */
[----:B------:R-:W-:-:S13]  /*9640*/  ISETP.GE.U32.AND P0, PT, R29, 0x8, PT ;  /* 0x000000081d00780c */ /* 0x000fda0003f06070 */
[----:B------:R-:W-:Y:S05]  /*9650*/  @!P0 BRA `(.L_x_184) ;  /* 0x0000000400548947 */ /* 0x000fea0003800000 */
[----:B------:R-:W-:Y:S01]  /*9660*/  IMAD R25, R26, 0x8, R1 ;  /* 0x000000081a197824 */ /* 0x000fe200078e0201 */
[----:B0-----:R-:W-:Y:S01]  /*9670*/  MOV R24, 0x0 ;  /* 0x0000000000187802 */ /* 0x001fe20000000f00 */
[----:B------:R-:W0:Y:S03]  /*9680*/  LDCU.64 UR4, c[0x4][0x8] ;  /* 0x01000100ff0477ac */ /* 0x000e260008000a00 */
[----:B-1----:R-:W2:Y:S01]  /*9690*/  LDL.64 R10, [R25] ;  /* 0x00000000190a7983 */ /* 0x002ea20000100a00 */
        /* <DEDUP_REMOVED lines=10> */
.L_x_185:
        /* <DEDUP_REMOVED lines=10> */
.L_x_186:
[----:B------:R-:W2:Y:S01]  /*97e0*/  LDL.64 R10, [R25+0x10] ;  /* 0x00001000190a7983 */ /* 0x000ea20000100a00 */
[----:B------:R0:W1:Y:S01]  /*97f0*/  LDC.64 R8, c[0x4][R24] ;  /* 0x0100000018087b82 */ /* 0x0000620000000a00 */
[----:B------:R-:W3:Y:S01]  /*9800*/  LDCU.64 UR4, c[0x4][0x8] ;  /* 0x01000100ff0477ac */ /* 0x000ee20008000a00 */
[----:B------:R-:W-:Y:S01]  /*9810*/  MOV R6, R23 ;  /* 0x0000001700067202 */ /* 0x000fe20000000f00 */
[----:B------:R-:W-:Y:S02]  /*9820*/  IMAD.MOV.U32 R7, RZ, RZ, R22 ;  /* 0x000000ffff077224 */ /* 0x000fe400078e0016 */
[----:B---3--:R-:W-:Y:S02]  /*9830*/  IMAD.U32 R4, RZ, RZ, UR4 ;  /* 0x00000004ff047e24 */ /* 0x008fe4000f8e00ff */
[----:B------:R-:W-:Y:S01]  /*9840*/  IMAD.U32 R5, RZ, RZ, UR5 ;  /* 0x00000005ff057e24 */ /* 0x000fe2000f8e00ff */
[----:B-12---:R0:W-:Y:S06]  /*9850*/  STL.64 [R1+0x200], R10 ;  /* 0x0002000a01007387 */ /* 0x0061ec0000100a00 */
[----:B------:R-:W-:-:S07]  /*9860*/  LEPC R20, `(.L_x_187) ;  /* 0x000000001014794e */ /* 0x000fce0000000000 */
[----:B0-----:R-:W-:Y:S05]  /*9870*/  CALL.ABS.NOINC R8 ;  /* 0x0000000008007343 */ /* 0x001fea0003c00000 */
.L_x_187:
        /* <DEDUP_REMOVED lines=10> */
.L_x_188:
        /* <DEDUP_REMOVED lines=10> */
.L_x_189:
        /* <DEDUP_REMOVED lines=10> */
.L_x_190:
        /* <DEDUP_REMOVED lines=10> */
.L_x_191:
[----:B------:R0:W2:Y:S01]  /*9b00*/  LDL.64 R8, [R25+0x38] ;  /* 0x0000380019087983 */ /* 0x0000a20000100a00 */
[----:B------:R-:W1:Y:S01]  /*9b10*/  LDCU.64 UR4, c[0x4][0x8] ;  /* 0x01000100ff0477ac */ /* 0x000e620008000a00 */
[----:B------:R-:W-:Y:S02]  /*9b20*/  IMAD.MOV.U32 R6, RZ, RZ, R23 ;  /* 0x000000ffff067224 */ /* 0x000fe400078e0017 */
[----:B------:R-:W-:Y:S01]  /*9b30*/  IMAD.MOV.U32 R7, RZ, RZ, R22 ;  /* 0x000000ffff077224 */ /* 0x000fe200078e0016 */
[----:B0-----:R-:W0:Y:S01]  /*9b40*/  LDC.64 R24, c[0x4][R24] ;  /* 0x0100000018187b82 */ /* 0x001e220000000a00 */
[----:B-1----:R-:W-:Y:S02]  /*9b50*/  IMAD.U32 R4, RZ, RZ, UR4 ;  /* 0x00000004ff047e24 */ /* 0x002fe4000f8e00ff */
[----:B------:R-:W-:Y:S01]  /*9b60*/  IMAD.U32 R5, RZ, RZ, UR5 ;  /* 0x00000005ff057e24 */ /* 0x000fe2000f8e00ff */
[----:B0-2---:R1:W-:Y:S06]  /*9b70*/  STL.64 [R1+0x200], R8 ;  /* 0x0002000801007387 */ /* 0x0053ec0000100a00 */
[----:B------:R-:W-:-:S07]  /*9b80*/  LEPC R20, `(.L_x_192) ;  /* 0x000000001014794e */ /* 0x000fce0000000000 */
[----:B-1----:R-:W-:Y:S05]  /*9b90*/  CALL.ABS.NOINC R24 ;  /* 0x0000000018007343 */ /* 0x002fea0003c00000 */
.L_x_192:
[----:B------:R-:W-:-:S07]  /*9ba0*/  VIADD R26, R26, 0x8 ;  /* 0x000000081a1a7836 */ /* 0x000fce0000000000 */
.L_x_184:
[----:B------:R-:W-:-:S13]  /*9bb0*/  ISETP.NE.AND P0, PT, R17, RZ, PT ;  /* 0x000000ff1100720c */ /* 0x000fda0003f05270 */
[----:B------:R-:W-:Y:S05]  /*9bc0*/  @!P0 BRA `(.L_x_183) ;  /* 0x0000000400188947 */ /* 0x000fea0003800000 */
[----:B------:R-:W-:-:S13]  /*9bd0*/  ISETP.GE.U32.AND P0, PT, R17, 0x4, PT ;  /* 0x000000041100780c */ /* 0x000fda0003f06070 */
[----:B------:R-:W-:Y:S05]  /*9be0*/  @!P0 BRA `(.L_x_193) ;  /* 0x0000000000b48947 */ /* 0x000fea0003800000 */
[----:B0-----:R-:W-:Y:S01]  /*9bf0*/  IMAD R23, R26, 0x8, R1 ;  /* 0x000000081a177824 */ /* 0x001fe200078e0201 */
[----:B------:R-:W-:Y:S01]  /*9c00*/  MOV R22, 0x0 ;  /* 0x0000000000167802 */ /* 0x000fe20000000f00 */
        /* <DEDUP_REMOVED lines=12> */
.L_x_194:
        /* <DEDUP_REMOVED lines=10> */
.L_x_195:
        /* <DEDUP_REMOVED lines=10> */
.L_x_196:
        /* <DEDUP_REMOVED lines=10> */
.L_x_197:
[----:B------:R-:W-:-:S07]  /*9eb0*/  VIADD R26, R26, 0x4 ;  /* 0x000000041a1a7836 */ /* 0x000fce0000000000 */
.L_x_193:
[----:B------:R-:W-:-:S13]  /*9ec0*/  ISETP.NE.AND P0, PT, R16, RZ, PT ;  /* 0x000000ff1000720c */ /* 0x000fda0003f05270 */
[----:B------:R-:W-:Y:S05]  /*9ed0*/  @!P0 BRA `(.L_x_183) ;  /* 0x0000000000548947 */ /* 0x000fea0003800000 */
[----:B0-----:R-:W-:Y:S01]  /*9ee0*/  IADD3 R22, P0, PT, R18, 0x200, RZ ;  /* 0x0000020012167810 */ /* 0x001fe20007f1e0ff */
[----:B------:R-:W-:Y:S02]  /*9ef0*/  IMAD R24, R26, 0x8, R1 ;  /* 0x000000081a187824 */ /* 0x000fe400078e0201 */
[----:B------:R-:W-:Y:S02]  /*9f00*/  IMAD.MOV R25, RZ, RZ, -R16 ;  /* 0x000000ffff197224 */ /* 0x000fe400078e0a10 */
[----:B------:R-:W-:-:S08]  /*9f10*/  IMAD.X R23, RZ, RZ, R2, P0 ;  /* 0x000000ffff177224 */ /* 0x000fd000000e0602 */
.L_x_199:
[----:B-1----:R-:W2:Y:S01]  /*9f20*/  LDL.64 R10, [R24] ;  /* 0x00000000180a7983 */ /* 0x002ea20000100a00 */
[----:B------:R-:W-:Y:S01]  /*9f30*/  MOV R8, 0x0 ;  /* 0x0000000000087802 */ /* 0x000fe20000000f00 */
[----:B------:R-:W0:Y:S01]  /*9f40*/  LDCU.64 UR4, c[0x4][0x8] ;  /* 0x01000100ff0477ac */ /* 0x000e220008000a00 */
[----:B------:R-:W-:Y:S02]  /*9f50*/  VIADD R25, R25, 0x1 ;  /* 0x0000000119197836 */ /* 0x000fe40000000000 */
[----:B------:R-:W-:Y:S02]  /*9f60*/  IMAD.MOV.U32 R6, RZ, RZ, R22 ;  /* 0x000000ffff067224 */ /* 0x000fe400078e0016 */
[----:B------:R-:W1:Y:S01]  /*9f70*/  LDC.64 R8, c[0x4][R8] ;  /* 0x0100000008087b82 */ /* 0x000e620000000a00 */
[----:B------:R-:W-:Y:S01]  /*9f80*/  ISETP.NE.AND P0, PT, R25, RZ, PT ;  /* 0x000000ff1900720c */ /* 0x000fe20003f05270 */
[----:B------:R-:W-:-:S03]  /*9f90*/  IMAD.MOV.U32 R7, RZ, RZ, R23 ;  /* 0x000000ffff077224 */ /* 0x000fc600078e0017 */
[----:B------:R-:W-:Y:S01]  /*9fa0*/  P2R R0, PR, RZ, 0x1 ;  /* 0x00000001ff007803 */ /* 0x000fe20000000000 */
[----:B0-----:R-:W-:Y:S02]  /*9fb0*/  IMAD.U32 R4, RZ, RZ, UR4 ;  /* 0x00000004ff047e24 */ /* 0x001fe4000f8e00ff */
[----:B------:R-:W-:Y:S01]  /*9fc0*/  IMAD.U32 R5, RZ, RZ, UR5 ;  /* 0x00000005ff057e24 */ /* 0x000fe2000f8e00ff */
[----:B-12---:R0:W-:Y:S06]  /*9fd0*/  STL.64 [R1+0x200], R10 ;  /* 0x0002000a01007387 */ /* 0x0061ec0000100a00 */
[----:B------:R-:W-:-:S07]  /*9fe0*/  LEPC R20, `(.L_x_198) ;  /* 0x000000001014794e */ /* 0x000fce0000000000 */
[----:B0-----:R-:W-:Y:S05]  /*9ff0*/  CALL.ABS.NOINC R8 ;  /* 0x0000000008007343 */ /* 0x001fea0003c00000 */
.L_x_198:
[----:B------:R-:W-:Y:S01]  /*a000*/  ISETP.NE.AND P6, PT, R25, RZ, PT ;  /* 0x000000ff1900720c */ /* 0x000fe20003fc5270 */
[----:B------:R-:W-:-:S12]  /*a010*/  VIADD R24, R24, 0x8 ;  /* 0x0000000818187836 */ /* 0x000fd80000000000 */
[----:B------:R-:W-:Y:S05]  /*a020*/  @P6 BRA `(.L_x_199) ;  /* 0xfffffffc00bc6947 */ /* 0x000fea000383ffff */
.L_x_183:
[----:B------:R-:W-:Y:S05]  /*a030*/  BSYNC.RECONVERGENT B6 ;  /* 0x0000000000067941 */ /* 0x000fea0003800200 */
.L_x_163:
[----:B------:R-:W-:Y:S01]  /*a040*/  MOV R0, 0x0 ;  /* 0x0000000000007802 */ /* 0x000fe20000000f00 */
[----:B------:R-:W2:Y:S01]  /*a050*/  LDCU.64 UR4, c[0x4][0x10] ;  /* 0x01000200ff0477ac */ /* 0x000ea20008000a00 */
[----:B01----:R-:W-:Y:S02]  /*a060*/  CS2R R6, SRZ ;  /* 0x0000000000067805 */ /* 0x003fe4000001ff00 */
[----:B------:R0:W1:Y:S01]  /*a070*/  LDC.64 R8, c[0x4][R0] ;  /* 0x0100000000087b82 */ /* 0x0000620000000a00 */
[----:B--2---:R-:W-:Y:S02]  /*a080*/  IMAD.U32 R4, RZ, RZ, UR4 ;  /* 0x00000004ff047e24 */ /* 0x004fe4000f8e00ff */
[----:B0-----:R-:W-:-:S07]  /*a090*/  IMAD.U32 R5, RZ, RZ, UR5 ;  /* 0x00000005ff057e24 */ /* 0x001fce000f8e00ff */
[----:B------:R-:W-:-:S07]  /*a0a0*/  LEPC R20, `(.L_x_162) ;  /* 0x000000001014794e */ /* 0x000fce0000000000 */
[----:B-1----:R-:W-:Y:S05]  /*a0b0*/  CALL.ABS.NOINC R8 ;  /* 0x0000000008007343 */ /* 0x002fea0003c00000 */
.L_x_162:
[----:B------:R-:W-:Y:S05]  /*a0c0*/  BSYNC.RECONVERGENT B7 ;  /* 0x0000000000077941 */ /* 0x000fea0003800200 */
.L_x_161:
[----:B------:R-:W2:Y:S01]  /*a0d0*/  LDCU UR4, c[0x0][0x394] ;  /* 0x00007280ff0477ac */ /* 0x000ea20008000800 */
[----:B0-----:R-:W-:Y:S01]  /*a0e0*/  CS2R R24, SRZ ;  /* 0x0000000000187805 */ /* 0x001fe2000001ff00 */
[----:B--2---:R-:W-:-:S09]  /*a0f0*/  UISETP.GE.AND UP0, UPT, UR4, 0x1, UPT ;  /* 0x000000010400788c */ /* 0x004fd2000bf06270 */
[----:B------:R-:W-:Y:S05]  /*a100*/  BRA.U !UP0, `(.L_x_200) ;  /* 0x0000000908347547 */ /* 0x000fea000b800000 */
[----:B------:R-:W-:Y:S01]  /*a110*/  ISETP.GE.U32.AND P0, PT, R31, 0xf, PT ;  /* 0x0000000f1f00780c */ /* 0x000fe20003f06070 */
[----:B------:R-:W-:Y:S01]  /*a120*/  IMAD.MOV.U32 R0, RZ, RZ, RZ ;  /* 0x000000ffff007224 */ /* 0x000fe200078e00ff */
[----:B------:R-:W-:Y:S01]  /*a130*/  CS2R R24, SRZ ;  /* 0x0000000000187805 */ /* 0x000fe2000001ff00 */
[----:B------:R-:W-:Y:S02]  /*a140*/  IMAD.MOV.U32 R26, RZ, RZ, 0x0 ;  /* 0x00000000ff1a7424 */ /* 0x000fe400078e00ff */
[----:B------:R-:W-:-:S08]  /*a150*/  IMAD.MOV.U32 R27, RZ, RZ, 0x3ff00000 ;  /* 0x3ff00000ff1b7424 */ /* 0x000fd000078e00ff */
[----:B------:R-:W-:Y:S05]  /*a160*/  @!P0 BRA `(.L_x_201) ;  /* 0x00000004000c8947 */ /* 0x000fea0003800000 */
[----:B------:R-:W-:Y:S01]  /*a170*/  BSSY.RECONVERGENT B0, `(.L_x_202) ;  /* 0x0000041000007945 */ /* 0x000fe20003800200 */
[----:B------:R-:W-:Y:S01]  /*a180*/  VIADD R0, R1, 0x40 ;  /* 0x0000004001007836 */ /* 0x000fe20000000000 */
[----:B------:R-:W-:Y:S01]  /*a190*/  CS2R R24, SRZ ;  /* 0x0000000000187805 */ /* 0x000fe2000001ff00 */
[----:B------:R-:W-:Y:S02]  /*a1a0*/  IMAD.MOV.U32 R26, RZ, RZ, 0x0 ;  /* 0x00000000ff1a7424 */ /* 0x000fe400078e00ff */
[----:B------:R-:W-:-:S07]  /*a1b0*/  IMAD.MOV.U32 R27, RZ, RZ, 0x3ff00000 ;  /* 0x3ff00000ff1b7424 */ /* 0x000fce00078e00ff */
.L_x_203:
[----:B-1----:R-:W2:Y:S04]  /*a1c0*/  LDL.128 R8, [R0+-0x40] ;  /* 0xffffc00000087983 */ /* 0x002ea80000100c00 */
[----:B------:R-:W3:Y:S04]  /*a1d0*/  LDL.128 R12, [R0+-0x30] ;  /* 0xffffd000000c7983 */ /* 0x000ee80000100c00 */
[----:B------:R-:W4:Y:S04]  /*a1e0*/  LDL.128 R20, [R0+-0x20] ;  /* 0xffffe00000147983 */ /* 0x000f280000100c00 */
[----:B------:R-:W5:Y:S01]  /*a1f0*/  LDL.128 R4, [R0+-0x10] ;  /* 0xfffff00000047983 */ /* 0x000f620000100c00 */
[----:B--2---:R-:W0:Y:S08]  /*a200*/  I2F.F64.U64 R8, R8 ;  /* 0x0000000800087312 */ /* 0x004e300000301800 */
[----:B------:R1:W2:Y:S01]  /*a210*/  I2F.F64.U64 R32, R10 ;  /* 0x0000000a00207312 */ /* 0x0002a20000301800 */
[----:B0-----:R-:W-:-:S07]  /*a220*/  DFMA R24, R8, R26, R24 ;  /* 0x0000001a0818722b */ /* 0x001fce0000000018 */
[----:B---3--:R-:W0:Y:S01]  /*a230*/  I2F.F64.U64 R12, R12 ;  /* 0x0000000c000c7312 */ /* 0x008e220000301800 */
[----:B------:R-:W-:Y:S01]  /*a240*/  DMUL R26, R26, 1.84467440737095516160e+19 ;  /* 0x43f000001a1a7828 */ /* 0x000fe20000000000 */
[----:B-1----:R-:W3:Y:S07]  /*a250*/  LDL.128 R8, [R0] ;  /* 0x0000000000087983 */ /* 0x002eee0000100c00 */
[C---:B--2---:R-:W-:Y:S02]  /*a260*/  DFMA R32, R26.reuse, R32, R24 ;  /* 0x000000201a20722b */ /* 0x044fe40000000018 */
[----:B------:R-:W-:Y:S01]  /*a270*/  DMUL R34, R26, 1.84467440737095516160e+19 ;  /* 0x43f000001a227828 */ /* 0x000fe20000000000 */
[----:B------:R1:W2:Y:S07]  /*a280*/  I2F.F64.U64 R24, R14 ;  /* 0x0000000e00187312 */ /* 0x0002ae0000301800 */
[----:B0-----:R-:W-:-:S02]  /*a290*/  DFMA R26, R34, R12, R32 ;  /* 0x0000000c221a722b */ /* 0x001fc40000000020 */
[----:B------:R-:W-:Y:S01]  /*a2a0*/  DMUL R34, R34, 1.84467440737095516160e+19 ;  /* 0x43f0000022227828 */ /* 0x000fe20000000000 */
[----:B----4-:R-:W0:Y:S01]  /*a2b0*/  I2F.F64.U64 R20, R20 ;  /* 0x0000001400147312 */ /* 0x010e220000301800 */
[----:B-1----:R-:W4:Y:S06]  /*a2c0*/  LDL.128 R12, [R0+0x10] ;  /* 0x00001000000c7983 */ /* 0x002f2c0000100c00 */
[C---:B--2---:R-:W-:Y:S02]  /*a2d0*/  DFMA R24, R34.reuse, R24, R26 ;  /* 0x000000182218722b */ /* 0x044fe4000000001a */
[----:B------:R-:W-:-:S08]  /*a2e0*/  DMUL R34, R34, 1.84467440737095516160e+19 ;  /* 0x43f0000022227828 */ /* 0x000fd00000000000 */
[C---:B0-----:R-:W-:Y:S01]  /*a2f0*/  DFMA R32, R34.reuse, R20, R24 ;  /* 0x000000142220722b */ /* 0x041fe20000000018 */
[----:B------:R0:W1:Y:S01]  /*a300*/  I2F.F64.U64 R24, R22 ;  /* 0x0000001600187312 */ /* 0x0000620000301800 */
[----:B------:R-:W-:Y:S01]  /*a310*/  DMUL R34, R34, 1.84467440737095516160e+19 ;  /* 0x43f0000022227828 */ /* 0x000fe20000000000 */
[----:B0-----:R-:W2:Y:S07]  /*a320*/  LDL.128 R20, [R0+0x20] ;  /* 0x0000200000147983 */ /* 0x001eae0000100c00 */
[C---:B-1----:R-:W-:Y:S01]  /*a330*/  DFMA R32, R34.reuse, R24, R32 ;  /* 0x000000182220722b */ /* 0x042fe20000000020 */
[----:B------:R0:W2:Y:S01]  /*a340*/  LDL.128 R24, [R0+0x30] ;  /* 0x0000300000187983 */ /* 0x0000a20000100c00 */
[----:B-----5:R-:W1:Y:S01]  /*a350*/  I2F.F64.U64 R4, R4 ;  /* 0x0000000400047312 */ /* 0x020e620000301800 */
[----:B------:R-:W-:-:S07]  /*a360*/  DMUL R34, R34, 1.84467440737095516160e+19 ;  /* 0x43f0000022227828 */ /* 0x000fce0000000000 */
[----:B------:R-:W5:Y:S01]  /*a370*/  I2F.F64.U64 R6, R6 ;  /* 0x0000000600067312 */ /* 0x000f620000301800 */
[C---:B-1----:R-:W-:Y:S02]  /*a380*/  DFMA R4, R34.reuse, R4, R32 ;  /* 0x000000042204722b */ /* 0x042fe40000000020 */
[----:B------:R-:W-:-:S08]  /*a390*/  DMUL R34, R34, 1.84467440737095516160e+19 ;  /* 0x43f0000022227828 */ /* 0x000fd00000000000 */
[C---:B-----5:R-:W-:Y:S02]  /*a3a0*/  DFMA R4, R34.reuse, R6, R4 ;  /* 0x000000062204722b */ /* 0x060fe40000000004 */
[----:B------:R-:W-:Y:S01]  /*a3b0*/  DMUL R34, R34, 1.84467440737095516160e+19 ;  /* 0x43f0000022227828 */ /* 0x000fe20000000000 */
[----:B------:R-:W-:-:S05]  /*a3c0*/  VIADD R30, R30, 0x10 ;  /* 0x000000101e1e7836 */ /* 0x000fca0000000000 */
[----:B------:R-:W-:Y:S01]  /*a3d0*/  ISETP.NE.AND P0, PT, R30, RZ, PT ;  /* 0x000000ff1e00720c */ /* 0x000fe20003f05270 */
[----:B0-----:R-:W-:Y:S01]  /*a3e0*/  VIADD R0, R0, 0x80 ;  /* 0x0000008000007836 */ /* 0x001fe20000000000 */
[----:B---3--:R-:W0:Y:S08]  /*a3f0*/  I2F.F64.U64 R8, R8 ;  /* 0x0000000800087312 */ /* 0x008e300000301800 */
[----:B------:R-:W1:Y:S01]  /*a400*/  I2F.F64.U64 R10, R10 ;  /* 0x0000000a000a7312 */ /* 0x000e620000301800 */
[----:B0-----:R-:W-:-:S02]  /*a410*/  DFMA R4, R34, R8, R4 ;  /* 0x000000082204722b */ /* 0x001fc40000000004 */
[----:B------:R-:W-:-:S05]  /*a420*/  DMUL R34, R34, 1.84467440737095516160e+19 ;  /* 0x43f0000022227828 */ /* 0x000fca0000000000 */
[----:B----4-:R-:W0:Y:S03]  /*a430*/  I2F.F64.U64 R12, R12 ;  /* 0x0000000c000c7312 */ /* 0x010e260000301800 */
[C---:B------:R-:W-:Y:S02]  /*a440*/  DMUL R6, R34.reuse, 1.84467440737095516160e+19 ;  /* 0x43f0000022067828 */ /* 0x040fe40000000000 */
[----:B-1----:R-:W-:-:S03]  /*a450*/  DFMA R4, R34, R10, R4 ;  /* 0x0000000a2204722b */ /* 0x002fc60000000004 */
[----:B------:R-:W1:Y:S03]  /*a460*/  I2F.F64.U64 R14, R14 ;  /* 0x0000000e000e7312 */ /* 0x000e660000301800 */
[C---:B------:R-:W-:Y:S02]  /*a470*/  DMUL R8, R6.reuse, 1.84467440737095516160e+19 ;  /* 0x43f0000006087828 */ /* 0x040fe40000000000 */
[----:B0-----:R-:W-:-:S06]  /*a480*/  DFMA R4, R6, R12, R4 ;  /* 0x0000000c0604722b */ /* 0x001fcc0000000004 */
[C---:B------:R-:W-:Y:S01]  /*a490*/  DMUL R6, R8.reuse, 1.84467440737095516160e+19 ;  /* 0x43f0000008067828 */ /* 0x040fe20000000000 */
[----:B--2---:R-:W0:Y:S01]  /*a4a0*/  I2F.F64.U64 R20, R20 ;  /* 0x0000001400147312 */ /* 0x004e220000301800 */
[----:B-1----:R-:W-:-:S07]  /*a4b0*/  DFMA R8, R8, R14, R4 ;  /* 0x0000000e0808722b */ /* 0x002fce0000000004 */
[----:B------:R-:W1:Y:S01]  /*a4c0*/  I2F.F64.U64 R22, R22 ;  /* 0x0000001600167312 */ /* 0x000e620000301800 */
[C---:B------:R-:W-:Y:S02]  /*a4d0*/  DMUL R4, R6.reuse, 1.84467440737095516160e+19 ;  /* 0x43f0000006047828 */ /* 0x040fe40000000000 */
[----:B0-----:R-:W-:-:S05]  /*a4e0*/  DFMA R8, R6, R20, R8 ;  /* 0x000000140608722b */ /* 0x001fca0000000008 */
[----:B------:R-:W0:Y:S01]  /*a4f0*/  I2F.F64.U64 R24, R24 ;  /* 0x0000001800187312 */ /* 0x000e220000301800 */
[C---:B------:R-:W-:Y:S02]  /*a500*/  DMUL R6, R4.reuse, 1.84467440737095516160e+19 ;  /* 0x43f0000004067828 */ /* 0x040fe40000000000 */
[----:B-1----:R-:W-:-:S05]  /*a510*/  DFMA R8, R4, R22, R8 ;  /* 0x000000160408722b */ /* 0x002fca0000000008 */
[----:B------:R1:W2:Y:S01]  /*a520*/  I2F.F64.U64 R10, R26 ;  /* 0x0000001a000a7312 */ /* 0x0002a20000301800 */
[C---:B------:R-:W-:Y:S02]  /*a530*/  DMUL R4, R6.reuse, 1.84467440737095516160e+19 ;  /* 0x43f0000006047828 */ /* 0x040fe40000000000 */
[----:B0-----:R-:W-:-:S06]  /*a540*/  DFMA R8, R6, R24, R8 ;  /* 0x000000180608722b */ /* 0x001fcc0000000008 */
[C---:B-1----:R-:W-:Y:S02]  /*a550*/  DMUL R26, R4.reuse, 1.84467440737095516160e+19 ;  /* 0x43f00000041a7828 */ /* 0x042fe40000000000 */
[----:B--2---:R-:W-:Y:S01]  /*a560*/  DFMA R24, R4, R10, R8 ;  /* 0x0000000a0418722b */ /* 0x004fe20000000008 */
[----:B------:R-:W-:Y:S10]  /*a570*/  @P0 BRA `(.L_x_203) ;  /* 0xfffffffc00100947 */ /* 0x000ff4000383ffff */
[----:B------:R-:W-:Y:S05]  /*a580*/  BSYNC.RECONVERGENT B0 ;  /* 0x0000000000007941 */ /* 0x000fea0003800200 */
.L_x_202:
[----:B------:R-:W-:-:S07]  /*a590*/  IMAD.MOV.U32 R0, RZ, RZ, R28 ;  /* 0x000000ffff007224 */ /* 0x000fce00078e001c */
.L_x_201:
[----:B------:R-:W-:Y:S01]  /*a5a0*/  ISETP.NE.AND P0, PT, R29, RZ, PT ;  /* 0x000000ff1d00720c */ /* 0x000fe20003f05270 */
[----:B------:R-:W-:-:S12]  /*a5b0*/  BSSY.RECONVERGENT B0, `(.L_x_200) ;  /* 0x0000042000007945 */ /* 0x000fd80003800200 */
[----:B------:R-:W-:Y:S05]  /*a5c0*/  @!P0 BRA `(.L_x_204) ;  /* 0x0000000400008947 */ /* 0x000fea0003800000 */
[----:B------:R-:W-:Y:S02]  /*a5d0*/  ISETP.GE.U32.AND P0, PT, R29, 0x8, PT ;  /* 0x000000081d00780c */ /* 0x000fe40003f06070 */
[----:B------:R-:W-:-:S11]  /*a5e0*/  ISETP.NE.AND P1, PT, R17, RZ, PT ;  /* 0x000000ff1100720c */ /* 0x000fd60003f25270 */
[----:B------:R-:W-:Y:S05]  /*a5f0*/  @!P0 BRA `(.L_x_205) ;  /* 0x0000000000788947 */ /* 0x000fea0003800000 */
[----:B------:R-:W-:-:S05]  /*a600*/  IMAD R3, R0, 0x8, R1 ;  /* 0x0000000800037824 */ /* 0x000fca00078e0201 */
[----:B-1----:R-:W2:Y:S04]  /*a610*/  LDL.128 R4, [R3] ;  /* 0x0000000003047983 */ /* 0x002ea80000100c00 */
[----:B------:R-:W3:Y:S04]  /*a620*/  LDL.128 R8, [R3+0x10] ;  /* 0x0000100003087983 */ /* 0x000ee80000100c00 */
[----:B------:R-:W4:Y:S04]  /*a630*/  LDL.128 R12, [R3+0x20] ;  /* 0x00002000030c7983 */ /* 0x000f280000100c00 */
[----:B------:R-:W5:Y:S01]  /*a640*/  LDL.128 R20, [R3+0x30] ;  /* 0x0000300003147983 */ /* 0x000f620000100c00 */
[C---:B------:R-:W-:Y:S01]  /*a650*/  DMUL R28, R26.reuse, 1.84467440737095516160e+19 ;  /* 0x43f000001a1c7828 */ /* 0x040fe20000000000 */
[----:B------:R-:W-:Y:S01]  /*a660*/  IADD3 R0, PT, PT, R0, 0x8, RZ ;  /* 0x0000000800007810 */ /* 0x000fe20007ffe0ff */
[----:B--2---:R-:W0:Y:S08]  /*a670*/  I2F.F64.U64 R4, R4 ;  /* 0x0000000400047312 */ /* 0x004e300000301800 */
[----:B------:R-:W1:Y:S01]  /*a680*/  I2F.F64.U64 R6, R6 ;  /* 0x0000000600067312 */ /* 0x000e620000301800 */
[----:B0-----:R-:W-:-:S07]  /*a690*/  DFMA R26, R26, R4, R24 ;  /* 0x000000041a1a722b */ /* 0x001fce0000000018 */
[----:B---3--:R-:W0:Y:S01]  /*a6a0*/  I2F.F64.U64 R8, R8 ;  /* 0x0000000800087312 */ /* 0x008e220000301800 */
[C---:B------:R-:W-:Y:S02]  /*a6b0*/  DMUL R24, R28.reuse, 1.84467440737095516160e+19 ;  /* 0x43f000001c187828 */ /* 0x040fe40000000000 */
[----:B-1----:R-:W-:-:S05]  /*a6c0*/  DFMA R28, R28, R6, R26 ;  /* 0x000000061c1c722b */ /* 0x002fca000000001a */
[----:B------:R-:W1:Y:S01]  /*a6d0*/  I2F.F64.U64 R10, R10 ;  /* 0x0000000a000a7312 */ /* 0x000e620000301800 */
[C---:B------:R-:W-:Y:S02]  /*a6e0*/  DMUL R26, R24.reuse, 1.84467440737095516160e+19 ;  /* 0x43f00000181a7828 */ /* 0x040fe40000000000 */
[----:B0-----:R-:W-:-:S05]  /*a6f0*/  DFMA R28, R24, R8, R28 ;  /* 0x00000008181c722b */ /* 0x001fca000000001c */
[----:B----4-:R-:W0:Y:S01]  /*a700*/  I2F.F64.U64 R12, R12 ;  /* 0x0000000c000c7312 */ /* 0x010e220000301800 */
[C---:B------:R-:W-:Y:S02]  /*a710*/  DMUL R4, R26.reuse, 1.84467440737095516160e+19 ;  /* 0x43f000001a047828 */ /* 0x040fe40000000000 */
[----:B-1----:R-:W-:-:S05]  /*a720*/  DFMA R28, R26, R10, R28 ;  /* 0x0000000a1a1c722b */ /* 0x002fca000000001c */
[----:B------:R-:W1:Y:S01]  /*a730*/  I2F.F64.U64 R14, R14 ;  /* 0x0000000e000e7312 */ /* 0x000e620000301800 */
[C---:B------:R-:W-:Y:S02]  /*a740*/  DMUL R6, R4.reuse, 1.84467440737095516160e+19 ;  /* 0x43f0000004067828 */ /* 0x040fe40000000000 */
[----:B0-----:R-:W-:-:S05]  /*a750*/  DFMA R28, R4, R12, R28 ;  /* 0x0000000c041c722b */ /* 0x001fca000000001c */
[----:B-----5:R-:W0:Y:S01]  /*a760*/  I2F.F64.U64 R20, R20 ;  /* 0x0000001400147312 */ /* 0x020e220000301800 */
[C---:B------:R-:W-:Y:S02]  /*a770*/  DMUL R4, R6.reuse, 1.84467440737095516160e+19 ;  /* 0x43f0000006047828 */ /* 0x040fe40000000000 */
[----:B-1----:R-:W-:-:S05]  /*a780*/  DFMA R28, R6, R14, R28 ;  /* 0x0000000e061c722b */ /* 0x002fca000000001c */
[----:B------:R-:W1:Y:S01]  /*a790*/  I2F.F64.U64 R22, R22 ;  /* 0x0000001600167312 */ /* 0x000e620000301800 */
[C---:B------:R-:W-:Y:S02]  /*a7a0*/  DMUL R24, R4.reuse, 1.84467440737095516160e+19 ;  /* 0x43f0000004187828 */ /* 0x040fe40000000000 */
[----:B0-----:R-:W-:-:S06]  /*a7b0*/  DFMA R28, R4, R20, R28 ;  /* 0x00000014041c722b */ /* 0x001fcc000000001c */
[C---:B------:R-:W-:Y:S02]  /*a7c0*/  DMUL R26, R24.reuse, 1.84467440737095516160e+19 ;  /* 0x43f00000181a7828 */ /* 0x040fe40000000000 */
[----:B-1----:R-:W-:-:S11]  /*a7d0*/  DFMA R24, R24, R22, R28 ;  /* 0x000000161818722b */ /* 0x002fd6000000001c */
.L_x_205:
[----:B------:R-:W-:Y:S05]  /*a7e0*/  @!P1 BRA `(.L_x_204) ;  /* 0x0000000000789947 */ /* 0x000fea0003800000 */
[----:B------:R-:W-:Y:S02]  /*a7f0*/  ISETP.GE.U32.AND P0, PT, R17, 0x4, PT ;  /* 0x000000041100780c */ /* 0x000fe40003f06070 */
[----:B------:R-:W-:-:S11]  /*a800*/  ISETP.NE.AND P1, PT, R16, RZ, PT ;  /* 0x000000ff1000720c */ /* 0x000fd60003f25270 */
[----:B------:R-:W-:Y:S05]  /*a810*/  @!P0 BRA `(.L_x_206) ;  /* 0x0000000000408947 */ /* 0x000fea0003800000 */
[----:B------:R-:W-:-:S05]  /*a820*/  IMAD R3, R0, 0x8, R1 ;  /* 0x0000000800037824 */ /* 0x000fca00078e0201 */
[----:B-1----:R-:W2:Y:S04]  /*a830*/  LDL.128 R4, [R3] ;  /* 0x0000000003047983 */ /* 0x002ea80000100c00 */
[----:B------:R-:W3:Y:S01]  /*a840*/  LDL.128 R8, [R3+0x10] ;  /* 0x0000100003087983 */ /* 0x000ee20000100c00 */
[----:B------:R-:W-:Y:S01]  /*a850*/  DMUL R12, R26, 1.84467440737095516160e+19 ;  /* 0x43f000001a0c7828 */ /* 0x000fe20000000000 */
[----:B------:R-:W-:-:S07]  /*a860*/  VIADD R0, R0, 0x4 ;  /* 0x0000000400007836 */ /* 0x000fce0000000000 */
[----:B------:R-:W-:Y:S01]  /*a870*/  DMUL R14, R12, 1.84467440737095516160e+19 ;  /* 0x43f000000c0e7828 */ /* 0x000fe20000000000 */
[----:B--2---:R-:W0:Y:S08]  /*a880*/  I2F.F64.U64 R4, R4 ;  /* 0x0000000400047312 */ /* 0x004e300000301800 */
[----:B------:R-:W1:Y:S01]  /*a890*/  I2F.F64.U64 R6, R6 ;  /* 0x0000000600067312 */ /* 0x000e620000301800 */
[----:B0-----:R-:W-:-:S07]  /*a8a0*/  DFMA R24, R26, R4, R24 ;  /* 0x000000041a18722b */ /* 0x001fce0000000018 */
[----:B---3--:R-:W0:Y:S01]  /*a8b0*/  I2F.F64.U64 R8, R8 ;  /* 0x0000000800087312 */ /* 0x008e220000301800 */
[----:B-1----:R-:W-:-:S07]  /*a8c0*/  DFMA R24, R12, R6, R24 ;  /* 0x000000060c18722b */ /* 0x002fce0000000018 */
[----:B------:R-:W1:Y:S01]  /*a8d0*/  I2F.F64.U64 R10, R10 ;  /* 0x0000000a000a7312 */ /* 0x000e620000301800 */
[C---:B------:R-:W-:Y:S02]  /*a8e0*/  DMUL R12, R14.reuse, 1.84467440737095516160e+19 ;  /* 0x43f000000e0c7828 */ /* 0x040fe40000000000 */
[----:B0-----:R-:W-:-:S06]  /*a8f0*/  DFMA R24, R14, R8, R24 ;  /* 0x000000080e18722b */ /* 0x001fcc0000000018 */
[C---:B------:R-:W-:Y:S02]  /*a900*/  DMUL R26, R12.reuse, 1.84467440737095516160e+19 ;  /* 0x43f000000c1a7828 */ /* 0x040fe40000000000 */
[----:B-1----:R-:W-:-:S11]  /*a910*/  DFMA R24, R12, R10, R24 ;  /* 0x0000000a0c18722b */ /* 0x002fd60000000018 */
.L_x_206:
[----:B------:R-:W-:Y:S05]  /*a920*/  @!P1 BRA `(.L_x_204) ;  /* 0x0000000000289947 */ /* 0x000fea0003800000 */
[----:B------:R-:W-:Y:S02]  /*a930*/  IMAD R0, R0, 0x8, R1 ;  /* 0x0000000800007824 */ /* 0x000fe400078e0201 */
[----:B------:R-:W-:-:S07]  /*a940*/  IMAD.MOV R16, RZ, RZ, -R16 ;  /* 0x000000ffff107224 */ /* 0x000fce00078e0a10 */
.L_x_207:
[----:B-1----:R0:W2:Y:S01]  /*a950*/  LDL.64 R4, [R0] ;  /* 0x0000000000047983 */ /* 0x0020a20000100a00 */
[----:B------:R-:W-:-:S05]  /*a960*/  VIADD R16, R16, 0x1 ;  /* 0x0000000110107836 */ /* 0x000fca0000000000 */
[----:B------:R-:W-:Y:S01]  /*a970*/  ISETP.NE.AND P0, PT, R16, RZ, PT ;  /* 0x000000ff1000720c */ /* 0x000fe20003f05270 */
[----:B0-----:R-:W-:Y:S01]  /*a980*/  VIADD R0, R0, 0x8 ;  /* 0x0000000800007836 */ /* 0x001fe20000000000 */
[----:B--2---:R-:W0:Y:S02]  /*a990*/  I2F.F64.U64 R4, R4 ;  /* 0x0000000400047312 */ /* 0x004e240000301800 */
[----:B0-----:R-:W-:Y:S02]  /*a9a0*/  DFMA R24, R4, R26, R24 ;  /* 0x0000001a0418722b */ /* 0x001fe40000000018 */
[----:B------:R-:W-:-:S07]  /*a9b0*/  DMUL R26, R26, 1.84467440737095516160e+19 ;  /* 0x43f000001a1a7828 */ /* 0x000fce0000000000 */
[----:B------:R-:W-:Y:S05]  /*a9c0*/  @P0 BRA `(.L_x_207) ;  /* 0xfffffffc00e00947 */ /* 0x000fea000383ffff */
.L_x_204:
[----:B------:R-:W-:Y:S05]  /*a9d0*/  BSYNC.RECONVERGENT B0 ;  /* 0x0000000000007941 */ /* 0x000fea0003800200 */
.L_x_200:
[----:B------:R-:W-:Y:S01]  /*a9e0*/  DADD R24, -RZ, -R24 ;  /* 0x00000000ff187229 */ /* 0x000fe20000000918 */
[----:B------:R-:W-:Y:S10]  /*a9f0*/  BRA `(.L_x_208) ;  /* 0x00000008003c7947 */ /* 0x000ff40003800000 */
.L_x_144:
[----:B------:R-:W0:Y:S01]  /*aa00*/  LDCU UR4, c[0x0][0x394] ;  /* 0x00007280ff0477ac */ /* 0x000e220008000800 */
[----:B------:R-:W-:Y:S01]  /*aa10*/  CS2R R24, SRZ ;  /* 0x0000000000187805 */ /* 0x000fe2000001ff00 */
[----:B0-----:R-:W-:-:S09]  /*aa20*/  UISETP.GE.AND UP0, UPT, UR4, 0x1, UPT ;  /* 0x000000010400788c */ /* 0x001fd2000bf06270 */
        /* <DEDUP_REMOVED lines=12> */
.L_x_211:
[----:B------:R-:W2:Y:S04]  /*aaf0*/  LDL.128 R8, [R0+-0x40] ;  /* 0xffffc00000087983 */ /* 0x000ea80000100c00 */
        /* <DEDUP_REMOVED lines=60> */
.L_x_210:
[----:B------:R-:W-:-:S07]  /*aec0*/  IMAD.MOV.U32 R0, RZ, RZ, R28 ;  /* 0x000000ffff007224 */ /* 0x000fce00078e001c */
.L_x_209:
[----:B------:R-:W-:-:S13]  /*aed0*/  ISETP.NE.AND P0, PT, R29, RZ, PT ;  /* 0x000000ff1d00720c */ /* 0x000fda0003f05270 */
[----:B------:R-:W-:Y:S05]  /*aee0*/  @!P0 BRA `(.L_x_208) ;  /* 0x0000000400008947 */ /* 0x000fea0003800000 */
[----:B------:R-:W-:Y:S02]  /*aef0*/  ISETP.GE.U32.AND P0, PT, R29, 0x8, PT ;  /* 0x000000081d00780c */ /* 0x000fe40003f06070 */
[----:B------:R-:W-:-:S11]  /*af00*/  ISETP.NE.AND P1, PT, R17, RZ, PT ;  /* 0x000000ff1100720c */ /* 0x000fd60003f25270 */
[----:B------:R-:W-:Y:S05]  /*af10*/  @!P0 BRA `(.L_x_212) ;  /* 0x0000000000788947 */ /* 0x000fea0003800000 */
[----:B------:R-:W-:-:S05]  /*af20*/  IMAD R3, R0, 0x8, R1 ;  /* 0x0000000800037824 */ /* 0x000fca00078e0201 */
[----:B------:R-:W2:Y:S04]  /*af30*/  LDL.128 R4, [R3] ;  /* 0x0000000003047983 */ /* 0x000ea80000100c00 */
[----:B------:R-:W3:Y:S04]  /*af40*/  LDL.128 R8, [R3+0x10] ;  /* 0x0000100003087983 */ /* 0x000ee80000100c00 */
[----:B------:R-:W4:Y:S04]  /*af50*/  LDL.128 R12, [R3+0x20] ;  /* 0x00002000030c7983 */ /* 0x000f280000100c00 */
[----:B------:R-:W5:Y:S01]  /*af60*/  LDL.128 R20, [R3+0x30] ;  /* 0x0000300003147983 */ /* 0x000f620000100c00 */
[C---:B------:R-:W-:Y:S01]  /*af70*/  DMUL R28, R26.reuse, 1.84467440737095516160e+19 ;  /* 0x43f000001a1c7828 */ /* 0x040fe20000000000 */
[----:B------:R-:W-:Y:S01]  /*af80*/  VIADD R0, R0, 0x8 ;  /* 0x0000000800007836 */ /* 0x000fe20000000000 */
        /* <DEDUP_REMOVED lines=23> */
.L_x_212:
[----:B------:R-:W-:Y:S05]  /*b100*/  @!P1 BRA `(.L_x_208) ;  /* 0x0000000000789947 */ /* 0x000fea0003800000 */
[----:B------:R-:W-:Y:S02]  /*b110*/  ISETP.GE.U32.AND P0, PT, R17, 0x4, PT ;  /* 0x000000041100780c */ /* 0x000fe40003f06070 */
[----:B------:R-:W-:-:S11]  /*b120*/  ISETP.NE.AND P1, PT, R16, RZ, PT ;  /* 0x000000ff1000720c */ /* 0x000fd60003f25270 */
[----:B------:R-:W-:Y:S05]  /*b130*/  @!P0 BRA `(.L_x_213) ;  /* 0x0000000000408947 */ /* 0x000fea0003800000 */
[----:B------:R-:W-:-:S05]  /*b140*/  IMAD R3, R0, 0x8, R1 ;  /* 0x0000000800037824 */ /* 0x000fca00078e0201 */
[----:B------:R-:W2:Y:S04]  /*b150*/  LDL.128 R4, [R3] ;  /* 0x0000000003047983 */ /* 0x000ea80000100c00 */
        /* <DEDUP_REMOVED lines=14> */
.L_x_213:
[----:B------:R-:W-:Y:S05]  /*b240*/  @!P1 BRA `(.L_x_208) ;  /* 0x0000000000289947 */ /* 0x000fea0003800000 */
[----:B------:R-:W-:Y:S02]  /*b250*/  IMAD R0, R0, 0x8, R1 ;  /* 0x0000000800007824 */ /* 0x000fe400078e0201 */
[----:B------:R-:W-:-:S07]  /*b260*/  IMAD.MOV R16, RZ, RZ, -R16 ;  /* 0x000000ffff107224 */ /* 0x000fce00078e0a10 */
.L_x_214:
[----:B------:R0:W2:Y:S01]  /*b270*/  LDL.64 R4, [R0] ;  /* 0x0000000000047983 */ /* 0x0000a20000100a00 */
[----:B------:R-:W-:-:S05]  /*b280*/  VIADD R16, R16, 0x1 ;  /* 0x0000000110107836 */ /* 0x000fca0000000000 */
[----:B------:R-:W-:Y:S01]  /*b290*/  ISETP.NE.AND P0, PT, R16, RZ, PT ;  /* 0x000000ff1000720c */ /* 0x000fe20003f05270 */
[----:B0-----:R-:W-:Y:S01]  /*b2a0*/  VIADD R0, R0, 0x8 ;  /* 0x0000000800007836 */ /* 0x001fe20000000000 */
[----:B--2---:R-:W0:Y:S02]  /*b2b0*/  I2F.F64.U64 R4, R4 ;  /* 0x0000000400047312 */ /* 0x004e240000301800 */
[----:B0-----:R-:W-:Y:S02]  /*b2c0*/  DFMA R24, R4, R26, R24 ;  /* 0x0000001a0418722b */ /* 0x001fe40000000018 */
[----:B------:R-:W-:-:S07]  /*b2d0*/  DMUL R26, R26, 1.84467440737095516160e+19 ;  /* 0x43f000001a1a7828 */ /* 0x000fce0000000000 */
[----:B------:R-:W-:Y:S05]  /*b2e0*/  @P0 BRA `(.L_x_214) ;  /* 0xfffffffc00e00947 */ /* 0x000fea000383ffff */
.L_x_208:
[----:B------:R-:W-:Y:S05]  /*b2f0*/  BSYNC.RECONVERGENT B8 ;  /* 0x0000000000087941 */ /* 0x000fea0003800200 */
.L_x_143:
[----:B------:R-:W-:Y:S01]  /*b300*/  ISETP.NE.AND P0, PT, R19, RZ, PT ;  /* 0x000000ff1300720c */ /* 0x000fe20003f05270 */
[----:B------:R-:W-:Y:S01]  /*b310*/  BSSY.RECONVERGENT B6, `(.L_x_215) ;  /* 0x0000041000067945 */ /* 0x000fe20003800200 */
[----:B------:R-:W-:Y:S02]  /*b320*/  IMAD.MOV.U32 R22, RZ, RZ, -0x7e000 ;  /* 0xfff82000ff167424 */ /* 0x000fe400078e00ff */
[----:B------:R-:W-:-:S09]  /*b330*/  IMAD.MOV.U32 R23, RZ, RZ, 0x438fffff ;  /* 0x438fffffff177424 */ /* 0x000fd200078e00ff */
[----:B------:R-:W-:Y:S05]  /*b340*/  @P0 BRA `(.L_x_216) ;  /* 0x0000000000f40947 */ /* 0x000fea0003800000 */
[----:B------:R-:W-:Y:S01]  /*b350*/  MOV R0, 0x0 ;  /* 0x0000000000007802 */ /* 0x000fe20000000f00 */
[----:B------:R0:W-:Y:S01]  /*b360*/  STL.64 [R1+0x200], R24 ;  /* 0x0002001801007387 */ /* 0x0001e20000100a00 */
[----:B------:R-:W2:Y:S01]  /*b370*/  LDCU.64 UR4, c[0x4][0x18] ;  /* 0x01000300ff0477ac */ /* 0x000ea20008000a00 */
[----:B------:R-:W-:Y:S01]  /*b380*/  IADD3 R18, P0, PT, R18, 0x200, RZ ;  /* 0x0000020012127810 */ /* 0x000fe20007f1e0ff */
[----:B-1----:R0:W1:Y:S04]  /*b390*/  LDC.64 R8, c[0x4][R0] ;  /* 0x0100000000087b82 */ /* 0x0020680000000a00 */
[----:B------:R-:W-:Y:S02]  /*b3a0*/  IMAD.X R2, RZ, RZ, R2, P0 ;  /* 0x000000ffff027224 */ /* 0x000fe400000e0602 */
[----:B------:R-:W-:-:S02]  /*b3b0*/  IMAD.MOV.U32 R6, RZ, RZ, R18 ;  /* 0x000000ffff067224 */ /* 0x000fc400078e0012 */
[----:B------:R-:W-:Y:S02]  /*b3c0*/  IMAD.MOV.U32 R7, RZ, RZ, R2 ;  /* 0x000000ffff077224 */ /* 0x000fe400078e0002 */
[----:B--2---:R-:W-:Y:S02]  /*b3d0*/  IMAD.U32 R4, RZ, RZ, UR4 ;  /* 0x00000004ff047e24 */ /* 0x004fe4000f8e00ff */
[----:B0-----:R-:W-:-:S07]  /*b3e0*/  IMAD.U32 R5, RZ, RZ, UR5 ;  /* 0x00000005ff057e24 */ /* 0x001fce000f8e00ff */
[----:B------:R-:W-:-:S07]  /*b3f0*/  LEPC R20, `(.L_x_217) ;  /* 0x000000001014794e */ /* 0x000fce0000000000 */
[----:B-1----:R-:W-:Y:S05]  /*b400*/  CALL.ABS.NOINC R8 ;  /* 0x0000000008007343 */ /* 0x002fea0003c00000 */
.L_x_217:
[----:B------:R-:W0:Y:S01]  /*b410*/  MUFU.RCP64H R5, 2.88230238712758272000e+17 ;  /* 0x438fffff00057908 */ /* 0x000e220000001800 */
[----:B------:R-:W-:Y:S02]  /*b420*/  HFMA2 R4, -RZ, RZ, 0, 5.9604644775390625e-08 ;  /* 0x00000001ff047431 */ /* 0x000fe400000001ff */
[----:B------:R-:W-:Y:S01]  /*b430*/  IMAD.MOV.U32 R10, RZ, RZ, -0x7e000 ;  /* 0xfff82000ff0a7424 */ /* 0x000fe200078e00ff */
[----:B------:R-:W-:Y:S01]  /*b440*/  UMOV UR4, 0x0 ;  /* 0x0000000000047882 */ /* 0x000fe20000000000 */
[----:B------:R-:W-:Y:S01]  /*b450*/  IMAD.MOV.U32 R11, RZ, RZ, 0x438fffff ;  /* 0x438fffffff0b7424 */ /* 0x000fe200078e00ff */
[----:B------:R-:W-:Y:S01]  /*b460*/  UMOV UR5, 0x3ff00000 ;  /* 0x3ff0000000057882 */ /* 0x000fe20000000000 */
[----:B------:R-:W-:Y:S01]  /*b470*/  FSETP.GEU.AND P1, PT, |R25|, 6.5827683646048100446e-37, PT ;  /* 0x036000001900780b */ /* 0x000fe20003f2e200 */
[----:B------:R-:W-:Y:S03]  /*b480*/  BSSY.RECONVERGENT B0, `(.L_x_218) ;  /* 0x0000010000007945 */ /* 0x000fe60003800200 */
[----:B0-----:R-:W-:-:S08]  /*b490*/  DFMA R6, R4, -R10, UR4 ;  /* 0x0000000404067e2b */ /* 0x001fd0000800080a */
[----:B------:R-:W-:-:S08]  /*b4a0*/  DFMA R6, R6, R6, R6 ;  /* 0x000000060606722b */ /* 0x000fd00000000006 */
[----:B------:R-:W-:-:S08]  /*b4b0*/  DFMA R6, R4, R6, R4 ;  /* 0x000000060406722b */ /* 0x000fd00000000004 */
[----:B------:R-:W-:-:S08]  /*b4c0*/  DFMA R4, R6, -R10, 1 ;  /* 0x3ff000000604742b */ /* 0x000fd0000000080a */
[----:B------:R-:W-:-:S08]  /*b4d0*/  DFMA R4, R6, R4, R6 ;  /* 0x000000040604722b */ /* 0x000fd00000000006 */
[----:B------:R-:W-:-:S08]  /*b4e0*/  DMUL R8, R4, R24 ;  /* 0x0000001804087228 */ /* 0x000fd00000000000 */
[----:B------:R-:W-:-:S08]  /*b4f0*/  DFMA R6, R8, -R10, R24 ;  /* 0x8000000a0806722b */ /* 0x000fd00000000018 */
[----:B------:R-:W-:-:S10]  /*b500*/  DFMA R8, R4, R6, R8 ;  /* 0x000000060408722b */ /* 0x000fd40000000008 */
[----:B------:R-:W-:-:S05]  /*b510*/  FFMA R0, RZ, 287.999969482421875, R9 ;  /* 0x438fffffff007823 */ /* 0x000fca0000000009 */
[----:B------:R-:W-:-:S13]  /*b520*/  FSETP.GT.AND P0, PT, |R0|, 1.469367938527859385e-39, PT ;  /* 0x001000000000780b */ /* 0x000fda0003f04200 */
[----:B------:R-:W-:Y:S05]  /*b530*/  @P0 BRA P1, `(.L_x_219) ;  /* 0x0000000000100947 */ /* 0x000fea0000800000 */
[----:B------:R-:W-:Y:S01]  /*b540*/  IMAD.MOV.U32 R8, RZ, RZ, R24 ;  /* 0x000000ffff087224 */ /* 0x000fe200078e0018 */
[----:B------:R-:W-:Y:S01]  /*b550*/  MOV R0, 0xb580 ;  /* 0x0000b58000007802 */ /* 0x000fe20000000f00 */
[----:B------:R-:W-:-:S07]  /*b560*/  IMAD.MOV.U32 R9, RZ, RZ, R25 ;  /* 0x000000ffff097224 */ /* 0x000fce00078e0019 */
[----:B------:R-:W-:Y:S05]  /*b570*/  CALL.REL.NOINC `($__internal_0_$__cuda_sm20_div_rn_f64_full) ;  /* 0x0000000400247944 */ /* 0x000fea0003c00000 */
.L_x_219:
[----:B------:R-:W-:Y:S05]  /*b580*/  BSYNC.RECONVERGENT B0 ;  /* 0x0000000000007941 */ /* 0x000fea0003800200 */
.L_x_218:
[----:B------:R-:W0:Y:S01]  /*b590*/  F2I.U64.F64.TRUNC R8, R8 ;  /* 0x0000000800087311 */ /* 0x000e22000030d800 */
[----:B------:R-:W-:Y:S01]  /*b5a0*/  UMOV UR4, 0xfff82000 ;  /* 0xfff8200000047882 */ /* 0x000fe20000000000 */
[----:B------:R-:W-:Y:S01]  /*b5b0*/  UMOV UR5, 0x438fffff ;  /* 0x438fffff00057882 */ /* 0x000fe20000000000 */
[----:B------:R-:W-:Y:S01]  /*b5c0*/  MOV R26, 0x0 ;  /* 0x00000000001a7802 */ /* 0x000fe20000000f00 */
[----:B------:R-:W-:Y:S02]  /*b5d0*/  IMAD.MOV.U32 R6, RZ, RZ, R18 ;  /* 0x000000ffff067224 */ /* 0x000fe400078e0012 */
[----:B------:R-:W-:Y:S01]  /*b5e0*/  IMAD.MOV.U32 R7, RZ, RZ, R2 ;  /* 0x000000ffff077224 */ /* 0x000fe200078e0002 */
[----:B------:R1:W2:Y:S01]  /*b5f0*/  LDC.64 R10, c[0x4][R26] ;  /* 0x010000001a0a7b82 */ /* 0x0002a20000000a00 */
[----:B0-----:R-:W0:Y:S02]  /*b600*/  I2F.F64.U64 R16, R8 ;  /* 0x0000000800107312 */ /* 0x001e240000301800 */
[----:B0-----:R-:W-:Y:S01]  /*b610*/  DFMA R16, R16, -UR4, R24 ;  /* 0x8000000410107c2b */ /* 0x001fe20008000018 */
[----:B------:R-:W0:Y:S06]  /*b620*/  LDCU.64 UR4, c[0x4][0x20] ;  /* 0x01000400ff0477ac */ /* 0x000e2c0008000a00 */
[----:B------:R1:W-:Y:S01]  /*b630*/  STL.64 [R1+0x200], R16 ;  /* 0x0002001001007387 */ /* 0x0003e20000100a00 */
[----:B0-----:R-:W-:-:S02]  /*b640*/  IMAD.U32 R4, RZ, RZ, UR4 ;  /* 0x00000004ff047e24 */ /* 0x001fc4000f8e00ff */
[----:B-1----:R-:W-:-:S07]  /*b650*/  IMAD.U32 R5, RZ, RZ, UR5 ;  /* 0x00000005ff057e24 */ /* 0x002fce000f8e00ff */
[----:B------:R-:W-:-:S07]  /*b660*/  LEPC R20, `(.L_x_220) ;  /* 0x000000001014794e */ /* 0x000fce0000000000 */
[----:B--2---:R-:W-:Y:S05]  /*b670*/  CALL.ABS.NOINC R10 ;  /* 0x000000000a007343 */ /* 0x004fea0003c00000 */
.L_x_220:
[----:B------:R-:W0:Y:S01]  /*b680*/  F2I.U64.F64.TRUNC R16, R16 ;  /* 0x0000001000107311 */ /* 0x000e22000030d800 */
[----:B------:R-:W1:Y:S01]  /*b690*/  LDC.64 R26, c[0x4][R26] ;  /* 0x010000001a1a7b82 */ /* 0x000e620000000a00 */
[----:B------:R-:W2:Y:S01]  /*b6a0*/  LDCU.64 UR4, c[0x4][0x28] ;  /* 0x01000500ff0477ac */ /* 0x000ea20008000a00 */
[----:B------:R-:W-:Y:S02]  /*b6b0*/  IMAD.MOV.U32 R6, RZ, RZ, R18 ;  /* 0x000000ffff067224 */ /* 0x000fe400078e0012 */
[----:B------:R-:W-:Y:S01]  /*b6c0*/  IMAD.MOV.U32 R7, RZ, RZ, R2 ;  /* 0x000000ffff077224 */ /* 0x000fe200078e0002 */
[----:B0-----:R0:W-:Y:S01]  /*b6d0*/  STL.64 [R1+0x200], R16 ;  /* 0x0002001001007387 */ /* 0x0011e20000100a00 */
[----:B--2---:R-:W-:Y:S02]  /*b6e0*/  IMAD.U32 R4, RZ, RZ, UR4 ;  /* 0x00000004ff047e24 */ /* 0x004fe4000f8e00ff */
[----:B------:R-:W-:-:S07]  /*b6f0*/  IMAD.U32 R5, RZ, RZ, UR5 ;  /* 0x00000005ff057e24 */ /* 0x000fce000f8e00ff */
[----:B------:R-:W-:-:S07]  /*b700*/  LEPC R20, `(.L_x_216) ;  /* 0x000000001014794e */ /* 0x000fce0000000000 */
[----:B01----:R-:W-:Y:S05]  /*b710*/  CALL.ABS.NOINC R26 ;  /* 0x000000001a007343 */ /* 0x003fea0003c00000 */
.L_x_216:
[----:B------:R-:W-:Y:S05]  /*b720*/  BSYNC.RECONVERGENT B6 ;  /* 0x0000000000067941 */ /* 0x000fea0003800200 */
.L_x_215:
[----:B-1----:R-:W0:Y:S01]  /*b730*/  MUFU.RCP64H R5, 2.88230238712758272000e+17 ;  /* 0x438fffff00057908 */ /* 0x002e220000001800 */
[----:B------:R-:W-:Y:S01]  /*b740*/  IMAD.MOV.U32 R6, RZ, RZ, -0x7e000 ;  /* 0xfff82000ff067424 */ /* 0x000fe200078e00ff */
[----:B------:R-:W-:Y:S01]  /*b750*/  FSETP.GEU.AND P1, PT, |R25|, 6.5827683646048100446e-37, PT ;  /* 0x036000001900780b */ /* 0x000fe20003f2e200 */
[----:B------:R-:W-:Y:S01]  /*b760*/  IMAD.MOV.U32 R7, RZ, RZ, 0x438fffff ;  /* 0x438fffffff077424 */ /* 0x000fe200078e00ff */
[----:B------:R-:W-:Y:S01]  /*b770*/  BSSY.RECONVERGENT B0, `(.L_x_221) ;  /* 0x0000013000007945 */ /* 0x000fe20003800200 */
[----:B------:R-:W-:-:S06]  /*b780*/  IMAD.MOV.U32 R4, RZ, RZ, 0x1 ;  /* 0x00000001ff047424 */ /* 0x000fcc00078e00ff */
[----:B0-----:R-:W-:-:S08]  /*b790*/  DFMA R2, R4, -R6, 1 ;  /* 0x3ff000000402742b */ /* 0x001fd00000000806 */
        /* <DEDUP_REMOVED lines=14> */
[----:B------:R-:W-:Y:S02]  /*b880*/  IMAD.MOV.U32 R2, RZ, RZ, R8 ;  /* 0x000000ffff027224 */ /* 0x000fe400078e0008 */
[----:B------:R-:W-:-:S07]  /*b890*/  IMAD.MOV.U32 R3, RZ, RZ, R9 ;  /* 0x000000ffff037224 */ /* 0x000fce00078e0009 */
.L_x_222:
[----:B------:R-:W-:Y:S05]  /*b8a0*/  BSYNC.RECONVERGENT B0 ;  /* 0x0000000000007941 */ /* 0x000fea0003800200 */
.L_x_221:
[----:B------:R-:W0:Y:S01]  /*b8b0*/  F2I.U64.F64.TRUNC R2, R2 ;  /* 0x0000000200027311 */ /* 0x000e22000030d800 */
[----:B------:R-:W-:Y:S01]  /*b8c0*/  UMOV UR4, 0xfff82000 ;  /* 0xfff8200000047882 */ /* 0x000fe20000000000 */
[----:B------:R-:W-:-:S06]  /*b8d0*/  UMOV UR5, 0x438fffff ;  /* 0x438fffff00057882 */ /* 0x000fcc0000000000 */
[----:B0-----:R-:W0:Y:S02]  /*b8e0*/  I2F.F64.U64 R4, R2 ;  /* 0x0000000200047312 */ /* 0x001e240000301800 */
[----:B0-----:R-:W-:-:S10]  /*b8f0*/  DFMA R4, R4, -UR4, R24 ;  /* 0x8000000404047c2b */ /* 0x001fd40008000018 */
[----:B------:R-:W0:Y:S01]  /*b900*/  F2I.U64.F64.TRUNC R4, R4 ;  /* 0x0000000400047311 */ /* 0x000e22000030d800 */
[----:B------:R-:W-:Y:S05]  /*b910*/  BRA `(.L_x_223) ;  /* 0x0000000000287947 */ /* 0x000fea0003800000 */
.L_x_43:
[----:B------:R-:W-:Y:S01]  /*b920*/  MOV R0, 0x0 ;  /* 0x0000000000007802 */ /* 0x000fe20000000f00 */
[----:B------:R-:W0:Y:S01]  /*b930*/  LDCU.64 UR4, c[0x4][0x38] ;  /* 0x01000700ff0477ac */ /* 0x000e220008000a00 */
[----:B------:R-:W-:Y:S02]  /*b940*/  CS2R R6, SRZ ;  /* 0x0000000000067805 */ /* 0x000fe4000001ff00 */
[----:B------:R3:W4:Y:S01]  /*b950*/  LDC.64 R2, c[0x4][R0] ;  /* 0x0100000000027b82 */ /* 0x0007220000000a00 */
[----:B0-----:R-:W-:Y:S02]  /*b960*/  IMAD.U32 R4, RZ, RZ, UR4 ;  /* 0x00000004ff047e24 */ /* 0x001fe4000f8e00ff */
[----:B---3--:R-:W-:-:S07]  /*b970*/  IMAD.U32 R5, RZ, RZ, UR5 ;  /* 0x00000005ff057e24 */ /* 0x008fce000f8e00ff */
[----:B--2---:R-:W-:-:S07]  /*b980*/  LEPC R20, `(.L_x_224) ;  /* 0x000000001014794e */ /* 0x004fce0000000000 */
[----:B-1--4-:R-:W-:Y:S05]  /*b990*/  CALL.ABS.NOINC R2 ;  /* 0x0000000002007343 */ /* 0x012fea0003c00000 */
.L_x_224:
[----:B------:R-:W-:Y:S02]  /*b9a0*/  IMAD.MOV.U32 R4, RZ, RZ, 0x1bf52 ;  /* 0x0001bf52ff047424 */ /* 0x000fe400078e00ff */
[----:B------:R-:W-:-:S07]  /*b9b0*/  IMAD.MOV.U32 R5, RZ, RZ, 0x0 ;  /* 0x00000000ff057424 */ /* 0x000fce00078e00ff */
.L_x_223:
[----:B------:R-:W-:Y:S05]  /*b9c0*/  BSYNC.RECONVERGENT B10 ;  /* 0x00000000000a7941 */ /* 0x000fea0003800200 */
.L_x_41:
[----:B------:R-:W1:Y:S02]  /*b9d0*/  LDC.64 R2, c[0x0][0x3a8] ;  /* 0x0000ea00ff027b82 */ /* 0x000e640000000a00 */
[----:B-1----:R-:W-:-:S05]  /*b9e0*/  IMAD.WIDE R2, R19, 0x8, R2 ;  /* 0x0000000813027825 */ /* 0x002fca00078e0202 */
[----:B0-----:R-:W-:Y:S01]  /*b9f0*/  STG.E.64 desc[UR36][R2.64], R4 ;  /* 0x0000000402007986 */ /* 0x001fe2000c101b24 */
[----:B------:R-:W-:Y:S05]  /*ba00*/  EXIT ;  /* 0x000000000000794d */ /* 0x000fea0003800000 */
        .weak           $__internal_0_$__cuda_sm20_div_rn_f64_full
        .type           $__internal_0_$__cuda_sm20_div_rn_f64_full,@function
        .size           $__internal_0_$__cuda_sm20_div_rn_f64_full,($__internal_1_$__cuda_sm20_rem_u64 - $__internal_0_$__cuda_sm20_div_rn_f64_full)
$__internal_0_$__cuda_sm20_div_rn_f64_full:
[C---:B------:R-:W-:Y:S01]  /*ba10*/  FSETP.GEU.AND P0, PT, |R23|.reuse, 1.469367938527859385e-39, PT ;  /* 0x001000001700780b */ /* 0x040fe20003f0e200 */
[----:B------:R-:W-:Y:S01]  /*ba20*/  IMAD.MOV.U32 R10, RZ, RZ, 0x1 ;  /* 0x00000001ff0a7424 */ /* 0x000fe200078e00ff */
[----:B------:R-:W-:Y:S01]  /*ba30*/  LOP3.LUT R6, R23, 0x800fffff, RZ, 0xc0, !PT ;  /* 0x800fffff17067812 */ /* 0x000fe200078ec0ff */
[----:B------:R-:W-:Y:S01]  /*ba40*/  BSSY.RECONVERGENT B1, `(.L_x_225) ;  /* 0x0000055000017945 */ /* 0x000fe20003800200 */
[C---:B------:R-:W-:Y:S02]  /*ba50*/  FSETP.GEU.AND P2, PT, |R9|.reuse, 1.469367938527859385e-39, PT ;  /* 0x001000000900780b */ /* 0x040fe40003f4e200 */
[----:B------:R-:W-:Y:S01]  /*ba60*/  LOP3.LUT R7, R6, 0x3ff00000, RZ, 0xfc, !PT ;  /* 0x3ff0000006077812 */ /* 0x000fe200078efcff */
[----:B------:R-:W-:Y:S01]  /*ba70*/  IMAD.MOV.U32 R6, RZ, RZ, R22 ;  /* 0x000000ffff067224 */ /* 0x000fe200078e0016 */
[----:B------:R-:W-:Y:S02]  /*ba80*/  LOP3.LUT R3, R9, 0x7ff00000, RZ, 0xc0, !PT ;  /* 0x7ff0000009037812 */ /* 0x000fe400078ec0ff */
[----:B------:R-:W-:-:S03]  /*ba90*/  LOP3.LUT R16, R23, 0x7ff00000, RZ, 0xc0, !PT ;  /* 0x7ff0000017107812 */ /* 0x000fc600078ec0ff */
[----:B------:R-:W-:Y:S01]  /*baa0*/  @!P0 DMUL R6, R22, 8.98846567431157953865e+307 ;  /* 0x7fe0000016068828 */ /* 0x000fe20000000000 */
[----:B------:R-:W-:-:S03]  /*bab0*/  ISETP.GE.U32.AND P1, PT, R3, R16, PT ;  /* 0x000000100300720c */ /* 0x000fc60003f26070 */
[----:B------:R-:W-:Y:S01]  /*bac0*/  @!P2 LOP3.LUT R12, R23, 0x7ff00000, RZ, 0xc0, !PT ;  /* 0x7ff00000170ca812 */ /* 0x000fe200078ec0ff */
[----:B------:R-:W-:Y:S01]  /*bad0*/  @!P2 IMAD.MOV.U32 R14, RZ, RZ, RZ ;  /* 0x000000ffff0ea224 */ /* 0x000fe200078e00ff */
[----:B------:R-:W0:Y:S02]  /*bae0*/  MUFU.RCP64H R11, R7 ;  /* 0x00000007000b7308 */ /* 0x000e240000001800 */
[----:B------:R-:W-:Y:S01]  /*baf0*/  @!P2 ISETP.GE.U32.AND P3, PT, R3, R12, PT ;  /* 0x0000000c0300a20c */ /* 0x000fe20003f66070 */
[----:B------:R-:W-:-:S05]  /*bb00*/  IMAD.MOV.U32 R12, RZ, RZ, 0x1ca00000 ;  /* 0x1ca00000ff0c7424 */ /* 0x000fca00078e00ff */
[----:B------:R-:W-:-:S04]  /*bb10*/  @!P2 SEL R13, R12, 0x63400000, !P3 ;  /* 0x634000000c0da807 */ /* 0x000fc80005800000 */
[----:B------:R-:W-:-:S04]  /*bb20*/  @!P2 LOP3.LUT R13, R13, 0x80000000, R9, 0xf8, !PT ;  /* 0x800000000d0da812 */ /* 0x000fc800078ef809 */
[----:B------:R-:W-:Y:S01]  /*bb30*/  @!P2 LOP3.LUT R15, R13, 0x100000, RZ, 0xfc, !PT ;  /* 0x001000000d0fa812 */ /* 0x000fe200078efcff */
[----:B0-----:R-:W-:-:S08]  /*bb40*/  DFMA R4, R10, -R6, 1 ;  /* 0x3ff000000a04742b */ /* 0x001fd00000000806 */
[----:B------:R-:W-:-:S08]  /*bb50*/  DFMA R4, R4, R4, R4 ;  /* 0x000000040404722b */ /* 0x000fd00000000004 */
[----:B------:R-:W-:Y:S01]  /*bb60*/  DFMA R10, R10, R4, R10 ;  /* 0x000000040a0a722b */ /* 0x000fe2000000000a */
[----:B------:R-:W-:Y:S01]  /*bb70*/  SEL R5, R12, 0x63400000, !P1 ;  /* 0x634000000c057807 */ /* 0x000fe20004800000 */
[----:B------:R-:W-:-:S03]  /*bb80*/  IMAD.MOV.U32 R4, RZ, RZ, R8 ;  /* 0x000000ffff047224 */ /* 0x000fc600078e0008 */
[----:B------:R-:W-:-:S03]  /*bb90*/  LOP3.LUT R5, R5, 0x800fffff, R9, 0xf8, !PT ;  /* 0x800fffff05057812 */ /* 0x000fc600078ef809 */
[----:B------:R-:W-:-:S03]  /*bba0*/  DFMA R20, R10, -R6, 1 ;  /* 0x3ff000000a14742b */ /* 0x000fc60000000806 */
[----:B------:R-:W-:-:S05]  /*bbb0*/  @!P2 DFMA R4, R4, 2, -R14 ;  /* 0x400000000404a82b */ /* 0x000fca000000080e */
[----:B------:R-:W-:Y:S01]  /*bbc0*/  DFMA R10, R10, R20, R10 ;  /* 0x000000140a0a722b */ /* 0x000fe2000000000a */
[----:B------:R-:W-:Y:S02]  /*bbd0*/  IMAD.MOV.U32 R21, RZ, RZ, R3 ;  /* 0x000000ffff157224 */ /* 0x000fe400078e0003 */
[----:B------:R-:W-:Y:S01]  /*bbe0*/  IMAD.MOV.U32 R20, RZ, RZ, R16 ;  /* 0x000000ffff147224 */ /* 0x000fe200078e0010 */
[----:B------:R-:W-:Y:S02]  /*bbf0*/  @!P0 LOP3.LUT R20, R7, 0x7ff00000, RZ, 0xc0, !PT ;  /* 0x7ff0000007148812 */ /* 0x000fe400078ec0ff */
[----:B------:R-:W-:Y:S02]  /*bc00*/  @!P2 LOP3.LUT R21, R5, 0x7ff00000, RZ, 0xc0, !PT ;  /* 0x7ff000000515a812 */ /* 0x000fe400078ec0ff */
[----:B------:R-:W-:Y:S01]  /*bc10*/  DMUL R14, R10, R4 ;  /* 0x000000040a0e7228 */ /* 0x000fe20000000000 */
[----:B------:R-:W-:Y:S02]  /*bc20*/  VIADD R26, R20, 0xffffffff ;  /* 0xffffffff141a7836 */ /* 0x000fe40000000000 */
[----:B------:R-:W-:-:S05]  /*bc30*/  VIADD R13, R21, 0xffffffff ;  /* 0xffffffff150d7836 */ /* 0x000fca0000000000 */
[----:B------:R-:W-:Y:S01]  /*bc40*/  DFMA R16, R14, -R6, R4 ;  /* 0x800000060e10722b */ /* 0x000fe20000000004 */
[----:B------:R-:W-:-:S04]  /*bc50*/  ISETP.GT.U32.AND P0, PT, R13, 0x7feffffe, PT ;  /* 0x7feffffe0d00780c */ /* 0x000fc80003f04070 */
[----:B------:R-:W-:-:S03]  /*bc60*/  ISETP.GT.U32.OR P0, PT, R26, 0x7feffffe, P0 ;  /* 0x7feffffe1a00780c */ /* 0x000fc60000704470 */
[----:B------:R-:W-:-:S10]  /*bc70*/  DFMA R10, R10, R16, R14 ;  /* 0x000000100a0a722b */ /* 0x000fd4000000000e */
[----:B------:R-:W-:Y:S05]  /*bc80*/  @P0 BRA `(.L_x_226) ;  /* 0x00000000006c0947 */ /* 0x000fea0003800000 */
[----:B------:R-:W-:-:S04]  /*bc90*/  LOP3.LUT R14, R23, 0x7ff00000, RZ, 0xc0, !PT ;  /* 0x7ff00000170e7812 */ /* 0x000fc800078ec0ff */
[CC--:B------:R-:W-:Y:S02]  /*bca0*/  VIADDMNMX R8, R3.reuse, -R14.reuse, 0xb9600000, !PT ;  /* 0xb960000003087446 */ /* 0x0c0fe4000780090e */
[----:B------:R-:W-:Y:S02]  /*bcb0*/  ISETP.GE.U32.AND P0, PT, R3, R14, PT ;  /* 0x0000000e0300720c */ /* 0x000fe40003f06070 */
[----:B------:R-:W-:Y:S02]  /*bcc0*/  VIMNMX R8, PT, PT, R8, 0x46a00000, PT ;  /* 0x46a0000008087848 */ /* 0x000fe40003fe0100 */
[----:B------:R-:W-:-:S04]  /*bcd0*/  SEL R3, R12, 0x63400000, !P0 ;  /* 0x634000000c037807 */ /* 0x000fc80004000000 */
[----:B------:R-:W-:Y:S01]  /*bce0*/  IADD3 R14, PT, PT, -R3, R8, RZ ;  /* 0x00000008030e7210 */ /* 0x000fe20007ffe1ff */
[----:B------:R-:W-:-:S04]  /*bcf0*/  IMAD.MOV.U32 R8, RZ, RZ, RZ ;  /* 0x000000ffff087224 */ /* 0x000fc800078e00ff */
[----:B------:R-:W-:-:S06]  /*bd00*/  VIADD R9, R14, 0x7fe00000 ;  /* 0x7fe000000e097836 */ /* 0x000fcc0000000000 */
[----:B------:R-:W-:-:S10]  /*bd10*/  DMUL R12, R10, R8 ;  /* 0x000000080a0c7228 */ /* 0x000fd40000000000 */
[----:B------:R-:W-:-:S13]  /*bd20*/  FSETP.GTU.AND P0, PT, |R13|, 1.469367938527859385e-39, PT ;  /* 0x001000000d00780b */ /* 0x000fda0003f0c200 */
[----:B------:R-:W-:Y:S05]  /*bd30*/  @P0 BRA `(.L_x_227) ;  /* 0x0000000000940947 */ /* 0x000fea0003800000 */
[----:B------:R-:W-:Y:S01]  /*bd40*/  DFMA R4, R10, -R6, R4 ;  /* 0x800000060a04722b */ /* 0x000fe20000000004 */
[----:B------:R-:W-:-:S09]  /*bd50*/  IMAD.MOV.U32 R8, RZ, RZ, RZ ;  /* 0x000000ffff087224 */ /* 0x000fd200078e00ff */
[C---:B------:R-:W-:Y:S02]  /*bd60*/  FSETP.NEU.AND P0, PT, R5.reuse, RZ, PT ;  /* 0x000000ff0500720b */ /* 0x040fe40003f0d000 */
[----:B------:R-:W-:-:S04]  /*bd70*/  LOP3.LUT R3, R5, 0x80000000, R23, 0x48, !PT ;  /* 0x8000000005037812 */ /* 0x000fc800078e4817 */
[----:B------:R-:W-:-:S07]  /*bd80*/  LOP3.LUT R9, R3, R9, RZ, 0xfc, !PT ;  /* 0x0000000903097212 */ /* 0x000fce00078efcff */
[----:B------:R-:W-:Y:S05]  /*bd90*/  @!P0 BRA `(.L_x_227) ;  /* 0x00000000007c8947 */ /* 0x000fea0003800000 */
[----:B------:R-:W-:Y:S01]  /*bda0*/  IMAD.MOV R5, RZ, RZ, -R14 ;  /* 0x000000ffff057224 */ /* 0x000fe200078e0a0e */
[----:B------:R-:W-:Y:S01]  /*bdb0*/  DMUL.RP R8, R10, R8 ;  /* 0x000000080a087228 */ /* 0x000fe20000008000 */
[----:B------:R-:W-:-:S06]  /*bdc0*/  IMAD.MOV.U32 R4, RZ, RZ, RZ ;  /* 0x000000ffff047224 */ /* 0x000fcc00078e00ff */
[----:B------:R-:W-:-:S03]  /*bdd0*/  DFMA R4, R12, -R4, R10 ;  /* 0x800000040c04722b */ /* 0x000fc6000000000a */
[----:B------:R-:W-:-:S03]  /*bde0*/  LOP3.LUT R3, R9, R3, RZ, 0x3c, !PT ;  /* 0x0000000309037212 */ /* 0x000fc600078e3cff */
[----:B------:R-:W-:-:S04]  /*bdf0*/  IADD3 R4, PT, PT, -R14, -0x43300000, RZ ;  /* 0xbcd000000e047810 */ /* 0x000fc80007ffe1ff */
[----:B------:R-:W-:-:S04]  /*be00*/  FSETP.NEU.AND P0, PT, |R5|, R4, PT ;  /* 0x000000040500720b */ /* 0x000fc80003f0d200 */
[----:B------:R-:W-:Y:S02]  /*be10*/  FSEL R12, R8, R12, !P0 ;  /* 0x0000000c080c7208 */ /* 0x000fe40004000000 */
[----:B------:R-:W-:Y:S01]  /*be20*/  FSEL R13, R3, R13, !P0 ;  /* 0x0000000d030d7208 */ /* 0x000fe20004000000 */
[----:B------:R-:W-:Y:S06]  /*be30*/  BRA `(.L_x_227) ;  /* 0x0000000000547947 */ /* 0x000fec0003800000 */
.L_x_226:
[----:B------:R-:W-:-:S14]  /*be40*/  DSETP.NAN.AND P0, PT, R8, R8, PT ;  /* 0x000000080800722a */ /* 0x000fdc0003f08000 */
[----:B------:R-:W-:Y:S05]  /*be50*/  @P0 BRA `(.L_x_228) ;  /* 0x0000000000440947 */ /* 0x000fea0003800000 */
[----:B------:R-:W-:-:S14]  /*be60*/  DSETP.NAN.AND P0, PT, R22, R22, PT ;  /* 0x000000161600722a */ /* 0x000fdc0003f08000 */
[----:B------:R-:W-:Y:S05]  /*be70*/  @P0 BRA `(.L_x_229) ;  /* 0x0000000000300947 */ /* 0x000fea0003800000 */
[----:B------:R-:W-:Y:S01]  /*be80*/  ISETP.NE.AND P0, PT, R21, R20, PT ;  /* 0x000000141500720c */ /* 0x000fe20003f05270 */
[----:B------:R-:W-:Y:S02]  /*be90*/  IMAD.MOV.U32 R12, RZ, RZ, 0x0 ;  /* 0x00000000ff0c7424 */ /* 0x000fe400078e00ff */
[----:B------:R-:W-:-:S10]  /*bea0*/  IMAD.MOV.U32 R13, RZ, RZ, -0x80000 ;  /* 0xfff80000ff0d7424 */ /* 0x000fd400078e00ff */
[----:B------:R-:W-:Y:S05]  /*beb0*/  @!P0 BRA `(.L_x_227) ;  /* 0x0000000000348947 */ /* 0x000fea0003800000 */
[----:B------:R-:W-:Y:S02]  /*bec0*/  ISETP.NE.AND P0, PT, R21, 0x7ff00000, PT ;  /* 0x7ff000001500780c */ /* 0x000fe40003f05270 */
[----:B------:R-:W-:Y:S02]  /*bed0*/  LOP3.LUT R13, R9, 0x80000000, R23, 0x48, !PT ;  /* 0x80000000090d7812 */ /* 0x000fe400078e4817 */
[----:B------:R-:W-:-:S13]  /*bee0*/  ISETP.EQ.OR P0, PT, R20, RZ, !P0 ;  /* 0x000000ff1400720c */ /* 0x000fda0004702670 */
[----:B------:R-:W-:Y:S01]  /*bef0*/  @P0 LOP3.LUT R3, R13, 0x7ff00000, RZ, 0xfc, !PT ;  /* 0x7ff000000d030812 */ /* 0x000fe200078efcff */
[----:B------:R-:W-:Y:S02]  /*bf00*/  @!P0 IMAD.MOV.U32 R12, RZ, RZ, RZ ;  /* 0x000000ffff0c8224 */ /* 0x000fe400078e00ff */
[----:B------:R-:W-:Y:S02]  /*bf10*/  @P0 IMAD.MOV.U32 R12, RZ, RZ, RZ ;  /* 0x000000ffff0c0224 */ /* 0x000fe400078e00ff */
[----:B------:R-:W-:Y:S01]  /*bf20*/  @P0 IMAD.MOV.U32 R13, RZ, RZ, R3 ;  /* 0x000000ffff0d0224 */ /* 0x000fe200078e0003 */
[----:B------:R-:W-:Y:S06]  /*bf30*/  BRA `(.L_x_227) ;  /* 0x0000000000147947 */ /* 0x000fec0003800000 */
.L_x_229:
[----:B------:R-:W-:Y:S01]  /*bf40*/  LOP3.LUT R13, R23, 0x80000, RZ, 0xfc, !PT ;  /* 0x00080000170d7812 */ /* 0x000fe200078efcff */
[----:B------:R-:W-:Y:S01]  /*bf50*/  IMAD.MOV.U32 R12, RZ, RZ, R22 ;  /* 0x000000ffff0c7224 */ /* 0x000fe200078e0016 */
[----:B------:R-:W-:Y:S06]  /*bf60*/  BRA `(.L_x_227) ;  /* 0x0000000000087947 */ /* 0x000fec0003800000 */
.L_x_228:
[----:B------:R-:W-:Y:S01]  /*bf70*/  LOP3.LUT R13, R9, 0x80000, RZ, 0xfc, !PT ;  /* 0x00080000090d7812 */ /* 0x000fe200078efcff */
[----:B------:R-:W-:-:S07]  /*bf80*/  IMAD.MOV.U32 R12, RZ, RZ, R8 ;  /* 0x000000ffff0c7224 */ /* 0x000fce00078e0008 */
.L_x_227:
[----:B------:R-:W-:Y:S05]  /*bf90*/  BSYNC.RECONVERGENT B1 ;  /* 0x0000000000017941 */ /* 0x000fea0003800200 */
.L_x_225:
[----:B------:R-:W-:Y:S02]  /*bfa0*/  IMAD.MOV.U32 R4, RZ, RZ, R0 ;  /* 0x000000ffff047224 */ /* 0x000fe400078e0000 */
[----:B------:R-:W-:Y:S02]  /*bfb0*/  IMAD.MOV.U32 R5, RZ, RZ, 0x0 ;  /* 0x00000000ff057424 */ /* 0x000fe400078e00ff */
[----:B------:R-:W-:Y:S02]  /*bfc0*/  IMAD.MOV.U32 R8, RZ, RZ, R12 ;  /* 0x000000ffff087224 */ /* 0x000fe400078e000c */
[----:B------:R-:W-:Y:S01]  /*bfd0*/  IMAD.MOV.U32 R9, RZ, RZ, R13 ;  /* 0x000000ffff097224 */ /* 0x000fe200078e000d */
[----:B------:R-:W-:Y:S06]  /*bfe0*/  RET.REL.NODEC R4 `(_Z11cudacomposePyS_iiS_S_S_S_S_) ;  /* 0xffffff4004047950 */ /* 0x000fec0003c3ffff */
        .weak           $__internal_1_$__cuda_sm20_rem_u64
        .type           $__internal_1_$__cuda_sm20_rem_u64,@function
        .size           $__internal_1_$__cuda_sm20_rem_u64,(.L_x_282 - $__internal_1_$__cuda_sm20_rem_u64)
$__internal_1_$__cuda_sm20_rem_u64:
[----:B------:R-:W0:Y:S08]  /*bff0*/  I2F.U64.RP R23, R12 ;  /* 0x0000000c00177312 */ /* 0x000e300000309000 */
[----:B0-----:R-:W0:Y:S02]  /*c000*/  MUFU.RCP R23, R23 ;  /* 0x0000001700177308 */ /* 0x001e240000001000 */
[----:B0-----:R-:W-:-:S06]  /*c010*/  VIADD R20, R23, 0x1ffffffe ;  /* 0x1ffffffe17147836 */ /* 0x001fcc0000000000 */
[----:B------:R-:W0:Y:S02]  /*c020*/  F2I.U64.TRUNC R20, R20 ;  /* 0x0000001400147311 */ /* 0x000e24000020d800 */
[----:B0-----:R-:W-:-:S04]  /*c030*/  IMAD.WIDE.U32 R16, R20, R12, RZ ;  /* 0x0000000c14107225 */ /* 0x001fc800078e00ff */
[----:B------:R-:W-:Y:S01]  /*c040*/  IMAD R17, R20, R13, R17 ;  /* 0x0000000d14117224 */ /* 0x000fe200078e0211 */
[----:B------:R-:W-:-:S03]  /*c050*/  IADD3 R25, P0, PT, RZ, -R16, RZ ;  /* 0x80000010ff197210 */ /* 0x000fc60007f1e0ff */
[----:B------:R-:W-:Y:S02]  /*c060*/  IMAD R17, R21, R12, R17 ;  /* 0x0000000c15117224 */ /* 0x000fe400078e0211 */
[----:B------:R-:W-:-:S04]  /*c070*/  IMAD.HI.U32 R16, R20, R25, RZ ;  /* 0x0000001914107227 */ /* 0x000fc800078e00ff */
[----:B------:R-:W-:Y:S02]  /*c080*/  IMAD.X R29, RZ, RZ, ~R17, P0 ;  /* 0x000000ffff1d7224 */ /* 0x000fe400000e0e11 */
[----:B------:R-:W-:Y:S02]  /*c090*/  IMAD.MOV.U32 R17, RZ, RZ, R20 ;  /* 0x000000ffff117224 */ /* 0x000fe400078e0014 */
[-C--:B------:R-:W-:Y:S02]  /*c0a0*/  IMAD R23, R21, R29.reuse, RZ ;  /* 0x0000001d15177224 */ /* 0x080fe400078e02ff */
[----:B------:R-:W-:-:S04]  /*c0b0*/  IMAD.WIDE.U32 R16, P0, R20, R29, R16 ;  /* 0x0000001d14107225 */ /* 0x000fc80007800010 */
[----:B------:R-:W-:-:S04]  /*c0c0*/  IMAD.HI.U32 R29, R21, R29, RZ ;  /* 0x0000001d151d7227 */ /* 0x000fc800078e00ff */
[----:B------:R-:W-:-:S05]  /*c0d0*/  IMAD.HI.U32 R16, P1, R21, R25, R16 ;  /* 0x0000001915107227 */ /* 0x000fca0007820010 */
[----:B------:R-:W-:Y:S01]  /*c0e0*/  IADD3 R17, P2, PT, R23, R16, RZ ;  /* 0x0000001017117210 */ /* 0x000fe20007f5e0ff */
[----:B------:R-:W-:-:S04]  /*c0f0*/  IMAD.X R16, R29, 0x1, R21, P0 ;  /* 0x000000011d107824 */ /* 0x000fc800000e0615 */
[----:B------:R-:W-:Y:S01]  /*c100*/  IMAD.WIDE.U32 R20, R17, R12, RZ ;  /* 0x0000000c11147225 */ /* 0x000fe200078e00ff */
[----:B------:R-:W-:-:S03]  /*c110*/  IADD3.X R23, PT, PT, RZ, RZ, R16, P2, P1 ;  /* 0x000000ffff177210 */ /* 0x000fc600017e2410 */
[----:B------:R-:W-:Y:S01]  /*c120*/  IMAD R16, R17, R13, R21 ;  /* 0x0000000d11107224 */ /* 0x000fe200078e0215 */
[----:B------:R-:W-:-:S03]  /*c130*/  IADD3 R21, P0, PT, RZ, -R20, RZ ;  /* 0x80000014ff157210 */ /* 0x000fc60007f1e0ff */
[----:B------:R-:W-:Y:S02]  /*c140*/  IMAD R20, R23, R12, R16 ;  /* 0x0000000c17147224 */ /* 0x000fe400078e0210 */
[----:B------:R-:W-:-:S04]  /*c150*/  IMAD.HI.U32 R16, R17, R21, RZ ;  /* 0x0000001511107227 */ /* 0x000fc800078e00ff */
[----:B------:R-:W-:-:S04]  /*c160*/  IMAD.X R20, RZ, RZ, ~R20, P0 ;  /* 0x000000ffff147224 */ /* 0x000fc800000e0e14 */
[----:B------:R-:W-:-:S04]  /*c170*/  IMAD.WIDE.U32 R16, P0, R17, R20, R16 ;  /* 0x0000001411107225 */ /* 0x000fc80007800010 */
[C---:B------:R-:W-:Y:S02]  /*c180*/  IMAD R25, R23.reuse, R20, RZ ;  /* 0x0000001417197224 */ /* 0x040fe400078e02ff */
[----:B------:R-:W-:-:S04]  /*c190*/  IMAD.HI.U32 R16, P1, R23, R21, R16 ;  /* 0x0000001517107227 */ /* 0x000fc80007820010 */
[----:B------:R-:W-:Y:S01]  /*c1a0*/  IMAD.HI.U32 R20, R23, R20, RZ ;  /* 0x0000001417147227 */ /* 0x000fe200078e00ff */
[----:B------:R-:W-:-:S03]  /*c1b0*/  IADD3 R21, P2, PT, R25, R16, RZ ;  /* 0x0000001019157210 */ /* 0x000fc60007f5e0ff */
[----:B------:R-:W-:Y:S02]  /*c1c0*/  IMAD.X R23, R20, 0x1, R23, P0 ;  /* 0x0000000114177824 */ /* 0x000fe400000e0617 */
[----:B------:R-:W-:-:S03]  /*c1d0*/  IMAD.HI.U32 R16, R21, R14, RZ ;  /* 0x0000000e15107227 */ /* 0x000fc600078e00ff */
[----:B------:R-:W-:Y:S01]  /*c1e0*/  IADD3.X R23, PT, PT, RZ, RZ, R23, P2, P1 ;  /* 0x000000ffff177210 */ /* 0x000fe200017e2417 */
[----:B------:R-:W-:Y:S02]  /*c1f0*/  IMAD.MOV.U32 R17, RZ, RZ, RZ ;  /* 0x000000ffff117224 */ /* 0x000fe400078e00ff */
[----:B------:R-:W-:-:S04]  /*c200*/  IMAD.WIDE.U32 R16, R21, R15, R16 ;  /* 0x0000000f15107225 */ /* 0x000fc800078e0010 */
[C---:B------:R-:W-:Y:S02]  /*c210*/  IMAD R21, R23.reuse, R15, RZ ;  /* 0x0000000f17157224 */ /* 0x040fe400078e02ff */
[----:B------:R-:W-:-:S04]  /*c220*/  IMAD.HI.U32 R16, P0, R23, R14, R16 ;  /* 0x0000000e17107227 */ /* 0x000fc80007800010 */
[----:B------:R-:W-:Y:S01]  /*c230*/  IMAD.HI.U32 R20, R23, R15, RZ ;  /* 0x0000000f17147227 */ /* 0x000fe200078e00ff */
[----:B------:R-:W-:-:S03]  /*c240*/  IADD3 R21, P1, PT, R21, R16, RZ ;  /* 0x0000001015157210 */ /* 0x000fc60007f3e0ff */
[----:B------:R-:W-:Y:S02]  /*c250*/  IMAD.X R20, RZ, RZ, R20, P0 ;  /* 0x000000ffff147224 */ /* 0x000fe400000e0614 */
[----:B------:R-:W-:-:S04]  /*c260*/  IMAD.WIDE.U32 R16, R21, R12, RZ ;  /* 0x0000000c15107225 */ /* 0x000fc800078e00ff */
[----:B------:R-:W-:Y:S01]  /*c270*/  IMAD.X R23, RZ, RZ, R20, P1 ;  /* 0x000000ffff177224 */ /* 0x000fe200008e0614 */
[----:B------:R-:W-:Y:S01]  /*c280*/  IADD3 R25, P1, PT, -R16, R14, RZ ;  /* 0x0000000e10197210 */ /* 0x000fe20007f3e1ff */
[----:B------:R-:W-:-:S03]  /*c290*/  IMAD R21, R21, R13, R17 ;  /* 0x0000000d15157224 */ /* 0x000fc600078e0211 */
[-C--:B------:R-:W-:Y:S01]  /*c2a0*/  ISETP.GE.U32.AND P0, PT, R25, R12.reuse, PT ;  /* 0x0000000c1900720c */ /* 0x080fe20003f06070 */
[----:B------:R-:W-:Y:S02]  /*c2b0*/  IMAD R21, R23, R12, R21 ;  /* 0x0000000c17157224 */ /* 0x000fe400078e0215 */
[----:B------:R-:W-:Y:S02]  /*c2c0*/  IMAD.MOV.U32 R23, RZ, RZ, 0x0 ;  /* 0x00000000ff177424 */ /* 0x000fe400078e00ff */
[----:B------:R-:W-:Y:S01]  /*c2d0*/  IMAD.X R21, R15, 0x1, ~R21, P1 ;  /* 0x000000010f157824 */ /* 0x000fe200008e0e15 */
[----:B------:R-:W-:-:S04]  /*c2e0*/  IADD3 R15, P1, PT, -R12, R25, RZ ;  /* 0x000000190c0f7210 */ /* 0x000fc80007f3e1ff */
[C---:B------:R-:W-:Y:S01]  /*c2f0*/  ISETP.GE.U32.AND.EX P0, PT, R21.reuse, R13, PT, P0 ;  /* 0x0000000d1500720c */ /* 0x040fe20003f06100 */
[----:B------:R-:W-:Y:S01]  /*c300*/  IMAD.X R17, R21, 0x1, ~R13, P1 ;  /* 0x0000000115117824 */ /* 0x000fe200008e0e0d */
[C---:B------:R-:W-:Y:S02]  /*c310*/  ISETP.NE.U32.AND P1, PT, R12.reuse, RZ, PT ;  /* 0x000000ff0c00720c */ /* 0x040fe40003f25070 */
[----:B------:R-:W-:Y:S02]  /*c320*/  SEL R15, R15, R25, P0 ;  /* 0x000000190f0f7207 */ /* 0x000fe40000000000 */
[----:B------:R-:W-:Y:S02]  /*c330*/  SEL R17, R17, R21, P0 ;  /* 0x0000001511117207 */ /* 0x000fe40000000000 */
[----:B------:R-:W-:Y:S02]  /*c340*/  IADD3 R24, P2, PT, -R12, R15, RZ ;  /* 0x0000000f0c187210 */ /* 0x000fe40007f5e1ff */
[----:B------:R-:W-:-:S02]  /*c350*/  ISETP.GE.U32.AND P0, PT, R15, R12, PT ;  /* 0x0000000c0f00720c */ /* 0x000fc40003f06070 */
[----:B------:R-:W-:Y:S01]  /*c360*/  ISETP.NE.AND.EX P1, PT, R13, RZ, PT, P1 ;  /* 0x000000ff0d00720c */ /* 0x000fe20003f25310 */
[C---:B------:R-:W-:Y:S01]  /*c370*/  IMAD.X R25, R17.reuse, 0x1, ~R13, P2 ;  /* 0x0000000111197824 */ /* 0x040fe200010e0e0d */
[----:B------:R-:W-:-:S04]  /*c380*/  ISETP.GE.U32.AND.EX P0, PT, R17, R13, PT, P0 ;  /* 0x0000000d1100720c */ /* 0x000fc80003f06100 */
[----:B------:R-:W-:Y:S02]  /*c390*/  SEL R24, R24, R15, P0 ;  /* 0x0000000f18187207 */ /* 0x000fe40000000000 */
[----:B------:R-:W-:Y:S02]  /*c3a0*/  SEL R25, R25, R17, P0 ;  /* 0x0000001119197207 */ /* 0x000fe40000000000 */
[----:B------:R-:W-:Y:S02]  /*c3b0*/  SEL R24, R24, 0xffffffff, P1 ;  /* 0xffffffff18187807 */ /* 0x000fe40000800000 */
[----:B------:R-:W-:Y:S01]  /*c3c0*/  SEL R25, R25, 0xffffffff, P1 ;  /* 0xffffffff19197807 */ /* 0x000fe20000800000 */
[----:B------:R-:W-:Y:S06]  /*c3d0*/  RET.REL.NODEC R22 `(_Z11cudacomposePyS_iiS_S_S_S_S_) ;  /* 0xffffff3c16087950 */ /* 0x000fec0003c3ffff */
.L_x_230:
[----:B------:R-:W-:-:S00]  /*c3e0*/  BRA `(.L_x_230) ;  /* 0xfffffffc00fc7947 */ /* 0x000fc0000383ffff */
[----:B------:R-:W-:-:S00]  /*c3f0*/  NOP ;  /* 0x0000000000007918 */ /* 0x000fc00000000000 */
        /* <DEDUP_REMOVED lines=8> */
.L_x_282:


//--------------------- .text._Z13cudadecomposePyS_iiS_ --------------------------
	.section	.text._Z13cudadecomposePyS_iiS_,"ax",@progbits
	.align	128
        .global         _Z13cudadecomposePyS_iiS_
        .type           _Z13cudadecomposePyS_iiS_,@function
        .size           _Z13cudadecomposePyS_iiS_,(.L_x_283 - _Z13cudadecomposePyS_iiS_)
        .other          _Z13cudadecomposePyS_iiS_,@"STO_CUDA_ENTRY STV_DEFAULT"
_Z13cudadecomposePyS_iiS_:
.text._Z13cudadecomposePyS_iiS_:
[----:B------:R-:W-:Y:S08]  /*0000*/  LDC R1, c[0x0][0x37c] ;  /* 0x0000df00ff017b82 */ /* 0x000ff00000000800 */
[----:B------:R-:W0:Y:S01]  /*0010*/  LDC R5, c[0x0][0x394] ;  /* 0x0000e500ff057b82 */ /* 0x000e220000000800 */
[----:B------:R-:W1:Y:S01]  /*0020*/  S2R R0, SR_CTAID.X ;  /* 0x0000000000007919 */ /* 0x000e620000002500 */
[----:B------:R-:W2:Y:S01]  /*0030*/  S2R R3, SR_TID.X ;  /* 0x0000000000037919 */ /* 0x000ea20000002100 */
[----:B0-----:R-:W-:-:S13]  /*0040*/  ISETP.GE.AND P0, PT, R5, 0x1, PT ;  /* 0x000000010500780c */ /* 0x001fda0003f06270 */
[----:B-12---:R-:W-:Y:S05]  /*0050*/  @!P0 EXIT ;  /* 0x000000000000894d */ /* 0x006fea0003800000 */
[----:B------:R-:W0:Y:S01]  /*0060*/  LDC.64 R16, c[0x0][0x380] ;  /* 0x0000e000ff107b82 */ /* 0x000e220000000a00 */
[----:B------:R-:W1:Y:S01]  /*0070*/  LDCU UR4, c[0x0][0x360] ;  /* 0x00006c00ff0477ac */ /* 0x000e620008000800 */
[C---:B------:R-:W-:Y:S02]  /*0080*/  ISETP.GE.U32.AND P0, PT, R5.reuse, 0x8, PT ;  /* 0x000000080500780c */ /* 0x040fe40003f06070 */
[----:B------:R-:W-:Y:S01]  /*0090*/  LOP3.LUT R2, R5, 0x7, RZ, 0xc0, !PT ;  /* 0x0000000705027812 */ /* 0x000fe200078ec0ff */
[----:B------:R-:W2:Y:S01]  /*00a0*/  LDCU.64 UR6, c[0x0][0x358] ;  /* 0x00006b00ff0677ac */ /* 0x000ea20008000a00 */
[----:B-1----:R-:W-:Y:S02]  /*00b0*/  IMAD R0, R0, UR4, R3 ;  /* 0x0000000400007c24 */ /* 0x002fe4000f8e0203 */
[----:B------:R-:W-:Y:S02]  /*00c0*/  IMAD.MOV.U32 R3, RZ, RZ, RZ ;  /* 0x000000ffff037224 */ /* 0x000fe400078e00ff */
[----:B0-----:R-:W-:-:S05]  /*00d0*/  IMAD.WIDE R16, R0, 0x8, R16 ;  /* 0x0000000800107825 */ /* 0x001fca00078e0210 */
[----:B--2---:R-:W-:Y:S05]  /*00e0*/  @!P0 BRA `(.L_x_231) ;  /* 0x0000001000608947 */ /* 0x004fea0003800000 */
[----:B------:R-:W0:Y:S01]  /*00f0*/  LDCU.64 UR4, c[0x0][0x388] ;  /* 0x00007100ff0477ac */ /* 0x000e220008000a00 */
[----:B------:R-:W1:Y:S01]  /*0100*/  LDC R4, c[0x0][0x390] ;  /* 0x0000e400ff047b82 */ /* 0x000e620000000800 */
[----:B------:R-:W-:Y:S01]  /*0110*/  LOP3.LUT R3, R5, 0x7ffffff8, RZ, 0xc0, !PT ;  /* 0x7ffffff805037812 */ /* 0x000fe200078ec0ff */
[----:B------:R-:W-:-:S03]  /*0120*/  IMAD.MOV.U32 R5, RZ, RZ, R0 ;  /* 0x000000ffff057224 */ /* 0x000fc600078e0000 */
[----:B------:R-:W-:-:S03]  /*0130*/  IADD3 R6, PT, PT, -R3, RZ, RZ ;  /* 0x000000ff03067210 */ /* 0x000fc60007ffe1ff */
[----:B------:R-:W2:Y:S01]  /*0140*/  LDC.64 R14, c[0x0][0x398] ;  /* 0x0000e600ff0e7b82 */ /* 0x000ea20000000a00 */
[----:B0-----:R-:W-:-:S04]  /*0150*/  UIADD3 UR4, UP0, UPT, UR4, 0x20, URZ ;  /* 0x0000002004047890 */ /* 0x001fc8000ff1e0ff */
[----:B------:R-:W-:Y:S02]  /*0160*/  UIADD3.X UR5, UPT, UPT, URZ, UR5, URZ, UP0, !UPT ;  /* 0x00000005ff057290 */ /* 0x000fe400087fe4ff */
[----:B------:R-:W-:-:S04]  /*0170*/  IMAD.U32 R12, RZ, RZ, UR4 ;  /* 0x00000004ff0c7e24 */ /* 0x000fc8000f8e00ff */
[----:B------:R-:W-:-:S07]  /*0180*/  IMAD.U32 R13, RZ, RZ, UR5 ;  /* 0x00000005ff0d7e24 */ /* 0x000fce000f8e00ff */
.L_x_256:
[----:B0-----:R-:W3:Y:S04]  /*0190*/  LDG.E.64 R18, desc[UR6][R16.64] ;  /* 0x0000000610127981 */ /* 0x001ee8000c1e1b00 */
[----:B------:R-:W3:Y:S01]  /*01a0*/  LDG.E.64 R8, desc[UR6][R12.64+-0x20] ;  /* 0xffffe0060c087981 */ /* 0x000ee2000c1e1b00 */
[----:B------:R-:W-:Y:S01]  /*01b0*/  IADD3 R6, PT, PT, R6, 0x8, RZ ;  /* 0x0000000806067810 */ /* 0x000fe20007ffe0ff */
[----:B------:R-:W-:Y:S03]  /*01c0*/  BSSY.RECONVERGENT B0, `(.L_x_232) ;  /* 0x000001d000007945 */ /* 0x000fe60003800200 */
[----:B------:R-:W-:Y:S02]  /*01d0*/  ISETP.NE.AND P2, PT, R6, RZ, PT ;  /* 0x000000ff0600720c */ /* 0x000fe40003f45270 */
        /* <DEDUP_REMOVED lines=9> */
[----:B------:R0:W3:Y:S02]  /*0270*/  F2I.FTZ.U32.TRUNC.NTZ R11, R10 ;  /* 0x0000000a000b7305 */ /* 0x0000e4000021f000 */
[----:B0-----:R-:W-:Y:S02]  /*0280*/  HFMA2 R10, -RZ, RZ, 0, 0 ;  /* 0x00000000ff0a7431 */ /* 0x001fe400000001ff */
[----:B---3--:R-:W-:-:S04]  /*0290*/  IMAD R9, R9, R11, RZ ;  /* 0x0000000b09097224 */ /* 0x008fc800078e02ff */
        /* <DEDUP_REMOVED lines=10> */
.L_x_233:
[----:B------:R-:W-:Y:S01]  /*0340*/  IMAD.MOV.U32 R10, RZ, RZ, R8 ;  /* 0x000000ffff0a7224 */ /* 0x000fe200078e0008 */
[----:B------:R-:W-:Y:S01]  /*0350*/  MOV R7, R18 ;  /* 0x0000001200077202 */ /* 0x000fe20000000f00 */
[----:B------:R-:W-:Y:S01]  /*0360*/  IMAD.MOV.U32 R11, RZ, RZ, R19 ;  /* 0x000000ffff0b7224 */ /* 0x000fe200078e0013 */
[----:B------:R-:W-:-:S07]  /*0370*/  MOV R8, 0x390 ;  /* 0x0000039000087802 */ /* 0x000fce0000000f00 */
[----:B-12---:R-:W-:Y:S05]  /*0380*/  CALL.REL.NOINC `($__internal_2_$__cuda_sm20_rem_u64) ;  /* 0x0000001c00e47944 */ /* 0x006fea0003c00000 */
.L_x_234:
[----:B------:R-:W-:Y:S05]  /*0390*/  BSYNC.RECONVERGENT B0 ;  /* 0x0000000000007941 */ /* 0x000fea0003800200 */
.L_x_232:
[----:B--2---:R-:W-:-:S05]  /*03a0*/  IMAD.WIDE R18, R5, 0x8, R14 ;  /* 0x0000000805127825 */ /* 0x004fca00078e020e */
[----:B------:R0:W-:Y:S04]  /*03b0*/  STG.E.64 desc[UR6][R18.64], R22 ;  /* 0x0000001612007986 */ /* 0x0001e8000c101b06 */
[----:B------:R-:W2:Y:S04]  /*03c0*/  LDG.E.64 R8, desc[UR6][R12.64+-0x18] ;  /* 0xffffe8060c087981 */ /* 0x000ea8000c1e1b00 */
[----:B------:R-:W2:Y:S01]  /*03d0*/  LDG.E.64 R20, desc[UR6][R16.64] ;  /* 0x0000000610147981 */ /* 0x000ea2000c1e1b00 */
[----:B------:R-:W-:Y:S01]  /*03e0*/  BSSY.RECONVERGENT B0, `(.L_x_235) ;  /* 0x000001c000007945 */ /* 0x000fe20003800200 */
[----:B--2---:R-:W-:-:S04]  /*03f0*/  LOP3.LUT R7, R21, R9, RZ, 0xfc, !PT ;  /* 0x0000000915077212 */ /* 0x004fc800078efcff */
[----:B------:R-:W-:-:S13]  /*0400*/  ISETP.NE.U32.AND P0, PT, R7, RZ, PT ;  /* 0x000000ff0700720c */ /* 0x000fda0003f05070 */
[----:B0-----:R-:W-:Y:S05]  /*0410*/  @P0 BRA `(.L_x_236) ;  /* 0x00000000004c0947 */ /* 0x001fea0003800000 */
[----:B------:R-:W0:Y:S01]  /*0420*/  I2F.U32.RP R7, R8 ;  /* 0x0000000800077306 */ /* 0x000e220000209000 */
[----:B------:R-:W-:Y:S01]  /*0430*/  IADD3 R9, PT, PT, RZ, -R8, RZ ;  /* 0x80000008ff097210 */ /* 0x000fe20007ffe0ff */
[----:B------:R-:W-:Y:S01]  /*0440*/  IMAD.MOV.U32 R23, RZ, RZ, RZ ;  /* 0x000000ffff177224 */ /* 0x000fe200078e00ff */
[----:B------:R-:W-:-:S05]  /*0450*/  ISETP.NE.U32.AND P1, PT, R8, RZ, PT ;  /* 0x000000ff0800720c */ /* 0x000fca0003f25070 */
[----:B0-----:R-:W0:Y:S02]  /*0460*/  MUFU.RCP R7, R7 ;  /* 0x0000000700077308 */ /* 0x001e240000001000 */
[----:B0-----:R-:W-:-:S06]  /*0470*/  VIADD R10, R7, 0xffffffe ;  /* 0x0ffffffe070a7836 */ /* 0x001fcc0000000000 */
[----:B------:R0:W2:Y:S02]  /*0480*/  F2I.FTZ.U32.TRUNC.NTZ R11, R10 ;  /* 0x0000000a000b7305 */ /* 0x0000a4000021f000 */
[----:B0-----:R-:W-:Y:S02]  /*0490*/  IMAD.MOV.U32 R10, RZ, RZ, RZ ;  /* 0x000000ffff0a7224 */ /* 0x001fe400078e00ff */
[----:B--2---:R-:W-:-:S04]  /*04a0*/  IMAD R9, R9, R11, RZ ;  /* 0x0000000b09097224 */ /* 0x004fc800078e02ff */
[----:B------:R-:W-:-:S06]  /*04b0*/  IMAD.HI.U32 R11, R11, R9, R10 ;  /* 0x000000090b0b7227 */ /* 0x000fcc00078e000a */
[----:B------:R-:W-:-:S04]  /*04c0*/  IMAD.HI.U32 R11, R11, R20, RZ ;  /* 0x000000140b0b7227 */ /* 0x000fc800078e00ff */
[----:B------:R-:W-:-:S04]  /*04d0*/  IMAD.MOV R11, RZ, RZ, -R11 ;  /* 0x000000ffff0b7224 */ /* 0x000fc800078e0a0b */
[----:B------:R-:W-:-:S05]  /*04e0*/  IMAD R22, R8, R11, R20 ;  /* 0x0000000b08167224 */ /* 0x000fca00078e0214 */
[----:B------:R-:W-:-:S13]  /*04f0*/  ISETP.GE.U32.AND P0, PT, R22, R8, PT ;  /* 0x000000081600720c */ /* 0x000fda0003f06070 */
[----:B------:R-:W-:-:S04]  /*0500*/  @P0 IADD3 R22, PT, PT, -R8, R22, RZ ;  /* 0x0000001608160210 */ /* 0x000fc80007ffe1ff */
[----:B------:R-:W-:-:S13]  /*0510*/  ISETP.GE.U32.AND P0, PT, R22, R8, PT ;  /* 0x000000081600720c */ /* 0x000fda0003f06070 */
[----:B------:R-:W-:Y:S01]  /*0520*/  @P0 IMAD.IADD R22, R22, 0x1, -R8 ;  /* 0x0000000116160824 */ /* 0x000fe200078e0a08 */
[----:B------:R-:W-:Y:S01]  /*0530*/  @!P1 LOP3.LUT R22, RZ, R8, RZ, 0x33, !PT ;  /* 0x00000008ff169212 */ /* 0x000fe200078e33ff */
[----:B------:R-:W-:Y:S06]  /*0540*/  BRA `(.L_x_237) ;  /* 0x0000000000147947 */ /* 0x000fec0003800000 */
.L_x_236:
[----:B------:R-:W-:Y:S01]  /*0550*/  MOV R10, R8 ;  /* 0x00000008000a7202 */ /* 0x000fe20000000f00 */
[----:B------:R-:W-:Y:S01]  /*0560*/  IMAD.MOV.U32 R7, RZ, RZ, R20 ;  /* 0x000000ffff077224 */ /* 0x000fe200078e0014 */
[----:B------:R-:W-:Y:S01]  /*0570*/  MOV R8, 0x5a0 ;  /* 0x000005a000087802 */ /* 0x000fe20000000f00 */
[----:B------:R-:W-:-:S07]  /*0580*/  IMAD.MOV.U32 R11, RZ, RZ, R21 ;  /* 0x000000ffff0b7224 */ /* 0x000fce00078e0015 */
[----:B-1----:R-:W-:Y:S05]  /*0590*/  CALL.REL.NOINC `($__internal_2_$__cuda_sm20_rem_u64) ;  /* 0x0000001c00607944 */ /* 0x002fea0003c00000 */
.L_x_237:
[----:B------:R-:W-:Y:S05]  /*05a0*/  BSYNC.RECONVERGENT B0 ;  /* 0x0000000000007941 */ /* 0x000fea0003800200 */
.L_x_235:
[----:B-1----:R-:W-:-:S05]  /*05b0*/  IMAD.WIDE R18, R4, 0x8, R18 ;  /* 0x0000000804127825 */ /* 0x002fca00078e0212 */
        /* <DEDUP_REMOVED lines=8> */
[----:B------:R-:W-:Y:S01]  /*0640*/  IMAD.MOV R9, RZ, RZ, -R8 ;  /* 0x000000ffff097224 */ /* 0x000fe200078e0a08 */
[----:B------:R-:W-:Y:S01]  /*0650*/  ISETP.NE.U32.AND P1, PT, R8, RZ, PT ;  /* 0x000000ff0800720c */ /* 0x000fe20003f25070 */
[----:B------:R-:W-:-:S05]  /*0660*/  HFMA2 R23, -RZ, RZ, 0, 0 ;  /* 0x00000000ff177431 */ /* 0x000fca00000001ff */
[----:B0-----:R-:W0:Y:S02]  /*0670*/  MUFU.RCP R7, R7 ;  /* 0x0000000700077308 */ /* 0x001e240000001000 */
[----:B0-----:R-:W-:-:S06]  /*0680*/  IADD3 R10, PT, PT, R7, 0xffffffe, RZ ;  /* 0x0ffffffe070a7810 */ /* 0x001fcc0007ffe0ff */
[----:B------:R0:W1:Y:S02]  /*0690*/  F2I.FTZ.U32.TRUNC.NTZ R11, R10 ;  /* 0x0000000a000b7305 */ /* 0x000064000021f000 */
[----:B0-----:R-:W-:Y:S02]  /*06a0*/  IMAD.MOV.U32 R10, RZ, RZ, RZ ;  /* 0x000000ffff0a7224 */ /* 0x001fe400078e00ff */
[----:B-1----:R-:W-:-:S04]  /*06b0*/  IMAD R9, R9, R11, RZ ;  /* 0x0000000b09097224 */ /* 0x002fc800078e02ff */
[----:B------:R-:W-:-:S06]  /*06c0*/  IMAD.HI.U32 R11, R11, R9, R10 ;  /* 0x000000090b0b7227 */ /* 0x000fcc00078e000a */
[----:B------:R-:W-:-:S05]  /*06d0*/  IMAD.HI.U32 R11, R11, R20, RZ ;  /* 0x000000140b0b7227 */ /* 0x000fca00078e00ff */
[----:B------:R-:W-:-:S05]  /*06e0*/  IADD3 R11, PT, PT, -R11, RZ, RZ ;  /* 0x000000ff0b0b7210 */ /* 0x000fca0007ffe1ff */
[----:B------:R-:W-:-:S05]  /*06f0*/  IMAD R22, R8, R11, R20 ;  /* 0x0000000b08167224 */ /* 0x000fca00078e0214 */
[----:B------:R-:W-:-:S13]  /*0700*/  ISETP.GE.U32.AND P0, PT, R22, R8, PT ;  /* 0x000000081600720c */ /* 0x000fda0003f06070 */
[----:B------:R-:W-:-:S05]  /*0710*/  @P0 IMAD.IADD R22, R22, 0x1, -R8 ;  /* 0x0000000116160824 */ /* 0x000fca00078e0a08 */
[----:B------:R-:W-:-:S13]  /*0720*/  ISETP.GE.U32.AND P0, PT, R22, R8, PT ;  /* 0x000000081600720c */ /* 0x000fda0003f06070 */
[----:B------:R-:W-:Y:S01]  /*0730*/  @P0 IMAD.IADD R22, R22, 0x1, -R8 ;  /* 0x0000000116160824 */ /* 0x000fe200078e0a08 */
[----:B------:R-:W-:Y:S01]  /*0740*/  @!P1 LOP3.LUT R22, RZ, R8, RZ, 0x33, !PT ;  /* 0x00000008ff169212 */ /* 0x000fe200078e33ff */
[----:B------:R-:W-:Y:S06]  /*0750*/  BRA `(.L_x_240) ;  /* 0x0000000000147947 */ /* 0x000fec0003800000 */
.L_x_239:
[----:B------:R-:W-:Y:S01]  /*0760*/  IMAD.MOV.U32 R10, RZ, RZ, R8 ;  /* 0x000000ffff0a7224 */ /* 0x000fe200078e0008 */
[----:B------:R-:W-:Y:S01]  /*0770*/  MOV R11, R21 ;  /* 0x00000015000b7202 */ /* 0x000fe20000000f00 */
[----:B------:R-:W-:Y:S01]  /*0780*/  IMAD.MOV.U32 R7, RZ, RZ, R20 ;  /* 0x000000ffff077224 */ /* 0x000fe200078e0014 */
[----:B------:R-:W-:-:S07]  /*0790*/  MOV R8, 0x7b0 ;  /* 0x000007b000087802 */ /* 0x000fce0000000f00 */
[----:B------:R-:W-:Y:S05]  /*07a0*/  CALL.REL.NOINC `($__internal_2_$__cuda_sm20_rem_u64) ;  /* 0x0000001800dc7944 */ /* 0x000fea0003c00000 */
.L_x_240:
[----:B------:R-:W-:Y:S05]  /*07b0*/  BSYNC.RECONVERGENT B0 ;  /* 0x0000000000007941 */ /* 0x000fea0003800200 */
.L_x_238:
[----:B------:R-:W-:-:S05]  /*07c0*/  IMAD.WIDE R18, R4, 0x8, R18 ;  /* 0x0000000804127825 */ /* 0x000fca00078e0212 */
        /* <DEDUP_REMOVED lines=10> */
[----:B------:R-:W-:-:S05]  /*0870*/  IMAD.MOV.U32 R23, RZ, RZ, RZ ;  /* 0x000000ffff177224 */ /* 0x000fca00078e00ff */
[----:B0-----:R-:W0:Y:S02]  /*0880*/  MUFU.RCP R7, R7 ;  /* 0x0000000700077308 */ /* 0x001e240000001000 */
[----:B0-----:R-:W-:-:S06]  /*0890*/  VIADD R10, R7, 0xffffffe ;  /* 0x0ffffffe070a7836 */ /* 0x001fcc0000000000 */
[----:B------:R0:W1:Y:S02]  /*08a0*/  F2I.FTZ.U32.TRUNC.NTZ R11, R10 ;  /* 0x0000000a000b7305 */ /* 0x000064000021f000 */
[----:B0-----:R-:W-:Y:S02]  /*08b0*/  HFMA2 R10, -RZ, RZ, 0, 0 ;  /* 0x00000000ff0a7431 */ /* 0x001fe400000001ff */
        /* <DEDUP_REMOVED lines=11> */
.L_x_242:
[----:B------:R-:W-:Y:S01]  /*0970*/  IMAD.MOV.U32 R10, RZ, RZ, R8 ;  /* 0x000000ffff0a7224 */ /* 0x000fe200078e0008 */
[----:B------:R-:W-:Y:S01]  /*0980*/  MOV R7, R20 ;  /* 0x0000001400077202 */ /* 0x000fe20000000f00 */
[----:B------:R-:W-:Y:S01]  /*0990*/  IMAD.MOV.U32 R11, RZ, RZ, R21 ;  /* 0x000000ffff0b7224 */ /* 0x000fe200078e0015 */
[----:B------:R-:W-:-:S07]  /*09a0*/  MOV R8, 0x9c0 ;  /* 0x000009c000087802 */ /* 0x000fce0000000f00 */
[----:B------:R-:W-:Y:S05]  /*09b0*/  CALL.REL.NOINC `($__internal_2_$__cuda_sm20_rem_u64) ;  /* 0x0000001800587944 */ /* 0x000fea0003c00000 */
.L_x_243:
[----:B------:R-:W-:Y:S05]  /*09c0*/  BSYNC.RECONVERGENT B0 ;  /* 0x0000000000007941 */ /* 0x000fea0003800200 */
.L_x_241:
        /* <DEDUP_REMOVED lines=27> */
.L_x_245:
[----:B------:R-:W-:Y:S01]  /*0b80*/  MOV R10, R8 ;  /* 0x00000008000a7202 */ /* 0x000fe20000000f00 */
[----:B------:R-:W-:Y:S01]  /*0b90*/  IMAD.MOV.U32 R7, RZ, RZ, R20 ;  /* 0x000000ffff077224 */ /* 0x000fe200078e0014 */
[----:B------:R-:W-:Y:S01]  /*0ba0*/  MOV R8, 0xbd0 ;  /* 0x00000bd000087802 */ /* 0x000fe20000000f00 */
[----:B------:R-:W-:-:S07]  /*0bb0*/  IMAD.MOV.U32 R11, RZ, RZ, R21 ;  /* 0x000000ffff0b7224 */ /* 0x000fce00078e0015 */
[----:B------:R-:W-:Y:S05]  /*0bc0*/  CALL.REL.NOINC `($__internal_2_$__cuda_sm20_rem_u64) ;  /* 0x0000001400d47944 */ /* 0x000fea0003c00000 */
.L_x_246:
[----:B------:R-:W-:Y:S05]  /*0bd0*/  BSYNC.RECONVERGENT B0 ;  /* 0x0000000000007941 */ /* 0x000fea0003800200 */
.L_x_244:
        /* <DEDUP_REMOVED lines=27> */
.L_x_248:
[----:B------:R-:W-:Y:S01]  /*0d90*/  IMAD.MOV.U32 R10, RZ, RZ, R8 ;  /* 0x000000ffff0a7224 */ /* 0x000fe200078e0008 */
[----:B------:R-:W-:Y:S01]  /*0da0*/  MOV R11, R21 ;  /* 0x00000015000b7202 */ /* 0x000fe20000000f00 */
[----:B------:R-:W-:Y:S01]  /*0db0*/  IMAD.MOV.U32 R7, RZ, RZ, R20 ;  /* 0x000000ffff077224 */ /* 0x000fe200078e0014 */
[----:B------:R-:W-:-:S07]  /*0dc0*/  MOV R8, 0xde0 ;  /* 0x00000de000087802 */ /* 0x000fce0000000f00 */
[----:B------:R-:W-:Y:S05]  /*0dd0*/  CALL.REL.NOINC `($__internal_2_$__cuda_sm20_rem_u64) ;  /* 0x0000001400507944 */ /* 0x000fea0003c00000 */
.L_x_249:
[----:B------:R-:W-:Y:S05]  /*0de0*/  BSYNC.RECONVERGENT B0 ;  /* 0x0000000000007941 */ /* 0x000fea0003800200 */
.L_x_247:
        /* <DEDUP_REMOVED lines=27> */
.L_x_251:
[----:B------:R-:W-:Y:S01]  /*0fa0*/  IMAD.MOV.U32 R10, RZ, RZ, R8 ;  /* 0x000000ffff0a7224 */ /* 0x000fe200078e0008 */
[----:B------:R-:W-:Y:S01]  /*0fb0*/  MOV R7, R20 ;  /* 0x0000001400077202 */ /* 0x000fe20000000f00 */
[----:B------:R-:W-:Y:S01]  /*0fc0*/  IMAD.MOV.U32 R11, RZ, RZ, R21 ;  /* 0x000000ffff0b7224 */ /* 0x000fe200078e0015 */
[----:B------:R-:W-:-:S07]  /*0fd0*/  MOV R8, 0xff0 ;  /* 0x00000ff000087802 */ /* 0x000fce0000000f00 */
[----:B------:R-:W-:Y:S05]  /*0fe0*/  CALL.REL.NOINC `($__internal_2_$__cuda_sm20_rem_u64) ;  /* 0x0000001000cc7944 */ /* 0x000fea0003c00000 */
.L_x_252:
[----:B------:R-:W-:Y:S05]  /*0ff0*/  BSYNC.RECONVERGENT B0 ;  /* 0x0000000000007941 */ /* 0x000fea0003800200 */
.L_x_250:
        /* <DEDUP_REMOVED lines=27> */
.L_x_254:
[----:B------:R-:W-:Y:S01]  /*11b0*/  MOV R10, R8 ;  /* 0x00000008000a7202 */ /* 0x000fe20000000f00 */
[----:B------:R-:W-:Y:S01]  /*11c0*/  IMAD.MOV.U32 R7, RZ, RZ, R20 ;  /* 0x000000ffff077224 */ /* 0x000fe200078e0014 */
[----:B------:R-:W-:Y:S01]  /*11d0*/  MOV R8, 0x1200 ;  /* 0x0000120000087802 */ /* 0x000fe20000000f00 */
[----:B------:R-:W-:-:S07]  /*11e0*/  IMAD.MOV.U32 R11, RZ, RZ, R21 ;  /* 0x000000ffff0b7224 */ /* 0x000fce00078e0015 */
[----:B------:R-:W-:Y:S05]  /*11f0*/  CALL.REL.NOINC `($__internal_2_$__cuda_sm20_rem_u64) ;  /* 0x0000001000487944 */ /* 0x000fea0003c00000 */
.L_x_255:
[----:B------:R-:W-:Y:S05]  /*1200*/  BSYNC.RECONVERGENT B0 ;  /* 0x0000000000007941 */ /* 0x000fea0003800200 */
.L_x_253:
[----:B------:R-:W-:Y:S01]  /*1210*/  IMAD.WIDE R18, R4, 0x8, R18 ;  /* 0x0000000804127825 */ /* 0x000fe200078e0212 */
[----:B------:R-:W-:Y:S02]  /*1220*/  IADD3 R12, P0, PT, R12, 0x40, RZ ;  /* 0x000000400c0c7810 */ /* 0x000fe40007f1e0ff */
[----:B------:R-:W-:Y:S02]  /*1230*/  LEA R5, R4, R5, 0x3 ;  /* 0x0000000504057211 */ /* 0x000fe400078e18ff */
[----:B------:R0:W-:Y:S01]  /*1240*/  STG.E.64 desc[UR6][R18.64], R22 ;  /* 0x0000001612007986 */ /* 0x0001e2000c101b06 */
[----:B------:R-:W-:Y:S01]  /*1250*/  IMAD.X R13, RZ, RZ, R13, P0 ;  /* 0x000000ffff0d7224 */ /* 0x000fe200000e060d */
[----:B------:R-:W-:Y:S07]  /*1260*/  @P2 BRA `(.L_x_256) ;  /* 0xffffffec00c82947 */ /* 0x000fee000383ffff */
.L_x_231:
[----:B------:R-:W-:-:S13]  /*1270*/  ISETP.NE.AND P0, PT, R2, RZ, PT ;  /* 0x000000ff0200720c */ /* 0x000fda0003f05270 */
[----:B------:R-:W-:Y:S05]  /*1280*/  @!P0 EXIT ;  /* 0x000000000000894d */ /* 0x000fea0003800000 */
[----:B------:R-:W1:Y:S01]  /*1290*/  LDCU UR4, c[0x0][0x394] ;  /* 0x00007280ff0477ac */ /* 0x000e620008000800 */
[----:B------:R-:W-:Y:S01]  /*12a0*/  ISETP.GE.U32.AND P0, PT, R2, 0x4, PT ;  /* 0x000000040200780c */ /* 0x000fe20003f06070 */
[----:B-1----:R-:W-:-:S12]  /*12b0*/  ULOP3.LUT UR4, UR4, 0x3, URZ, 0xc0, !UPT ;  /* 0x0000000304047892 */ /* 0x002fd8000f8ec0ff */
[----:B------:R-:W-:Y:S05]  /*12c0*/  @!P0 BRA `(.L_x_257) ;  /* 0x0000000800348947 */ /* 0x000fea0003800000 */
[----:B------:R-:W1:Y:S01]  /*12d0*/  LDC.64 R12, c[0x0][0x388] ;  /* 0x0000e200ff0c7b82 */ /* 0x000e620000000a00 */
[----:B------:R-:W2:Y:S01]  /*12e0*/  LDG.E.64 R4, desc[UR6][R16.64] ;  /* 0x0000000610047981 */ /* 0x000ea2000c1e1b00 */
[----:B-1----:R-:W-:-:S05]  /*12f0*/  IMAD.WIDE.U32 R12, R3, 0x8, R12 ;  /* 0x00000008030c7825 */ /* 0x002fca00078e000c */
[----:B------:R-:W2:Y:S01]  /*1300*/  LDG.E.64 R8, desc[UR6][R12.64] ;  /* 0x000000060c087981 */ /* 0x000ea2000c1e1b00 */
[----:B------:R-:W-:Y:S01]  /*1310*/  BSSY.RECONVERGENT B0, `(.L_x_258) ;  /* 0x000001c000007945 */ /* 0x000fe20003800200 */
[----:B--2---:R-:W-:-:S04]  /*1320*/  LOP3.LUT R2, R5, R9, RZ, 0xfc, !PT ;  /* 0x0000000905027212 */ /* 0x004fc800078efcff */
[----:B------:R-:W-:-:S13]  /*1330*/  ISETP.NE.U32.AND P0, PT, R2, RZ, PT ;  /* 0x000000ff0200720c */ /* 0x000fda0003f05070 */
[----:B------:R-:W-:Y:S05]  /*1340*/  @P0 BRA `(.L_x_259) ;  /* 0x00000000004c0947 */ /* 0x000fea0003800000 */
[----:B------:R-:W1:Y:S01]  /*1350*/  I2F.U32.RP R2, R8 ;  /* 0x0000000800027306 */ /* 0x000e620000209000 */
[----:B------:R-:W-:Y:S01]  /*1360*/  IMAD.MOV R5, RZ, RZ, -R8 ;  /* 0x000000ffff057224 */ /* 0x000fe200078e0a08 */
[----:B------:R-:W-:Y:S02]  /*1370*/  ISETP.NE.U32.AND P1, PT, R8, RZ, PT ;  /* 0x000000ff0800720c */ /* 0x000fe40003f25070 */
[----:B0-----:R-:W-:-:S04]  /*1380*/  MOV R23, RZ ;  /* 0x000000ff00177202 */ /* 0x001fc80000000f00 */
[----:B-1----:R-:W0:Y:S02]  /*1390*/  MUFU.RCP R2, R2 ;  /* 0x0000000200027308 */ /* 0x002e240000001000 */
[----:B0-----:R-:W-:-:S06]  /*13a0*/  IADD3 R6, PT, PT, R2, 0xffffffe, RZ ;  /* 0x0ffffffe02067810 */ /* 0x001fcc0007ffe0ff */
        /* <DEDUP_REMOVED lines=13> */
.L_x_259:
[----:B------:R-:W-:Y:S01]  /*1480*/  IMAD.MOV.U32 R10, RZ, RZ, R8 ;  /* 0x000000ffff0a7224 */ /* 0x000fe200078e0008 */
[----:B------:R-:W-:Y:S01]  /*1490*/  MOV R7, R4 ;  /* 0x0000000400077202 */ /* 0x000fe20000000f00 */
[----:B------:R-:W-:Y:S01]  /*14a0*/  IMAD.MOV.U32 R11, RZ, RZ, R5 ;  /* 0x000000ffff0b7224 */ /* 0x000fe200078e0005 */
[----:B------:R-:W-:-:S07]  /*14b0*/  MOV R8, 0x14d0 ;  /* 0x000014d000087802 */ /* 0x000fce0000000f00 */
[----:B0-----:R-:W-:Y:S05]  /*14c0*/  CALL.REL.NOINC `($__internal_2_$__cuda_sm20_rem_u64) ;  /* 0x0000000c00947944 */ /* 0x001fea0003c00000 */
.L_x_260:
[----:B------:R-:W-:Y:S05]  /*14d0*/  BSYNC.RECONVERGENT B0 ;  /* 0x0000000000007941 */ /* 0x000fea0003800200 */
.L_x_258:
[----:B------:R-:W0:Y:S01]  /*14e0*/  LDC.64 R4, c[0x0][0x398] ;  /* 0x0000e600ff047b82 */ /* 0x000e220000000a00 */
[----:B------:R-:W1:Y:S02]  /*14f0*/  LDCU UR5, c[0x0][0x390] ;  /* 0x00007200ff0577ac */ /* 0x000e640008000800 */
[----:B-1----:R-:W-:-:S04]  /*1500*/  IMAD R7, R3, UR5, R0 ;  /* 0x0000000503077c24 */ /* 0x002fc8000f8e0200 */
[----:B0-----:R-:W-:-:S05]  /*1510*/  IMAD.WIDE R4, R7, 0x8, R4 ;  /* 0x0000000807047825 */ /* 0x001fca00078e0204 */
        /* <DEDUP_REMOVED lines=9> */
[----:B------:R-:W-:Y:S02]  /*15b0*/  ISETP.NE.U32.AND P1, PT, R8, RZ, PT ;  /* 0x000000ff0800720c */ /* 0x000fe40003f25070 */
[----:B------:R-:W-:-:S04]  /*15c0*/  MOV R23, RZ ;  /* 0x000000ff00177202 */ /* 0x000fc80000000f00 */
[----:B0-----:R-:W0:Y:S02]  /*15d0*/  MUFU.RCP R2, R2 ;  /* 0x0000000200027308 */ /* 0x001e240000001000 */
        /* <DEDUP_REMOVED lines=14> */
.L_x_262:
[----:B------:R-:W-:Y:S01]  /*16c0*/  IMAD.MOV.U32 R10, RZ, RZ, R8 ;  /* 0x000000ffff0a7224 */ /* 0x000fe200078e0008 */
[----:B------:R-:W-:Y:S01]  /*16d0*/  MOV R7, R14 ;  /* 0x0000000e00077202 */ /* 0x000fe20000000f00 */
[----:B------:R-:W-:Y:S01]  /*16e0*/  IMAD.MOV.U32 R11, RZ, RZ, R15 ;  /* 0x000000ffff0b7224 */ /* 0x000fe200078e000f */
[----:B------:R-:W-:-:S07]  /*16f0*/  MOV R8, 0x1710 ;  /* 0x0000171000087802 */ /* 0x000fce0000000f00 */
[----:B------:R-:W-:Y:S05]  /*1700*/  CALL.REL.NOINC `($__internal_2_$__cuda_sm20_rem_u64) ;  /* 0x0000000c00047944 */ /* 0x000fea0003c00000 */
.L_x_263:
[----:B------:R-:W-:Y:S05]  /*1710*/  BSYNC.RECONVERGENT B0 ;  /* 0x0000000000007941 */ /* 0x000fea0003800200 */
.L_x_261:
[----:B------:R-:W0:Y:S02]  /*1720*/  LDC R7, c[0x0][0x390] ;  /* 0x0000e400ff077b82 */ /* 0x000e240000000800 */
        /* <DEDUP_REMOVED lines=27> */
.L_x_265:
[----:B------:R-:W-:Y:S01]  /*18e0*/  IMAD.MOV.U32 R10, RZ, RZ, R8 ;  /* 0x000000ffff0a7224 */ /* 0x000fe200078e0008 */
[----:B------:R-:W-:Y:S01]  /*18f0*/  MOV R7, R14 ;  /* 0x0000000e00077202 */ /* 0x000fe20000000f00 */
[----:B------:R-:W-:Y:S01]  /*1900*/  IMAD.MOV.U32 R11, RZ, RZ, R15 ;  /* 0x000000ffff0b7224 */ /* 0x000fe200078e000f */
[----:B------:R-:W-:-:S07]  /*1910*/  MOV R8, 0x1930 ;  /* 0x0000193000087802 */ /* 0x000fce0000000f00 */
[----:B------:R-:W-:Y:S05]  /*1920*/  CALL.REL.NOINC `($__internal_2_$__cuda_sm20_rem_u64) ;  /* 0x00000008007c7944 */ /* 0x000fea0003c00000 */
.L_x_266:
[----:B------:R-:W-:Y:S05]  /*1930*/  BSYNC.RECONVERGENT B0 ;  /* 0x0000000000007941 */ /* 0x000fea0003800200 */
.L_x_264:
        /* <DEDUP_REMOVED lines=28> */
.L_x_268:
[----:B------:R-:W-:Y:S01]  /*1b00*/  IMAD.MOV.U32 R10, RZ, RZ, R8 ;  /* 0x000000ffff0a7224 */ /* 0x000fe200078e0008 */
[----:B------:R-:W-:Y:S01]  /*1b10*/  MOV R7, R14 ;  /* 0x0000000e00077202 */ /* 0x000fe20000000f00 */
[----:B------:R-:W-:Y:S01]  /*1b20*/  IMAD.MOV.U32 R11, RZ, RZ, R15 ;  /* 0x000000ffff0b7224 */ /* 0x000fe200078e000f */
[----:B------:R-:W-:-:S07]  /*1b30*/  MOV R8, 0x1b50 ;  /* 0x00001b5000087802 */ /* 0x000fce0000000f00 */
[----:B------:R-:W-:Y:S05]  /*1b40*/  CALL.REL.NOINC `($__internal_2_$__cuda_sm20_rem_u64) ;  /* 0x0000000400f47944 */ /* 0x000fea0003c00000 */
.L_x_269:
[----:B------:R-:W-:Y:S05]  /*1b50*/  BSYNC.RECONVERGENT B0 ;  /* 0x0000000000007941 */ /* 0x000fea0003800200 */
.L_x_267:
[----:B------:R-:W0:Y:S01]  /*1b60*/  LDC R7, c[0x0][0x390] ;  /* 0x0000e400ff077b82 */ /* 0x000e220000000800 */
[----:B------:R-:W-:Y:S01]  /*1b70*/  IADD3 R3, PT, PT, R3, 0x4, RZ ;  /* 0x0000000403037810 */ /* 0x000fe20007ffe0ff */
[----:B0-----:R-:W-:-:S05]  /*1b80*/  IMAD.WIDE R4, R7, 0x8, R4 ;  /* 0x0000000807047825 */ /* 0x001fca00078e0204 */
[----:B------:R1:W-:Y:S02]  /*1b90*/  STG.E.64 desc[UR6][R4.64], R22 ;  /* 0x0000001604007986 */ /* 0x0003e4000c101b06 */
.L_x_257:
[----:B------:R-:W-:-:S13]  /*1ba0*/  ISETP.NE.AND P0, PT, RZ, UR4, PT ;  /* 0x00000004ff007c0c */ /* 0x000fda000bf05270 */
[----:B------:R-:W-:Y:S05]  /*1bb0*/  @!P0 EXIT ;  /* 0x000000000000894d */ /* 0x000fea0003800000 */
[----:B------:R-:W-:-:S09]  /*1bc0*/  UISETP.NE.AND UP0, UPT, UR4, 0x1, UPT ;  /* 0x000000010400788c */ /* 0x000fd2000bf05270 */
[----:B------:R-:W-:Y:S05]  /*1bd0*/  BRA.U !UP0, `(.L_x_270) ;  /* 0x0000000508247547 */ /* 0x000fea000b800000 */
[----:B------:R-:W2:Y:S01]  /*1be0*/  LDC.64 R12, c[0x0][0x388] ;  /* 0x0000e200ff0c7b82 */ /* 0x000ea20000000a00 */
[----:B-1----:R-:W3:Y:S01]  /*1bf0*/  LDG.E.64 R4, desc[UR6][R16.64] ;  /* 0x0000000610047981 */ /* 0x002ee2000c1e1b00 */
[----:B--2---:R-:W-:-:S05]  /*1c00*/  IMAD.WIDE.U32 R12, R3, 0x8, R12 ;  /* 0x00000008030c7825 */ /* 0x004fca00078e000c */
[----:B------:R-:W3:Y:S01]  /*1c10*/  LDG.E.64 R8, desc[UR6][R12.64] ;  /* 0x000000060c087981 */ /* 0x000ee2000c1e1b00 */
[----:B------:R-:W-:Y:S01]  /*1c20*/  BSSY.RECONVERGENT B0, `(.L_x_271) ;  /* 0x000001c000007945 */ /* 0x000fe20003800200 */
[----:B---3--:R-:W-:-:S04]  /*1c30*/  LOP3.LUT R2, R5, R9, RZ, 0xfc, !PT ;  /* 0x0000000905027212 */ /* 0x008fc800078efcff */
[----:B------:R-:W-:-:S13]  /*1c40*/  ISETP.NE.U32.AND P0, PT, R2, RZ, PT ;  /* 0x000000ff0200720c */ /* 0x000fda0003f05070 */
[----:B------:R-:W-:Y:S05]  /*1c50*/  @P0 BRA `(.L_x_272) ;  /* 0x00000000004c0947 */ /* 0x000fea0003800000 */
[----:B------:R-:W1:Y:S01]  /*1c60*/  I2F.U32.RP R2, R8 ;  /* 0x0000000800027306 */ /* 0x000e620000209000 */
[----:B------:R-:W-:Y:S01]  /*1c70*/  IADD3 R5, PT, PT, RZ, -R8, RZ ;  /* 0x80000008ff057210 */ /* 0x000fe20007ffe0ff */
[----:B0-----:R-:W-:Y:S01]  /*1c80*/  IMAD.MOV.U32 R23, RZ, RZ, RZ ;  /* 0x000000ffff177224 */ /* 0x001fe200078e00ff */
[----:B------:R-:W-:-:S05]  /*1c90*/  ISETP.NE.U32.AND P1, PT, R8, RZ, PT ;  /* 0x000000ff0800720c */ /* 0x000fca0003f25070 */
[----:B-1----:R-:W0:Y:S02]  /*1ca0*/  MUFU.RCP R2, R2 ;  /* 0x0000000200027308 */ /* 0x002e240000001000 */
[----:B0-----:R-:W-:-:S06]  /*1cb0*/  VIADD R6, R2, 0xffffffe ;  /* 0x0ffffffe02067836 */ /* 0x001fcc0000000000 */
        /* <DEDUP_REMOVED lines=10> */
[----:B------:R-:W-:Y:S02]  /*1d60*/  @P0 IADD3 R22, PT, PT, -R8, R22, RZ ;  /* 0x0000001608160210 */ /* 0x000fe40007ffe1ff */
[----:B------:R-:W-:Y:S01]  /*1d70*/  @!P1 LOP3.LUT R22, RZ, R8, RZ, 0x33, !PT ;  /* 0x00000008ff169212 */ /* 0x000fe200078e33ff */
[----:B------:R-:W-:Y:S06]  /*1d80*/  BRA `(.L_x_273) ;  /* 0x0000000000147947 */ /* 0x000fec0003800000 */
.L_x_272:
[----:B------:R-:W-:Y:S01]  /*1d90*/  MOV R10, R8 ;  /* 0x00000008000a7202 */ /* 0x000fe20000000f00 */
[----:B------:R-:W-:Y:S01]  /*1da0*/  IMAD.MOV.U32 R7, RZ, RZ, R4 ;  /* 0x000000ffff077224 */ /* 0x000fe200078e0004 */
[----:B------:R-:W-:Y:S02]  /*1db0*/  MOV R11, R5 ;  /* 0x00000005000b7202 */ /* 0x000fe40000000f00 */
[----:B------:R-:W-:-:S07]  /*1dc0*/  MOV R8, 0x1de0 ;  /* 0x00001de000087802 */ /* 0x000fce0000000f00 */
[----:B0-----:R-:W-:Y:S05]  /*1dd0*/  CALL.REL.NOINC `($__internal_2_$__cuda_sm20_rem_u64) ;  /* 0x0000000400507944 */ /* 0x001fea0003c00000 */
.L_x_273:
[----:B------:R-:W-:Y:S05]  /*1de0*/  BSYNC.RECONVERGENT B0 ;  /* 0x0000000000007941 */ /* 0x000fea0003800200 */
.L_x_271:
        /* <DEDUP_REMOVED lines=30> */
.L_x_275:
[----:B------:R-:W-:Y:S01]  /*1fd0*/  MOV R10, R8 ;  /* 0x00000008000a7202 */ /* 0x000fe20000000f00 */
[----:B------:R-:W-:Y:S01]  /*1fe0*/  IMAD.MOV.U32 R7, RZ, RZ, R14 ;  /* 0x000000ffff077224 */ /* 0x000fe200078e000e */
[----:B------:R-:W-:Y:S02]  /*1ff0*/  MOV R11, R15 ;  /* 0x0000000f000b7202 */ /* 0x000fe40000000f00 */
[----:B------:R-:W-:-:S07]  /*2000*/  MOV R8, 0x2020 ;  /* 0x0000202000087802 */ /* 0x000fce0000000f00 */
[----:B------:R-:W-:Y:S05]  /*2010*/  CALL.REL.NOINC `($__internal_2_$__cuda_sm20_rem_u64) ;  /* 0x0000000000c07944 */ /* 0x000fea0003c00000 */
.L_x_276:
[----:B------:R-:W-:Y:S05]  /*2020*/  BSYNC.RECONVERGENT B0 ;  /* 0x0000000000007941 */ /* 0x000fea0003800200 */
.L_x_274:
[----:B------:R-:W0:Y:S01]  /*2030*/  LDC R7, c[0x0][0x390] ;  /* 0x0000e400ff077b82 */ /* 0x000e220000000800 */
[----:B------:R-:W-:Y:S02]  /*2040*/  VIADD R3, R3, 0x2 ;  /* 0x0000000203037836 */ /* 0x000fe40000000000 */
[----:B0-----:R-:W-:-:S05]  /*2050*/  IMAD.WIDE R4, R7, 0x8, R4 ;  /* 0x0000000807047825 */ /* 0x001fca00078e0204 */
[----:B------:R2:W-:Y:S02]  /*2060*/  STG.E.64 desc[UR6][R4.64], R22 ;  /* 0x0000001604007986 */ /* 0x0005e4000c101b06 */
.L_x_270:
[----:B------:R-:W3:Y:S02]  /*2070*/  LDC R2, c[0x0][0x394] ;  /* 0x0000e500ff027b82 */ /* 0x000ee40000000800 */
[----:B---3--:R-:W-:-:S04]  /*2080*/  LOP3.LUT R2, R2, 0x1, RZ, 0xc0, !PT ;  /* 0x0000000102027812 */ /* 0x008fc800078ec0ff */
[----:B------:R-:W-:-:S13]  /*2090*/  ISETP.NE.U32.AND P0, PT, R2, 0x1, PT ;  /* 0x000000010200780c */ /* 0x000fda0003f05070 */
[----:B------:R-:W-:Y:S05]  /*20a0*/  @P0 EXIT ;  /* 0x000000000000094d */ /* 0x000fea0003800000 */
[----:B------:R-:W3:Y:S01]  /*20b0*/  LDC.64 R8, c[0x0][0x388] ;  /* 0x0000e200ff087b82 */ /* 0x000ee20000000a00 */
[----:B------:R-:W4:Y:S01]  /*20c0*/  LDG.E.64 R16, desc[UR6][R16.64] ;  /* 0x0000000610107981 */ /* 0x000f22000c1e1b00 */
[----:B---3--:R-:W-:-:S06]  /*20d0*/  IMAD.WIDE.U32 R8, R3, 0x8, R8 ;  /* 0x0000000803087825 */ /* 0x008fcc00078e0008 */
[----:B------:R-:W4:Y:S01]  /*20e0*/  LDG.E.64 R8, desc[UR6][R8.64] ;  /* 0x0000000608087981 */ /* 0x000f22000c1e1b00 */
[----:B------:R-:W-:Y:S01]  /*20f0*/  BSSY.RECONVERGENT B0, `(.L_x_277) ;  /* 0x000001c000007945 */ /* 0x000fe20003800200 */
[----:B----4-:R-:W-:-:S04]  /*2100*/  LOP3.LUT R2, R17, R9, RZ, 0xfc, !PT ;  /* 0x0000000911027212 */ /* 0x010fc800078efcff */
[----:B------:R-:W-:-:S13]  /*2110*/  ISETP.NE.U32.AND P0, PT, R2, RZ, PT ;  /* 0x000000ff0200720c */ /* 0x000fda0003f05070 */
[----:B------:R-:W-:Y:S05]  /*2120*/  @P0 BRA `(.L_x_278) ;  /* 0x00000000004c0947 */ /* 0x000fea0003800000 */
[----:B------:R-:W3:Y:S01]  /*2130*/  I2F.U32.RP R2, R8 ;  /* 0x0000000800027306 */ /* 0x000ee20000209000 */
[----:B------:R-:W-:Y:S01]  /*2140*/  IMAD.MOV R7, RZ, RZ, -R8 ;  /* 0x000000ffff077224 */ /* 0x000fe200078e0a08 */
[----:B------:R-:W-:Y:S02]  /*2150*/  ISETP.NE.U32.AND P1, PT, R8, RZ, PT ;  /* 0x000000ff0800720c */ /* 0x000fe40003f25070 */
[----:B012---:R-:W-:-:S04]  /*2160*/  MOV R23, RZ ;  /* 0x000000ff00177202 */ /* 0x007fc80000000f00 */
[----:B---3--:R-:W0:Y:S02]  /*2170*/  MUFU.RCP R2, R2 ;  /* 0x0000000200027308 */ /* 0x008e240000001000 */
        /* <DEDUP_REMOVED lines=14> */
.L_x_278:
[----:B------:R-:W-:Y:S01]  /*2260*/  IMAD.MOV.U32 R10, RZ, RZ, R8 ;  /* 0x000000ffff0a7224 */ /* 0x000fe200078e0008 */
[----:B------:R-:W-:Y:S01]  /*2270*/  MOV R7, R16 ;  /* 0x0000001000077202 */ /* 0x000fe20000000f00 */
[----:B------:R-:W-:Y:S01]  /*2280*/  IMAD.MOV.U32 R11, RZ, RZ, R17 ;  /* 0x000000ffff0b7224 */ /* 0x000fe200078e0011 */
[----:B------:R-:W-:-:S07]  /*2290*/  MOV R8, 0x22b0 ;  /* 0x000022b000087802 */ /* 0x000fce0000000f00 */
[----:B012---:R-:W-:Y:S05]  /*22a0*/  CALL.REL.NOINC `($__internal_2_$__cuda_sm20_rem_u64) ;  /* 0x00000000001c7944 */ /* 0x007fea0003c00000 */
.L_x_279:
[----:B------:R-:W-:Y:S05]  /*22b0*/  BSYNC.RECONVERGENT B0 ;  /* 0x0000000000007941 */ /* 0x000fea0003800200 */
.L_x_277:
[----:B------:R-:W0:Y:S01]  /*22c0*/  LDC.64 R4, c[0x0][0x398] ;  /* 0x0000e600ff047b82 */ /* 0x000e220000000a00 */
[----:B------:R-:W1:Y:S02]  /*22d0*/  LDCU UR4, c[0x0][0x390] ;  /* 0x00007200ff0477ac */ /* 0x000e640008000800 */
[----:B-1----:R-:W-:-:S04]  /*22e0*/  IMAD R3, R3, UR4, R0 ;  /* 0x0000000403037c24 */ /* 0x002fc8000f8e0200 */
[----:B0-----:R-:W-:-:S05]  /*22f0*/  IMAD.WIDE R2, R3, 0x8, R4 ;  /* 0x0000000803027825 */ /* 0x001fca00078e0204 */
[----:B------:R-:W-:Y:S01]  /*2300*/  STG.E.64 desc[UR6][R2.64], R22 ;  /* 0x0000001602007986 */ /* 0x000fe2000c101b06 */
[----:B------:R-:W-:Y:S05]  /*2310*/  EXIT ;  /* 0x000000000000794d */ /* 0x000fea0003800000 */
        .weak           $__internal_2_$__cuda_sm20_rem_u64
        .type           $__internal_2_$__cuda_sm20_rem_u64,@function
        .size           $__internal_2_$__cuda_sm20_rem_u64,(.L_x_283 - $__internal_2_$__cuda_sm20_rem_u64)
$__internal_2_$__cuda_sm20_rem_u64:
[----:B------:R-:W-:Y:S01]  /*2320*/  MOV R24, R10 ;  /* 0x0000000a00187202 */ /* 0x000fe20000000f00 */
[----:B------:R-:W-:-:S05]  /*2330*/  IMAD.MOV.U32 R25, RZ, RZ, R9 ;  /* 0x000000ffff197224 */ /* 0x000fca00078e0009 */
[----:B------:R-:W0:Y:S08]  /*2340*/  I2F.U64.RP R24, R24 ;  /* 0x0000001800187312 */ /* 0x000e300000309000 */
[----:B0-----:R-:W0:Y:S02]  /*2350*/  MUFU.RCP R23, R24 ;  /* 0x0000001800177308 */ /* 0x001e240000001000 */
[----:B0-----:R-:W-:-:S06]  /*2360*/  IADD3 R23, PT, PT, R23, 0x1ffffffe, RZ ;  /* 0x1ffffffe17177810 */ /* 0x001fcc0007ffe0ff */
[----:B------:R-:W0:Y:S02]  /*2370*/  F2I.U64.TRUNC R28, R23 ;  /* 0x00000017001c7311 */ /* 0x000e24000020d800 */
[----:B0-----:R-:W-:Y:S01]  /*2380*/  IMAD.WIDE.U32 R20, R28, R10, RZ ;  /* 0x0000000a1c147225 */ /* 0x001fe200078e00ff */
[----:B------:R-:W-:-:S03]  /*2390*/  MOV R27, R28 ;  /* 0x0000001c001b7202 */ /* 0x000fc60000000f00 */
        /* <DEDUP_REMOVED lines=11> */
[----:B------:R-:W-:-:S03]  /*2450*/  IMAD.WIDE.U32 R24, R27, R10, RZ ;  /* 0x0000000a1b187225 */ /* 0x000fc600078e00ff */
[----:B------:R-:W-:Y:S01]  /*2460*/  IADD3.X R21, PT, PT, RZ, RZ, R21, P3, P1 ;  /* 0x000000ffff157210 */ /* 0x000fe20001fe2415 */
[----:B------:R-:W-:Y:S01]  /*2470*/  IMAD R22, R27, R9, R25 ;  /* 0x000000091b167224 */ /* 0x000fe200078e0219 */
[----:B------:R-:W-:Y:S01]  /*2480*/  IADD3 R24, P0, PT, RZ, -R24, RZ ;  /* 0x80000018ff187210 */ /* 0x000fe20007f1e0ff */
[----:B------:R-:W-:Y:S02]  /*2490*/  HFMA2 R25, -RZ, RZ, 0, 0 ;  /* 0x00000000ff197431 */ /* 0x000fe400000001ff */
[----:B------:R-:W-:Y:S02]  /*24a0*/  IMAD R22, R21, R10, R22 ;  /* 0x0000000a15167224 */ /* 0x000fe400078e0216 */
[----:B------:R-:W-:-:S03]  /*24b0*/  IMAD.HI.U32 R26, R27, R24, RZ ;  /* 0x000000181b1a7227 */ /* 0x000fc600078e00ff */
[----:B------:R-:W-:-:S05]  /*24c0*/  IADD3.X R22, PT, PT, RZ, ~R22, RZ, P0, !PT ;  /* 0x80000016ff167210 */ /* 0x000fca00007fe4ff */
        /* <DEDUP_REMOVED lines=8> */
[----:B------:R-:W-:-:S04]  /*2550*/  IMAD.WIDE.U32 R24, R20, R11, R24 ;  /* 0x0000000b14187225 */ /* 0x000fc800078e0018 */
[C---:B------:R-:W-:Y:S02]  /*2560*/  IMAD R20, R22.reuse, R11, RZ ;  /* 0x0000000b16147224 */ /* 0x040fe400078e02ff */
[----:B------:R-:W-:-:S04]  /*2570*/  IMAD.HI.U32 R21, P0, R22, R7, R24 ;  /* 0x0000000716157227 */ /* 0x000fc80007800018 */
[----:B------:R-:W-:Y:S01]  /*2580*/  IMAD.HI.U32 R22, R22, R11, RZ ;  /* 0x0000000b16167227 */ /* 0x000fe200078e00ff */
[----:B------:R-:W-:-:S03]  /*2590*/  IADD3 R20, P1, PT, R20, R21, RZ ;  /* 0x0000001514147210 */ /* 0x000fc60007f3e0ff */
[----:B------:R-:W-:Y:S02]  /*25a0*/  IMAD.X R21, RZ, RZ, R22, P0 ;  /* 0x000000ffff157224 */ /* 0x000fe400000e0616 */
[----:B------:R-:W-:-:S03]  /*25b0*/  IMAD.WIDE.U32 R22, R20, R10, RZ ;  /* 0x0000000a14167225 */ /* 0x000fc600078e00ff */
[----:B------:R-:W-:Y:S01]  /*25c0*/  IADD3.X R21, PT, PT, RZ, R21, RZ, P1, !PT ;  /* 0x00000015ff157210 */ /* 0x000fe20000ffe4ff */
[----:B------:R-:W-:Y:S01]  /*25d0*/  IMAD R20, R20, R9, R23 ;  /* 0x0000000914147224 */ /* 0x000fe200078e0217 */
[----:B------:R-:W-:-:S03]  /*25e0*/  IADD3 R7, P1, PT, -R22, R7, RZ ;  /* 0x0000000716077210 */ /* 0x000fc60007f3e1ff */
[-C--:B------:R-:W-:Y:S01]  /*25f0*/  IMAD R20, R21, R10.reuse, R20 ;  /* 0x0000000a15147224 */ /* 0x080fe200078e0214 */
[----:B------:R-:W-:-:S03]  /*2600*/  ISETP.GE.U32.AND P0, PT, R7, R10, PT ;  /* 0x0000000a0700720c */ /* 0x000fc60003f06070 */
[----:B------:R-:W-:Y:S01]  /*2610*/  IMAD.X R20, R11, 0x1, ~R20, P1 ;  /* 0x000000010b147824 */ /* 0x000fe200008e0e14 */
[----:B------:R-:W-:-:S04]  /*2620*/  IADD3 R22, P1, PT, -R10, R7, RZ ;  /* 0x000000070a167210 */ /* 0x000fc80007f3e1ff */
[----:B------:R-:W-:Y:S02]  /*2630*/  ISETP.GE.U32.AND.EX P0, PT, R20, R9, PT, P0 ;  /* 0x000000091400720c */ /* 0x000fe40003f06100 */
[-C--:B------:R-:W-:Y:S02]  /*2640*/  IADD3.X R11, PT, PT, ~R9, R20.reuse, RZ, P1, !PT ;  /* 0x00000014090b7210 */ /* 0x080fe40000ffe5ff */
[----:B------:R-:W-:Y:S02]  /*2650*/  SEL R7, R22, R7, P0 ;  /* 0x0000000716077207 */ /* 0x000fe40000000000 */
[----:B------:R-:W-:Y:S02]  /*2660*/  SEL R20, R11, R20, P0 ;  /* 0x000000140b147207 */ /* 0x000fe40000000000 */
[----:B------:R-:W-:Y:S02]  /*2670*/  IADD3 R22, P3, PT, -R10, R7, RZ ;  /* 0x000000070a167210 */ /* 0x000fe40007f7e1ff */
[----:B------:R-:W-:-:S02]  /*2680*/  ISETP.GE.U32.AND P0, PT, R7, R10, PT ;  /* 0x0000000a0700720c */ /* 0x000fc40003f06070 */
[----:B------:R-:W-:Y:S01]  /*2690*/  ISETP.NE.U32.AND P1, PT, R10, RZ, PT ;  /* 0x000000ff0a00720c */ /* 0x000fe20003f25070 */
[C---:B------:R-:W-:Y:S01]  /*26a0*/  IMAD.X R11, R20.reuse, 0x1, ~R9, P3 ;  /* 0x00000001140b7824 */ /* 0x040fe200018e0e09 */
[----:B------:R-:W-:Y:S02]  /*26b0*/  ISETP.GE.U32.AND.EX P0, PT, R20, R9, PT, P0 ;  /* 0x000000091400720c */ /* 0x000fe40003f06100 */
[----:B------:R-:W-:Y:S02]  /*26c0*/  ISETP.NE.AND.EX P1, PT, R9, RZ, PT, P1 ;  /* 0x000000ff0900720c */ /* 0x000fe40003f25310 */
[----:B------:R-:W-:Y:S02]  /*26d0*/  MOV R9, 0x0 ;  /* 0x0000000000097802 */ /* 0x000fe40000000f00 */
[----:B------:R-:W-:Y:S02]  /*26e0*/  SEL R22, R22, R7, P0 ;  /* 0x0000000716167207 */ /* 0x000fe40000000000 */
[----:B------:R-:W-:-:S02]  /*26f0*/  SEL R11, R11, R20, P0 ;  /* 0x000000140b0b7207 */ /* 0x000fc40000000000 */
[----:B------:R-:W-:Y:S02]  /*2700*/  SEL R22, R22, 0xffffffff, P1 ;  /* 0xffffffff16167807 */ /* 0x000fe40000800000 */
[----:B------:R-:W-:Y:S01]  /*2710*/  SEL R23, R11, 0xffffffff, P1 ;  /* 0xffffffff0b177807 */ /* 0x000fe20000800000 */
[----:B------:R-:W-:Y:S06]  /*2720*/  RET.REL.NODEC R8 `(_Z13cudadecomposePyS_iiS_) ;  /* 0xffffffd808347950 */ /* 0x000fec0003c3ffff */
.L_x_280:
        /* <DEDUP_REMOVED lines=13> */
.L_x_283:


//--------------------- .nv.global.init           --------------------------
	.section	.nv.global.init,"aw",@progbits
.nv.global.init:
	.type		$str$1,@object
	.size		$str$1,($str$5 - $str$1)
$str$1:
        /*0000*/ 	.byte	0x0a, 0x00
	.type		$str$5,@object
	.size		$str$5,($str - $str$5)
$str$5:
        /*0002*/ 	.byte	0x25, 0x6c, 0x6c, 0x75, 0x09, 0x00
	.type		$str,@object
	.size		$str,($str$2 - $str)
$str:
        /*0008*/ 	.byte	0x40, 0x25, 0x6c, 0x6c, 0x75, 0x09, 0x00
	.type		$str$2,@object
	.size		$str$2,($str$6 - $str$2)
$str$2:
        /*000f*/ 	.byte	0x5e, 0x5e, 0x5e, 0x25, 0x6c, 0x66, 0x0a, 0x00
	.type		$str$6,@object
	.size		$str$6,($str$3 - $str$6)
$str$6:
        /*0017*/ 	.byte	0x31, 0x31, 0x34, 0x35, 0x31, 0x34, 0x0a, 0x00
	.type		$str$3,@object
	.size		$str$3,($str$4 - $str$3)
$str$3:
        /*001f*/ 	.byte	0x66, 0x66, 0x66, 0x25, 0x6c, 0x66, 0x0a, 0x00
	.type		$str$4,@object
	.size		$str$4,($str$7 - $str$4)
$str$4:
        /*0027*/ 	.byte	0x75, 0x75, 0x75, 0x25, 0x6c, 0x6c, 0x75, 0x0a, 0x00
	.type		$str$7,@object
	.size		$str$7,($str$8 - $str$7)
$str$7:
        /*0030*/ 	.byte	0x25, 0x6c, 0x6c, 0x75, 0x2c, 0x25, 0x6c, 0x6c, 0x75, 0x2c, 0x25, 0x6c, 0x6c, 0x75, 0x0a, 0x00
	.type		$str$8,@object
	.size		$str$8,(.L_8 - $str$8)
$str$8:
        /*0040*/ 	.byte	0x25, 0x6c, 0x6c, 0x75, 0x26, 0x26, 0x26, 0x26, 0x26, 0x26, 0x26, 0x26, 0x26, 0x26, 0x26, 0x26
        /*0050*/ 	.byte	0x26, 0x26, 0x26, 0x0a, 0x00
.L_8:


//--------------------- .nv.shared.reserved.0     --------------------------
	.section	.nv.shared.reserved.0,"aw",@nobits
	.weak		__nv_reservedSMEM_offset_0_alias
	.size		__nv_reservedSMEM_offset_0_alias, 0, 64
	.other		__nv_reservedSMEM_offset_0_alias,@"STO_CUDA_RESERVED_SHARED STV_DEFAULT"
__nv_reservedSMEM_offset_0_alias:
	.zero		0
	.zero		64


//--------------------- .nv.constant0._Z11cudacomposePyS_iiS_S_S_S_S_ --------------------------
	.section	.nv.constant0._Z11cudacomposePyS_iiS_S_S_S_S_,"a",@progbits
	.sectionflags	@""
	.align	4
.nv.constant0._Z11cudacomposePyS_iiS_S_S_S_S_:
	.zero		960


//--------------------- .nv.constant0._Z13cudadecomposePyS_iiS_ --------------------------
	.section	.nv.constant0._Z13cudadecomposePyS_iiS_,"a",@progbits
	.sectionflags	@""
	.align	4
.nv.constant0._Z13cudadecomposePyS_iiS_:
	.zero		928


//--------------------- SYMBOLS --------------------------

	.type		.nv.reservedSmem.offset0,@object
	.size		.nv.reservedSmem.offset0,0x4
	.type		vprintf,@function
